// auto-generated by cutlass_sweep.gemm — config: {"arch": "sm_90", "cluster_m": 2, "cluster_n": 1, "dtype": "e4m3", "dtype_b": "e4m3", "layout": "nt", "stages": 0, "tile_k": 128, "tile_m": 384, "tile_n": 80}
#include "cutlass/cutlass.h"
#include "cutlass/gemm/collective/collective_builder.hpp"
#include "cutlass/gemm/device/gemm_universal_adapter.h"
#include "cutlass/gemm/kernel/gemm_universal.hpp"
#include "cutlass/epilogue/collective/collective_builder.hpp"

using ElemA = cutlass::float_e4m3_t;
using ElemB = cutlass::float_e4m3_t;
using ElemCD = cutlass::float_e4m3_t;
using Acc  = float;
using TileShape    = cute::Shape<cute::_384, cute::_80, cute::_128>;
using ClusterShape = cute::Shape<cute::_2, cute::_1, cute::_1>;

using CollectiveEpilogue = typename cutlass::epilogue::collective::CollectiveBuilder<
    cutlass::arch::Sm90, cutlass::arch::OpClassTensorOp,
    TileShape, ClusterShape,
    cutlass::epilogue::collective::EpilogueTileAuto,
    Acc, Acc,
    ElemCD, cutlass::layout::RowMajor, 128 / cutlass::sizeof_bits<ElemCD>::value,
    ElemCD, cutlass::layout::RowMajor, 128 / cutlass::sizeof_bits<ElemCD>::value,
    cutlass::epilogue::collective::EpilogueScheduleAuto
  >::CollectiveOp;

using CollectiveMainloop = typename cutlass::gemm::collective::CollectiveBuilder<
    cutlass::arch::Sm90, cutlass::arch::OpClassTensorOp,
    ElemA, cutlass::layout::RowMajor, 128 / cutlass::sizeof_bits<ElemA>::value,
    ElemB, cutlass::layout::ColumnMajor, 128 / cutlass::sizeof_bits<ElemB>::value,
    Acc,
    TileShape, ClusterShape,
    cutlass::gemm::collective::StageCountAutoCarveout<static_cast<int>(sizeof(typename CollectiveEpilogue::SharedStorage))>,
    cutlass::gemm::collective::KernelScheduleAuto
  >::CollectiveOp;

using GemmKernel = cutlass::gemm::kernel::GemmUniversal<
    cute::Shape<int,int,int,int>,
    CollectiveMainloop,
    CollectiveEpilogue
>;
using Gemm = cutlass::gemm::device::GemmUniversalAdapter<GemmKernel>;

// Force the device kernel symbol into the cubin without needing a host main.
auto* _anchor = &cutlass::device_kernel<GemmKernel>;


// ===== COMPILED SASS (sm_90a) =====

	.target	sm_90a

	.elftype	@"ET_EXEC"


//--------------------- .note.nv.tkinfo           --------------------------
	.section	.note.nv.tkinfo,"",@"SHT_NOTE"
	.sectionflags	@"SHF_NOTE_NV_TKINFO"
	.tkinfo
        /*0018*/ 	.word	0x00000002
        /*0030*/ 	.string	""
        /*0030*/ 	.string	"ptxas"
        /*0030*/ 	.string	"Cuda compilation tools, release 13.0, V13.0.88"
        /*0030*/ 	.string	"Build cuda_13.0.r13.0/compiler.36424714_0"
        /*0030*/ 	.string	"-arch sm_90a -m 64 "



//--------------------- .note.nv.cuinfo           --------------------------
	.section	.note.nv.cuinfo,"",@"SHT_NOTE"
	.sectionflags	@"SHF_NOTE_NV_CUINFO"
        /*0018*/ 	.short	0x0002
        /*001a*/ 	.short	0x005a
        /*001c*/ 	.short	0x0082
	.zero		2


//--------------------- .nv.info                  --------------------------
	.section	.nv.info,"",@"SHT_CUDA_INFO"
	.align	4


	//----- nvinfo : EIATTR_REGCOUNT
	.align		4
        /*0000*/ 	.byte	0x04, 0x2f
        /*0002*/ 	.short	(.L_12 - .L_11)
	.align		4
.L_11:
        /*0004*/ 	.word	index@(_ZN7cutlass13device_kernelINS_4gemm6kernel13GemmUniversalIN4cute5tupleIJiiiiEEENS1_10collective13CollectiveMmaINS1_37MainloopSm90TmaGmmaWarpSpecializedFP8ILi3ENS5_IJNS4_1CILi2EEENSA_ILi1EEESC_EEENS1_35KernelTmaWarpSpecializedCooperativeEEENS5_IJNSA_ILi384EEENSA_ILi80EEENSA_ILi128EEEEEENS_12float_e4m3_tENS5_IJlSC_lEEESK_SL_NS4_8TiledMMAINS4_8MMA_AtomIJNS4_4SM904GMMA30MMA_64x16x32_F32E4M3E4M3_SS_TNILNSP_7ScaleInE1ELSR_1EEEEEENS4_6LayoutISD_NS5_IJSC_NSA_ILi0EEESV_EEEEENS5_IJNS4_10UnderscoreESY_SY_EEEEENS4_13SM90_TMA_LOADENS4_14ComposedLayoutINS4_7SwizzleILi3ELi4ELi3EEENS4_18smem_ptr_flag_bitsILi8EEENSU_INS5_IJNSA_ILi8EEESI_EEENS5_IJSI_SC_EEEEEEEvNS4_8identityENS4_23SM90_TMA_LOAD_MULTICASTES1B_vS1C_EENS_8epilogue10collective6detail29Sm90TmaWarpSpecializedAdapterINS1G_15DefaultEpilogueISK_SL_SL_NS1F_6thread17LinearCombinationISK_Li1EffLNS1K_9ScaleType4KindE0ELNS_15FloatRoundStyleE2ESK_EENS1_15EpilogueDefaultEEEEEvvEEEEvNT_6ParamsE)
        /*0008*/ 	.word	0x000000a8


	//----- nvinfo : EIATTR_FRAME_SIZE
	.align		4
.L_12:
        /*000c*/ 	.byte	0x04, 0x11
        /*000e*/ 	.short	(.L_14 - .L_13)
	.align		4
.L_13:
        /*0010*/ 	.word	index@(_ZN7cutlass13device_kernelINS_4gemm6kernel13GemmUniversalIN4cute5tupleIJiiiiEEENS1_10collective13CollectiveMmaINS1_37MainloopSm90TmaGmmaWarpSpecializedFP8ILi3ENS5_IJNS4_1CILi2EEENSA_ILi1EEESC_EEENS1_35KernelTmaWarpSpecializedCooperativeEEENS5_IJNSA_ILi384EEENSA_ILi80EEENSA_ILi128EEEEEENS_12float_e4m3_tENS5_IJlSC_lEEESK_SL_NS4_8TiledMMAINS4_8MMA_AtomIJNS4_4SM904GMMA30MMA_64x16x32_F32E4M3E4M3_SS_TNILNSP_7ScaleInE1ELSR_1EEEEEENS4_6LayoutISD_NS5_IJSC_NSA_ILi0EEESV_EEEEENS5_IJNS4_10UnderscoreESY_SY_EEEEENS4_13SM90_TMA_LOADENS4_14ComposedLayoutINS4_7SwizzleILi3ELi4ELi3EEENS4_18smem_ptr_flag_bitsILi8EEENSU_INS5_IJNSA_ILi8EEESI_EEENS5_IJSI_SC_EEEEEEEvNS4_8identityENS4_23SM90_TMA_LOAD_MULTICASTES1B_vS1C_EENS_8epilogue10collective6detail29Sm90TmaWarpSpecializedAdapterINS1G_15DefaultEpilogueISK_SL_SL_NS1F_6thread17LinearCombinationISK_Li1EffLNS1K_9ScaleType4KindE0ELNS_15FloatRoundStyleE2ESK_EENS1_15EpilogueDefaultEEEEEvvEEEEvNT_6ParamsE)
        /*0014*/ 	.word	0x000000c0


	//----- nvinfo : EIATTR_MIN_STACK_SIZE
	.align		4
.L_14:
        /*0018*/ 	.byte	0x04, 0x12
        /*001a*/ 	.short	(.L_16 - .L_15)
	.align		4
.L_15:
        /*001c*/ 	.word	index@(_ZN7cutlass13device_kernelINS_4gemm6kernel13GemmUniversalIN4cute5tupleIJiiiiEEENS1_10collective13CollectiveMmaINS1_37MainloopSm90TmaGmmaWarpSpecializedFP8ILi3ENS5_IJNS4_1CILi2EEENSA_ILi1EEESC_EEENS1_35KernelTmaWarpSpecializedCooperativeEEENS5_IJNSA_ILi384EEENSA_ILi80EEENSA_ILi128EEEEEENS_12float_e4m3_tENS5_IJlSC_lEEESK_SL_NS4_8TiledMMAINS4_8MMA_AtomIJNS4_4SM904GMMA30MMA_64x16x32_F32E4M3E4M3_SS_TNILNSP_7ScaleInE1ELSR_1EEEEEENS4_6LayoutISD_NS5_IJSC_NSA_ILi0EEESV_EEEEENS5_IJNS4_10UnderscoreESY_SY_EEEEENS4_13SM90_TMA_LOADENS4_14ComposedLayoutINS4_7SwizzleILi3ELi4ELi3EEENS4_18smem_ptr_flag_bitsILi8EEENSU_INS5_IJNSA_ILi8EEESI_EEENS5_IJSI_SC_EEEEEEEvNS4_8identityENS4_23SM90_TMA_LOAD_MULTICASTES1B_vS1C_EENS_8epilogue10collective6detail29Sm90TmaWarpSpecializedAdapterINS1G_15DefaultEpilogueISK_SL_SL_NS1F_6thread17LinearCombinationISK_Li1EffLNS1K_9ScaleType4KindE0ELNS_15FloatRoundStyleE2ESK_EENS1_15EpilogueDefaultEEEEEvvEEEEvNT_6ParamsE)
        /*0020*/ 	.word	0x000000c0
.L_16:


//--------------------- .nv.compat                --------------------------
	.section	.nv.compat,"",@"SHT_CUDA_COMPAT_INFO"
	.align	4
        /*0000*/ 	.byte	0x02, 0x09, 0x01, 0x00, 0x02, 0x02, 0x04, 0x00, 0x02, 0x05, 0x05, 0x00, 0x03, 0x07, 0x01, 0x01
        /*0010*/ 	.byte	0x02, 0x03, 0x01, 0x00, 0x02, 0x06, 0x01, 0x00, 0x04, 0x0b, 0x08, 0x00, 0x00, 0x00, 0x00, 0x00
        /*0020*/ 	.byte	0x00, 0x00, 0x00, 0x00


//--------------------- .nv.info._ZN7cutlass13device_kernelINS_4gemm6kernel13GemmUniversalIN4cute5tupleIJiiiiEEENS1_10collective13CollectiveMmaINS1_37MainloopSm90TmaGmmaWarpSpecializedFP8ILi3ENS5_IJNS4_1CILi2EEENSA_ILi1EEESC_EEENS1_35KernelTmaWarpSpecializedCooperativeEEENS5_IJNSA_ILi384EEENSA_ILi80EEENSA_ILi128EEEEEENS_12float_e4m3_tENS5_IJlSC_lEEESK_SL_NS4_8TiledMMAINS4_8MMA_AtomIJNS4_4SM904GMMA30MMA_64x16x32_F32E4M3E4M3_SS_TNILNSP_7ScaleInE1ELSR_1EEEEEENS4_6LayoutISD_NS5_IJSC_NSA_ILi0EEESV_EEEEENS5_IJNS4_10UnderscoreESY_SY_EEEEENS4_13SM90_TMA_LOADENS4_14ComposedLayoutINS4_7SwizzleILi3ELi4ELi3EEENS4_18smem_ptr_flag_bitsILi8EEENSU_INS5_IJNSA_ILi8EEESI_EEENS5_IJSI_SC_EEEEEEEvNS4_8identityENS4_23SM90_TMA_LOAD_MULTICASTES1B_vS1C_EENS_8epilogue10collective6detail29Sm90TmaWarpSpecializedAdapterINS1G_15DefaultEpilogueISK_SL_SL_NS1F_6thread17LinearCombinationISK_Li1EffLNS1K_9ScaleType4KindE0ELNS_15FloatRoundStyleE2ESK_EENS1_15EpilogueDefaultEEEEEvvEEEEvNT_6ParamsE --------------------------
	.section	.nv.info._ZN7cutlass13device_kernelINS_4gemm6kernel13GemmUniversalIN4cute5tupleIJiiiiEEENS1_10collective13CollectiveMmaINS1_37MainloopSm90TmaGmmaWarpSpecializedFP8ILi3ENS5_IJNS4_1CILi2EEENSA_ILi1EEESC_EEENS1_35KernelTmaWarpSpecializedCooperativeEEENS5_IJNSA_ILi384EEENSA_ILi80EEENSA_ILi128EEEEEENS_12float_e4m3_tENS5_IJlSC_lEEESK_SL_NS4_8TiledMMAINS4_8MMA_AtomIJNS4_4SM904GMMA30MMA_64x16x32_F32E4M3E4M3_SS_TNILNSP_7ScaleInE1ELSR_1EEEEEENS4_6LayoutISD_NS5_IJSC_NSA_ILi0EEESV_EEEEENS5_IJNS4_10UnderscoreESY_SY_EEEEENS4_13SM90_TMA_LOADENS4_14ComposedLayoutINS4_7SwizzleILi3ELi4ELi3EEENS4_18smem_ptr_flag_bitsILi8EEENSU_INS5_IJNSA_ILi8EEESI_EEENS5_IJSI_SC_EEEEEEEvNS4_8identityENS4_23SM90_TMA_LOAD_MULTICASTES1B_vS1C_EENS_8epilogue10collective6detail29Sm90TmaWarpSpecializedAdapterINS1G_15DefaultEpilogueISK_SL_SL_NS1F_6thread17LinearCombinationISK_Li1EffLNS1K_9ScaleType4KindE0ELNS_15FloatRoundStyleE2ESK_EENS1_15EpilogueDefaultEEEEEvvEEEEvNT_6ParamsE,"",@"SHT_CUDA_INFO"
	.sectionflags	@""
	.align	4


	//----- nvinfo : EIATTR_CUDA_API_VERSION
	.align		4
        /*0000*/ 	.byte	0x04, 0x37
        /*0002*/ 	.short	(.L_18 - .L_17)
.L_17:
        /*0004*/ 	.word	0x00000082


	//----- nvinfo : EIATTR_KPARAM_INFO
	.align		4
.L_18:
        /*0008*/ 	.byte	0x04, 0x17
        /*000a*/ 	.short	(.L_20 - .L_19)
.L_19:
        /*000c*/ 	.word	0x00000000
        /*0010*/ 	.short	0x0000
        /*0012*/ 	.short	0x0070
        /*0014*/ 	.byte	0x00, 0xf0, 0x01, 0x10


	//----- nvinfo : EIATTR_SPARSE_MMA_MASK
	.align		4
.L_20:
        /*0018*/ 	.byte	0x03, 0x50
        /*001a*/ 	.short	0x0000


	//----- nvinfo : EIATTR_MAXREG_COUNT
	.align		4
        /*001c*/ 	.byte	0x03, 0x1b
        /*001e*/ 	.short	0x00a8


	//----- nvinfo : EIATTR_NUM_BARRIERS
	.align		4
        /*0020*/ 	.byte	0x02, 0x4c
        /*0022*/ 	.byte	0x01
	.zero		1


	//----- nvinfo : EIATTR_ANNOTATIONS
	.align		4
        /*0024*/ 	.byte	0x04, 0x55
        /*0026*/ 	.short	(.L_22 - .L_21)


	//   ....[0]....
.L_21:
        /*0028*/ 	.word	0x00000001
        /*002c*/ 	.byte	0xe0, 0x06, 0x00, 0x00, 0x01, 0x00, 0x00, 0x00, 0xe0, 0x07, 0x00, 0x00, 0x01, 0x00, 0x00, 0x00
        /* <DEDUP_REMOVED lines=146> */
        /*095c*/ 	.byte	0x60, 0x53, 0x01, 0x00, 0x01, 0x00, 0x00, 0x00, 0xb0, 0x53, 0x01, 0x00


	//----- nvinfo : EIATTR_MERCURY_ISA_VERSION
	.align		4
.L_22:
        /*0968*/ 	.byte	0x03, 0x5f
        /*096a*/ 	.short	0x0101


	//----- nvinfo : EIATTR_INT_WARP_WIDE_INSTR_OFFSETS
	.align		4
        /*096c*/ 	.byte	0x04, 0x31
        /*096e*/ 	.short	(.L_24 - .L_23)


	//   ....[0]....
.L_23:
        /*0970*/ 	.word	0x00000500


	//   ....[1]....
        /*0974*/ 	.word	0x00000590


	//   ....[2]....
        /*0978*/ 	.word	0x000006b0


	//----- nvinfo : EIATTR_COOP_GROUP_MASK_REGIDS
	.align		4
.L_24:
        /*097c*/ 	.byte	0x04, 0x29
        /*097e*/ 	.short	(.L_26 - .L_25)


	//   ....[0]....
.L_25:
        /*0980*/ 	.word	0xffffffff


	//   ....[1]....
        /*0984*/ 	.word	0xffffffff


	//   ....[2]....
        /*0988*/ 	.word	0xffffffff


	//   ....[3]....
        /*098c*/ 	.word	0xffffffff


	//   ....[4]....
        /*0990*/ 	.word	0xffffffff


	//   ....[5]....
        /*0994*/ 	.word	0xffffffff


	//----- nvinfo : EIATTR_COOP_GROUP_INSTR_OFFSETS
	.align		4
.L_26:
        /*0998*/ 	.byte	0x04, 0x28
        /*099a*/ 	.short	(.L_28 - .L_27)


	//   ....[0]....
.L_27:
        /*099c*/ 	.word	0x00000070


	//   ....[1]....
        /*09a0*/ 	.word	0x00000080


	//   ....[2]....
        /*09a4*/ 	.word	0x000001a0


	//   ....[3]....
        /*09a8*/ 	.word	0x000003a0


	//   ....[4]....
        /*09ac*/ 	.word	0x00000820


	//   ....[5]....
        /*09b0*/ 	.word	0x00001630


	//----- nvinfo : EIATTR_REG_RECONFIG
	.align		4
.L_28:
        /*09b4*/ 	.byte	0x01, 0x54
	.zero		2


	//----- nvinfo : EIATTR_MBARRIER_INSTR_OFFSETS
	.align		4
        /*09b8*/ 	.byte	0x04, 0x39
        /*09ba*/ 	.short	(.L_30 - .L_29)


	//   ....[0]....
.L_29:
        /*09bc*/ 	.word	0x00000320
        /*09c0*/ 	.word	0x000000ff
        /*09c4*/ 	.word	0x00000000
        /*09c8*/ 	.short	0x0100
        /*09ca*/ 	.byte	0x0a
	.zero		1


	//   ....[1]....
        /*09cc*/ 	.word	0x00000330
        /*09d0*/ 	.word	0x000000ff
        /*09d4*/ 	.word	0x00000018
        /*09d8*/ 	.short	0x0100
        /*09da*/ 	.byte	0x0a
	.zero		1


	//   ....[2]....
        /*09dc*/ 	.word	0x00000340
        /*09e0*/ 	.word	0x000000ff
        /*09e4*/ 	.word	0x00000008
        /*09e8*/ 	.short	0x0100
        /*09ea*/ 	.byte	0x0a
	.zero		1


	//   ....[3]....
        /*09ec*/ 	.word	0x00000350
        /*09f0*/ 	.word	0x000000ff
        /*09f4*/ 	.word	0x00000020
        /*09f8*/ 	.short	0x0100
        /*09fa*/ 	.byte	0x0a
	.zero		1


	//   ....[4]....
        /*09fc*/ 	.word	0x00000360
        /*0a00*/ 	.word	0x000000ff
        /*0a04*/ 	.word	0x00000010
        /*0a08*/ 	.short	0x0100
        /*0a0a*/ 	.byte	0x0a
	.zero		1


	//   ....[5]....
        /*0a0c*/ 	.word	0x00000370
        /*0a10*/ 	.word	0x000000ff
        /*0a14*/ 	.word	0x00000028
        /*0a18*/ 	.short	0x0100
        /*0a1a*/ 	.byte	0x0a
	.zero		1


	//   ....[6]....
        /*0a1c*/ 	.word	0x00000710
        /*0a20*/ 	.word	0x000000ff
        /*0a24*/ 	.word	0x00000040
        /*0a28*/ 	.short	0x0100
        /*0a2a*/ 	.byte	0x08
	.zero		1


	//   ....[7]....
        /*0a2c*/ 	.word	0x000007b0
        /*0a30*/ 	.word	0x000000ff
        /*0a34*/ 	.word	0x00000048
        /*0a38*/ 	.short	0x0100
        /*0a3a*/ 	.byte	0x08
	.zero		1


	//   ....[8]....
        /*0a3c*/ 	.word	0x00001d70
        /*0a40*/ 	.word	0x000000ff
        /*0a44*/ 	.word	0x00000000
        /*0a48*/ 	.short	0x010a
        /*0a4a*/ 	.byte	0x0c
	.zero		1


	//   ....[9]....
        /*0a4c*/ 	.word	0x00001dd0
        /*0a50*/ 	.word	0x000000ff
        /*0a54*/ 	.word	0x00000000
        /*0a58*/ 	.short	0x010a
        /*0a5a*/ 	.byte	0x0c
	.zero		1


	//   ....[10]....
        /*0a5c*/ 	.word	0x00003c20
        /*0a60*/ 	.word	0x000000ff
        /*0a64*/ 	.word	0x00000000
        /*0a68*/ 	.short	0x010a
        /*0a6a*/ 	.byte	0x0e
	.zero		1


	//   ....[11]....
        /*0a6c*/ 	.word	0x00003c60
        /*0a70*/ 	.word	0x000000ff
        /*0a74*/ 	.word	0x00000000
        /*0a78*/ 	.short	0x010a
        /*0a7a*/ 	.byte	0x0e
	.zero		1


	//   ....[12]....
        /*0a7c*/ 	.word	0x00005960
        /*0a80*/ 	.word	0x000000e3
        /*0a84*/ 	.word	0x00000000
        /*0a88*/ 	.short	0x0101
        /*0a8a*/ 	.byte	0x3f
	.zero		1


	//   ....[13]....
        /*0a8c*/ 	.word	0x000068e0
        /*0a90*/ 	.word	0x00000018
        /*0a94*/ 	.word	0x00000000
        /*0a98*/ 	.short	0x0101
        /*0a9a*/ 	.byte	0x3f
	.zero		1


	//   ....[14]....
        /*0a9c*/ 	.word	0x00014610
        /*0aa0*/ 	.word	0x0000000d
        /*0aa4*/ 	.word	0x00000018
        /*0aa8*/ 	.short	0x010a
        /*0aaa*/ 	.byte	0x3f
	.zero		1


	//   ....[15]....
        /*0aac*/ 	.word	0x000149e0
        /*0ab0*/ 	.word	0x00000005
        /*0ab4*/ 	.word	0x00000048
        /*0ab8*/ 	.short	0x0101
        /*0aba*/ 	.byte	0x3f
	.zero		1


	//   ....[16]....
        /*0abc*/ 	.word	0x00015190
        /*0ac0*/ 	.word	0x00000007
        /*0ac4*/ 	.word	0x00000000
        /*0ac8*/ 	.short	0x010a
        /*0aca*/ 	.byte	0x3f
	.zero		1


	//   ....[17]....
        /*0acc*/ 	.word	0x00015210
        /*0ad0*/ 	.word	0x00000006
        /*0ad4*/ 	.word	0x00000000
        /*0ad8*/ 	.short	0x010a
        /*0ada*/ 	.byte	0x3f
	.zero		1


	//   ....[18]....
        /*0adc*/ 	.word	0x000152a0
        /*0ae0*/ 	.word	0x00000003
        /*0ae4*/ 	.word	0x00000000
        /*0ae8*/ 	.short	0x010a
        /*0aea*/ 	.byte	0x3f
	.zero		1


	//   ....[19]....
        /*0aec*/ 	.word	0x00015310
        /*0af0*/ 	.word	0x00000009
        /*0af4*/ 	.word	0x00000000
        /*0af8*/ 	.short	0x010a
        /*0afa*/ 	.byte	0x3f
	.zero		1


	//   ....[20]....
        /*0afc*/ 	.word	0x00015380
        /*0b00*/ 	.word	0x00000000
        /*0b04*/ 	.word	0x00000000
        /*0b08*/ 	.short	0x010a
        /*0b0a*/ 	.byte	0x3f
	.zero		1


	//   ....[21]....
        /*0b0c*/ 	.word	0x00015460
        /*0b10*/ 	.word	0x0000000d
        /*0b14*/ 	.word	0x00000018
        /*0b18*/ 	.short	0x010a
        /*0b1a*/ 	.byte	0x3f
	.zero		1


	//   ....[22]....
        /*0b1c*/ 	.word	0x00015530
        /*0b20*/ 	.word	0x00000007
        /*0b24*/ 	.word	0x00000000
        /*0b28*/ 	.short	0x010a
        /*0b2a*/ 	.byte	0x3f
	.zero		1


	//   ....[23]....
        /*0b2c*/ 	.word	0x00015580
        /*0b30*/ 	.word	0x00000006
        /*0b34*/ 	.word	0x00000000
        /*0b38*/ 	.short	0x010a
        /*0b3a*/ 	.byte	0x3f
	.zero		1


	//----- nvinfo : EIATTR_NUM_MBARRIERS
	.align		4
.L_30:
        /*0b3c*/ 	.byte	0x03, 0x38
        /*0b3e*/ 	.short	0x0008


	//----- nvinfo : EIATTR_EXIT_INSTR_OFFSETS
	.align		4
        /*0b40*/ 	.byte	0x04, 0x1c
        /*0b42*/ 	.short	(.L_32 - .L_31)


	//   ....[0]....
.L_31:
        /*0b44*/ 	.word	0x000009d0


	//   ....[1]....
        /*0b48*/ 	.word	0x00001260


	//   ....[2]....
        /*0b4c*/ 	.word	0x00013ce0


	//   ....[3]....
        /*0b50*/ 	.word	0x000142a0


	//   ....[4]....
        /*0b54*/ 	.word	0x000152f0


	//----- nvinfo : EIATTR_MAX_THREADS
	.align		4
.L_32:
        /*0b58*/ 	.byte	0x04, 0x05
        /*0b5a*/ 	.short	(.L_34 - .L_33)
.L_33:
        /*0b5c*/ 	.word	0x00000180
        /*0b60*/ 	.word	0x00000001
        /*0b64*/ 	.word	0x00000001


	//----- nvinfo : EIATTR_CRS_STACK_SIZE
	.align		4
.L_34:
        /*0b68*/ 	.byte	0x04, 0x1e
        /*0b6a*/ 	.short	(.L_36 - .L_35)
.L_35:
        /*0b6c*/ 	.word	0x00000000


	//----- nvinfo : EIATTR_CBANK_PARAM_SIZE
	.align		4
.L_36:
        /*0b70*/ 	.byte	0x03, 0x19
        /*0b72*/ 	.short	0x0470


	//----- nvinfo : EIATTR_PARAM_CBANK
	.align		4
        /*0b74*/ 	.byte	0x04, 0x0a
        /*0b76*/ 	.short	(.L_38 - .L_37)
	.align		4
.L_37:
        /*0b78*/ 	.word	index@(.nv.constant0._ZN7cutlass13device_kernelINS_4gemm6kernel13GemmUniversalIN4cute5tupleIJiiiiEEENS1_10collective13CollectiveMmaINS1_37MainloopSm90TmaGmmaWarpSpecializedFP8ILi3ENS5_IJNS4_1CILi2EEENSA_ILi1EEESC_EEENS1_35KernelTmaWarpSpecializedCooperativeEEENS5_IJNSA_ILi384EEENSA_ILi80EEENSA_ILi128EEEEEENS_12float_e4m3_tENS5_IJlSC_lEEESK_SL_NS4_8TiledMMAINS4_8MMA_AtomIJNS4_4SM904GMMA30MMA_64x16x32_F32E4M3E4M3_SS_TNILNSP_7ScaleInE1ELSR_1EEEEEENS4_6LayoutISD_NS5_IJSC_NSA_ILi0EEESV_EEEEENS5_IJNS4_10UnderscoreESY_SY_EEEEENS4_13SM90_TMA_LOADENS4_14ComposedLayoutINS4_7SwizzleILi3ELi4ELi3EEENS4_18smem_ptr_flag_bitsILi8EEENSU_INS5_IJNSA_ILi8EEESI_EEENS5_IJSI_SC_EEEEEEEvNS4_8identityENS4_23SM90_TMA_LOAD_MULTICASTES1B_vS1C_EENS_8epilogue10collective6detail29Sm90TmaWarpSpecializedAdapterINS1G_15DefaultEpilogueISK_SL_SL_NS1F_6thread17LinearCombinationISK_Li1EffLNS1K_9ScaleType4KindE0ELNS_15FloatRoundStyleE2ESK_EENS1_15EpilogueDefaultEEEEEvvEEEEvNT_6ParamsE)
        /*0b7c*/ 	.short	0x0210
        /*0b7e*/ 	.short	0x0470


	//----- nvinfo : EIATTR_SW_WAR
	.align		4
.L_38:
        /*0b80*/ 	.byte	0x04, 0x36
        /*0b82*/ 	.short	(.L_40 - .L_39)
.L_39:
        /*0b84*/ 	.word	0x00000008
.L_40:


//--------------------- .nv.callgraph             --------------------------
	.section	.nv.callgraph,"",@"SHT_CUDA_CALLGRAPH"
	.align	4
	.sectionentsize	8
	.align		4
        /*0000*/ 	.word	0x00000000
	.align		4
        /*0004*/ 	.word	0xffffffff
	.align		4
        /*0008*/ 	.word	0x00000000
	.align		4
        /*000c*/ 	.word	0xfffffffe
	.align		4
        /*0010*/ 	.word	0x00000000
	.align		4
        /*0014*/ 	.word	0xfffffffd
	.align		4
        /*0018*/ 	.word	0x00000000
	.align		4
        /*001c*/ 	.word	0xfffffffc


//--------------------- .nv.constant4             --------------------------
	.section	.nv.constant4,"a",@progbits
	.align	8
	.align		8
.nv.constant4:
        /*0000*/ 	.dword	_ZN40_INTERNAL_c97932c0_4_k_cu_a5709033_108834cuda3std3__45__cpo5beginE
	.align		8
        /*0008*/ 	.dword	_ZN40_INTERNAL_c97932c0_4_k_cu_a5709033_108834cuda3std3__45__cpo3endE
	.align		8
        /*0010*/ 	.dword	_ZN40_INTERNAL_c97932c0_4_k_cu_a5709033_108834cuda3std3__45__cpo6cbeginE
	.align		8
        /*0018*/ 	.dword	_ZN40_INTERNAL_c97932c0_4_k_cu_a5709033_108834cuda3std3__45__cpo4cendE
	.align		8
        /*0020*/ 	.dword	_ZN40_INTERNAL_c97932c0_4_k_cu_a5709033_108834cuda3std3__442_GLOBAL__N__c97932c0_4_k_cu_a5709033_108836ignoreE
	.align		8
        /*0028*/ 	.dword	_ZN40_INTERNAL_c97932c0_4_k_cu_a5709033_108834cuda3std3__419piecewise_constructE
	.align		8
        /*0030*/ 	.dword	_ZN40_INTERNAL_c97932c0_4_k_cu_a5709033_108834cuda3std3__48in_placeE
	.align		8
        /*0038*/ 	.dword	_ZN40_INTERNAL_c97932c0_4_k_cu_a5709033_108834cuda3std6ranges3__45__cpo4swapE
	.align		8
        /*0040*/ 	.dword	_ZN40_INTERNAL_c97932c0_4_k_cu_a5709033_108834cuda3std6ranges3__45__cpo9iter_moveE
	.align		8
        /*0048*/ 	.dword	_ZN40_INTERNAL_c97932c0_4_k_cu_a5709033_108834cute7productE
	.align		8
        /*0050*/ 	.dword	_ZN40_INTERNAL_c97932c0_4_k_cu_a5709033_108834cute1_E


//--------------------- .text._ZN7cutlass13device_kernelINS_4gemm6kernel13GemmUniversalIN4cute5tupleIJiiiiEEENS1_10collective13CollectiveMmaINS1_37MainloopSm90TmaGmmaWarpSpecializedFP8ILi3ENS5_IJNS4_1CILi2EEENSA_ILi1EEESC_EEENS1_35KernelTmaWarpSpecializedCooperativeEEENS5_IJNSA_ILi384EEENSA_ILi80EEENSA_ILi128EEEEEENS_12float_e4m3_tENS5_IJlSC_lEEESK_SL_NS4_8TiledMMAINS4_8MMA_AtomIJNS4_4SM904GMMA30MMA_64x16x32_F32E4M3E4M3_SS_TNILNSP_7ScaleInE1ELSR_1EEEEEENS4_6LayoutISD_NS5_IJSC_NSA_ILi0EEESV_EEEEENS5_IJNS4_10UnderscoreESY_SY_EEEEENS4_13SM90_TMA_LOADENS4_14ComposedLayoutINS4_7SwizzleILi3ELi4ELi3EEENS4_18smem_ptr_flag_bitsILi8EEENSU_INS5_IJNSA_ILi8EEESI_EEENS5_IJSI_SC_EEEEEEEvNS4_8identityENS4_23SM90_TMA_LOAD_MULTICASTES1B_vS1C_EENS_8epilogue10collective6detail29Sm90TmaWarpSpecializedAdapterINS1G_15DefaultEpilogueISK_SL_SL_NS1F_6thread17LinearCombinationISK_Li1EffLNS1K_9ScaleType4KindE0ELNS_15FloatRoundStyleE2ESK_EENS1_15EpilogueDefaultEEEEEvvEEEEvNT_6ParamsE --------------------------
	.section	.text._ZN7cutlass13device_kernelINS_4gemm6kernel13GemmUniversalIN4cute5tupleIJiiiiEEENS1_10collective13CollectiveMmaINS1_37MainloopSm90TmaGmmaWarpSpecializedFP8ILi3ENS5_IJNS4_1CILi2EEENSA_ILi1EEESC_EEENS1_35KernelTmaWarpSpecializedCooperativeEEENS5_IJNSA_ILi384EEENSA_ILi80EEENSA_ILi128EEEEEENS_12float_e4m3_tENS5_IJlSC_lEEESK_SL_NS4_8TiledMMAINS4_8MMA_AtomIJNS4_4SM904GMMA30MMA_64x16x32_F32E4M3E4M3_SS_TNILNSP_7ScaleInE1ELSR_1EEEEEENS4_6LayoutISD_NS5_IJSC_NSA_ILi0EEESV_EEEEENS5_IJNS4_10UnderscoreESY_SY_EEEEENS4_13SM90_TMA_LOADENS4_14ComposedLayoutINS4_7SwizzleILi3ELi4ELi3EEENS4_18smem_ptr_flag_bitsILi8EEENSU_INS5_IJNSA_ILi8EEESI_EEENS5_IJSI_SC_EEEEEEEvNS4_8identityENS4_23SM90_TMA_LOAD_MULTICASTES1B_vS1C_EENS_8epilogue10collective6detail29Sm90TmaWarpSpecializedAdapterINS1G_15DefaultEpilogueISK_SL_SL_NS1F_6thread17LinearCombinationISK_Li1EffLNS1K_9ScaleType4KindE0ELNS_15FloatRoundStyleE2ESK_EENS1_15EpilogueDefaultEEEEEvvEEEEvNT_6ParamsE,"ax",@progbits
	.align	128
.text._ZN7cutlass13device_kernelINS_4gemm6kernel13GemmUniversalIN4cute5tupleIJiiiiEEENS1_10collective13CollectiveMmaINS1_37MainloopSm90TmaGmmaWarpSpecializedFP8ILi3ENS5_IJNS4_1CILi2EEENSA_ILi1EEESC_EEENS1_35KernelTmaWarpSpecializedCooperativeEEENS5_IJNSA_ILi384EEENSA_ILi80EEENSA_ILi128EEEEEENS_12float_e4m3_tENS5_IJlSC_lEEESK_SL_NS4_8TiledMMAINS4_8MMA_AtomIJNS4_4SM904GMMA30MMA_64x16x32_F32E4M3E4M3_SS_TNILNSP_7ScaleInE1ELSR_1EEEEEENS4_6LayoutISD_NS5_IJSC_NSA_ILi0EEESV_EEEEENS5_IJNS4_10UnderscoreESY_SY_EEEEENS4_13SM90_TMA_LOADENS4_14ComposedLayoutINS4_7SwizzleILi3ELi4ELi3EEENS4_18smem_ptr_flag_bitsILi8EEENSU_INS5_IJNSA_ILi8EEESI_EEENS5_IJSI_SC_EEEEEEEvNS4_8identityENS4_23SM90_TMA_LOAD_MULTICASTES1B_vS1C_EENS_8epilogue10collective6detail29Sm90TmaWarpSpecializedAdapterINS1G_15DefaultEpilogueISK_SL_SL_NS1F_6thread17LinearCombinationISK_Li1EffLNS1K_9ScaleType4KindE0ELNS_15FloatRoundStyleE2ESK_EENS1_15EpilogueDefaultEEEEEvvEEEEvNT_6ParamsE:
        .type           _ZN7cutlass13device_kernelINS_4gemm6kernel13GemmUniversalIN4cute5tupleIJiiiiEEENS1_10collective13CollectiveMmaINS1_37MainloopSm90TmaGmmaWarpSpecializedFP8ILi3ENS5_IJNS4_1CILi2EEENSA_ILi1EEESC_EEENS1_35KernelTmaWarpSpecializedCooperativeEEENS5_IJNSA_ILi384EEENSA_ILi80EEENSA_ILi128EEEEEENS_12float_e4m3_tENS5_IJlSC_lEEESK_SL_NS4_8TiledMMAINS4_8MMA_AtomIJNS4_4SM904GMMA30MMA_64x16x32_F32E4M3E4M3_SS_TNILNSP_7ScaleInE1ELSR_1EEEEEENS4_6LayoutISD_NS5_IJSC_NSA_ILi0EEESV_EEEEENS5_IJNS4_10UnderscoreESY_SY_EEEEENS4_13SM90_TMA_LOADENS4_14ComposedLayoutINS4_7SwizzleILi3ELi4ELi3EEENS4_18smem_ptr_flag_bitsILi8EEENSU_INS5_IJNSA_ILi8EEESI_EEENS5_IJSI_SC_EEEEEEEvNS4_8identityENS4_23SM90_TMA_LOAD_MULTICASTES1B_vS1C_EENS_8epilogue10collective6detail29Sm90TmaWarpSpecializedAdapterINS1G_15DefaultEpilogueISK_SL_SL_NS1F_6thread17LinearCombinationISK_Li1EffLNS1K_9ScaleType4KindE0ELNS_15FloatRoundStyleE2ESK_EENS1_15EpilogueDefaultEEEEEvvEEEEvNT_6ParamsE,@function
        .size           _ZN7cutlass13device_kernelINS_4gemm6kernel13GemmUniversalIN4cute5tupleIJiiiiEEENS1_10collective13CollectiveMmaINS1_37MainloopSm90TmaGmmaWarpSpecializedFP8ILi3ENS5_IJNS4_1CILi2EEENSA_ILi1EEESC_EEENS1_35KernelTmaWarpSpecializedCooperativeEEENS5_IJNSA_ILi384EEENSA_ILi80EEENSA_ILi128EEEEEENS_12float_e4m3_tENS5_IJlSC_lEEESK_SL_NS4_8TiledMMAINS4_8MMA_AtomIJNS4_4SM904GMMA30MMA_64x16x32_F32E4M3E4M3_SS_TNILNSP_7ScaleInE1ELSR_1EEEEEENS4_6LayoutISD_NS5_IJSC_NSA_ILi0EEESV_EEEEENS5_IJNS4_10UnderscoreESY_SY_EEEEENS4_13SM90_TMA_LOADENS4_14ComposedLayoutINS4_7SwizzleILi3ELi4ELi3EEENS4_18smem_ptr_flag_bitsILi8EEENSU_INS5_IJNSA_ILi8EEESI_EEENS5_IJSI_SC_EEEEEEEvNS4_8identityENS4_23SM90_TMA_LOAD_MULTICASTES1B_vS1C_EENS_8epilogue10collective6detail29Sm90TmaWarpSpecializedAdapterINS1G_15DefaultEpilogueISK_SL_SL_NS1F_6thread17LinearCombinationISK_Li1EffLNS1K_9ScaleType4KindE0ELNS_15FloatRoundStyleE2ESK_EENS1_15EpilogueDefaultEEEEEvvEEEEvNT_6ParamsE,(.L_x_78 - _ZN7cutlass13device_kernelINS_4gemm6kernel13GemmUniversalIN4cute5tupleIJiiiiEEENS1_10collective13CollectiveMmaINS1_37MainloopSm90TmaGmmaWarpSpecializedFP8ILi3ENS5_IJNS4_1CILi2EEENSA_ILi1EEESC_EEENS1_35KernelTmaWarpSpecializedCooperativeEEENS5_IJNSA_ILi384EEENSA_ILi80EEENSA_ILi128EEEEEENS_12float_e4m3_tENS5_IJlSC_lEEESK_SL_NS4_8TiledMMAINS4_8MMA_AtomIJNS4_4SM904GMMA30MMA_64x16x32_F32E4M3E4M3_SS_TNILNSP_7ScaleInE1ELSR_1EEEEEENS4_6LayoutISD_NS5_IJSC_NSA_ILi0EEESV_EEEEENS5_IJNS4_10UnderscoreESY_SY_EEEEENS4_13SM90_TMA_LOADENS4_14ComposedLayoutINS4_7SwizzleILi3ELi4ELi3EEENS4_18smem_ptr_flag_bitsILi8EEENSU_INS5_IJNSA_ILi8EEESI_EEENS5_IJSI_SC_EEEEEEEvNS4_8identityENS4_23SM90_TMA_LOAD_MULTICASTES1B_vS1C_EENS_8epilogue10collective6detail29Sm90TmaWarpSpecializedAdapterINS1G_15DefaultEpilogueISK_SL_SL_NS1F_6thread17LinearCombinationISK_Li1EffLNS1K_9ScaleType4KindE0ELNS_15FloatRoundStyleE2ESK_EENS1_15EpilogueDefaultEEEEEvvEEEEvNT_6ParamsE)
        .other          _ZN7cutlass13device_kernelINS_4gemm6kernel13GemmUniversalIN4cute5tupleIJiiiiEEENS1_10collective13CollectiveMmaINS1_37MainloopSm90TmaGmmaWarpSpecializedFP8ILi3ENS5_IJNS4_1CILi2EEENSA_ILi1EEESC_EEENS1_35KernelTmaWarpSpecializedCooperativeEEENS5_IJNSA_ILi384EEENSA_ILi80EEENSA_ILi128EEEEEENS_12float_e4m3_tENS5_IJlSC_lEEESK_SL_NS4_8TiledMMAINS4_8MMA_AtomIJNS4_4SM904GMMA30MMA_64x16x32_F32E4M3E4M3_SS_TNILNSP_7ScaleInE1ELSR_1EEEEEENS4_6LayoutISD_NS5_IJSC_NSA_ILi0EEESV_EEEEENS5_IJNS4_10UnderscoreESY_SY_EEEEENS4_13SM90_TMA_LOADENS4_14ComposedLayoutINS4_7SwizzleILi3ELi4ELi3EEENS4_18smem_ptr_flag_bitsILi8EEENSU_INS5_IJNSA_ILi8EEESI_EEENS5_IJSI_SC_EEEEEEEvNS4_8identityENS4_23SM90_TMA_LOAD_MULTICASTES1B_vS1C_EENS_8epilogue10collective6detail29Sm90TmaWarpSpecializedAdapterINS1G_15DefaultEpilogueISK_SL_SL_NS1F_6thread17LinearCombinationISK_Li1EffLNS1K_9ScaleType4KindE0ELNS_15FloatRoundStyleE2ESK_EENS1_15EpilogueDefaultEEEEEvvEEEEvNT_6ParamsE,@"STO_CUDA_ENTRY STV_DEFAULT"
_ZN7cutlass13device_kernelINS_4gemm6kernel13GemmUniversalIN4cute5tupleIJiiiiEEENS1_10collective13CollectiveMmaINS1_37MainloopSm90TmaGmmaWarpSpecializedFP8ILi3ENS5_IJNS4_1CILi2EEENSA_ILi1EEESC_EEENS1_35KernelTmaWarpSpecializedCooperativeEEENS5_IJNSA_ILi384EEENSA_ILi80EEENSA_ILi128EEEEEENS_12float_e4m3_tENS5_IJlSC_lEEESK_SL_NS4_8TiledMMAINS4_8MMA_AtomIJNS4_4SM904GMMA30MMA_64x16x32_F32E4M3E4M3_SS_TNILNSP_7ScaleInE1ELSR_1EEEEEENS4_6LayoutISD_NS5_IJSC_NSA_ILi0EEESV_EEEEENS5_IJNS4_10UnderscoreESY_SY_EEEEENS4_13SM90_TMA_LOADENS4_14ComposedLayoutINS4_7SwizzleILi3ELi4ELi3EEENS4_18smem_ptr_flag_bitsILi8EEENSU_INS5_IJNSA_ILi8EEESI_EEENS5_IJSI_SC_EEEEEEEvNS4_8identityENS4_23SM90_TMA_LOAD_MULTICASTES1B_vS1C_EENS_8epilogue10collective6detail29Sm90TmaWarpSpecializedAdapterINS1G_15DefaultEpilogueISK_SL_SL_NS1F_6thread17LinearCombinationISK_Li1EffLNS1K_9ScaleType4KindE0ELNS_15FloatRoundStyleE2ESK_EENS1_15EpilogueDefaultEEEEEvvEEEEvNT_6ParamsE:
[----:B------:R-:W0:Y:S02]  /*0000*/  LDC R1, c[0x0][0x28] ;  /* 0x00000a00ff017b82 */ /* 0x000e240000000800 */
[----:B0-----:R-:W-:Y:S01]  /*0010*/  VIADD R1, R1, 0xffffff40 ;  /* 0xffffff4001017836 */ /* 0x001fe20000000000 */
[----:B------:R-:W0:Y:S01]  /*0020*/  S2R R4, SR_TID.X ;  /* 0x0000000000047919 */ /* 0x000e220000002100 */
[----:B------:R-:W-:Y:S01]  /*0030*/  ELECT P0, URZ, PT ;  /* 0x00000000003f782f */ /* 0x000fe20003800000 */
[----:B------:R-:W-:Y:S01]  /*0040*/  BSSY B0, `(.L_x_0) ;  /* 0x0000015000007945 */ /* 0x000fe20003800000 */
[--C-:B0-----:R-:W-:Y:S02]  /*0050*/  SHF.R.U32.HI R0, RZ, 0x5, R4.reuse ;  /* 0x00000005ff007819 */ /* 0x101fe40000011604 */
[----:B------:R-:W-:-:S03]  /*0060*/  SHF.R.U32.HI R2, RZ, 0x7, R4 ;  /* 0x00000007ff027819 */ /* 0x000fc60000011604 */
[----:B------:R-:W0:Y:S04]  /*0070*/  SHFL.IDX PT, R3, R0, RZ, 0x1f ;  /* 0x00001fff00037589 */ /* 0x000e2800000e0000 */
[----:B------:R-:W1:Y:S01]  /*0080*/  SHFL.IDX PT, R2, R2, RZ, 0x1f ;  /* 0x00001fff02027589 */ /* 0x000e6200000e0000 */
[----:B0-----:R-:W-:Y:S02]  /*0090*/  R2UR UR4, R3 ;  /* 0x00000000030472ca */ /* 0x001fe400000e0000 */
[----:B-1----:R-:W-:-:S11]  /*00a0*/  R2UR UR8, R2 ;  /* 0x00000000020872ca */ /* 0x002fd600000e0000 */
[----:B------:R-:W-:Y:S02]  /*00b0*/  USHF.R.S32.HI UR5, URZ, 0x1f, UR4 ;  /* 0x0000001f3f057899 */ /* 0x000fe40008011404 */
[----:B------:R-:W-:Y:S02]  /*00c0*/  ISETP.NE.OR P0, PT, RZ, UR4, !P0 ;  /* 0x00000004ff007c0c */ /* 0x000fe4000c705670 */
[----:B------:R-:W-:-:S04]  /*00d0*/  ULEA.HI UR5, UR5, UR4, URZ, 0x2 ;  /* 0x0000000405057291 */ /* 0x000fc8000f8f103f */
[----:B------:R-:W-:-:S04]  /*00e0*/  ULOP3.LUT UR5, UR5, 0xfffffffc, URZ, 0xc0, !UPT ;  /* 0xfffffffc05057892 */ /* 0x000fc8000f8ec03f */
[----:B------:R-:W-:-:S03]  /*00f0*/  UIADD3 UR6, UR4, -UR5, URZ ;  /* 0x8000000504067290 */ /* 0x000fc6000fffe03f */
[----:B------:R-:W-:Y:S09]  /*0100*/  @P0 BRA `(.L_x_1) ;  /* 0x0000000000200947 */ /* 0x000ff20003800000 */
[----:B------:R-:W-:Y:S02]  /*0110*/  ULDC.64 UR4, c[0x0][0x198] ;  /* 0x0000660000047ab9 */ /* 0x000fe40000000a00 */
[----:B------:R-:W-:Y:S02]  /*0120*/  UIADD3 UR10, UP0, UR4, 0xf0, URZ ;  /* 0x000000f0040a7890 */ /* 0x000fe4000ff1e03f */
[----:B------:R-:W-:Y:S02]  /*0130*/  UIADD3 UR4, UP1, UR4, 0x1f0, URZ ;  /* 0x000001f004047890 */ /* 0x000fe4000ff3e03f */
[----:B------:R-:W-:Y:S02]  /*0140*/  UIADD3.X UR11, URZ, UR5, URZ, UP0, !UPT ;  /* 0x000000053f0b7290 */ /* 0x000fe400087fe43f */
[----:B------:R-:W-:-:S07]  /*0150*/  UIADD3.X UR5, URZ, UR5, URZ, UP1, !UPT ;  /* 0x000000053f057290 */ /* 0x000fce0008ffe43f */
[----:B------:R0:W-:Y:S02]  /*0160*/  UTMACCTL.PF [UR10] ;  /* 0x000000000a0079b9 */ /* 0x0001e40008040000 */
[----:B------:R0:W-:Y:S02]  /*0170*/  UTMACCTL.PF [UR4] ;  /* 0x00000000040079b9 */ /* 0x0001e40008040000 */
[----:B0-----:R-:W-:Y:S01]  /*0180*/  NOP ;  /* 0x0000000000007918 */ /* 0x001fe20000000000 */
.L_x_1:
[----:B------:R-:W-:Y:S05]  /*0190*/  BSYNC B0 ;  /* 0x0000000000007941 */ /* 0x000fea0003800000 */
.L_x_0:
[----:B------:R-:W0:Y:S01]  /*01a0*/  SHFL.IDX PT, R3, R0, RZ, 0x1f ;  /* 0x00001fff00037589 */ /* 0x000e2200000e0000 */
[----:B------:R-:W-:Y:S01]  /*01b0*/  UISETP.NE.AND UP0, UPT, UR6, 0x3, UPT ;  /* 0x000000030600788c */ /* 0x000fe2000bf05270 */
[----:B------:R-:W-:Y:S01]  /*01c0*/  ISETP.NE.AND P1, PT, RZ, UR8, PT ;  /* 0x00000008ff007c0c */ /* 0x000fe2000bf25270 */
[----:B------:R-:W-:Y:S02]  /*01d0*/  UIADD3 UR11, UR8, -0x1, URZ ;  /* 0xffffffff080b7890 */ /* 0x000fe4000fffe03f */
[----:B------:R-:W-:Y:S02]  /*01e0*/  UISETP.EQ.OR UP0, UPT, UR6, URZ, !UP0 ;  /* 0x0000003f0600728c */ /* 0x000fe4000c702670 */
[----:B------:R-:W-:Y:S02]  /*01f0*/  UISETP.GE.U32.AND UP1, UPT, UR11, 0x2, UPT ;  /* 0x000000020b00788c */ /* 0x000fe4000bf26070 */
[----:B------:R-:W-:-:S04]  /*0200*/  UISETP.EQ.AND UP0, UPT, UR8, URZ, UP0 ;  /* 0x0000003f0800728c */ /* 0x000fc80008702270 */
[----:B------:R-:W-:-:S04]  /*0210*/  USEL UR7, URZ, 0x1, !UP0 ;  /* 0x000000013f077887 */ /* 0x000fc8000c000000 */
[----:B------:R-:W-:Y:S01]  /*0220*/  USEL UR7, UR7, 0x2, UP1 ;  /* 0x0000000207077887 */ /* 0x000fe20008800000 */
[----:B0-----:R-:W-:-:S13]  /*0230*/  ISETP.NE.AND P0, PT, R3, RZ, PT ;  /* 0x000000ff0300720c */ /* 0x001fda0003f05270 */
[----:B------:R-:W-:Y:S05]  /*0240*/  @P0 BRA `(.L_x_2) ;  /* 0x0000000000500947 */ /* 0x000fea0003800000 */
[----:B------:R-:W0:Y:S01]  /*0250*/  S2UR UR10, SR_CgaCtaId ;  /* 0x00000000000a79c3 */ /* 0x000e220000008800 */
[----:B------:R-:W-:Y:S01]  /*0260*/  UMOV UR4, 0x400 ;  /* 0x0000040000047882 */ /* 0x000fe20000000000 */
[----:B------:R-:W-:Y:S01]  /*0270*/  UMOV UR5, 0x1 ;  /* 0x0000000100057882 */ /* 0x000fe20000000000 */
[----:B------:R-:W-:Y:S01]  /*0280*/  UMOV UR8, 0x4 ;  /* 0x0000000400087882 */ /* 0x000fe20000000000 */
[----:B------:R-:W-:Y:S01]  /*0290*/  ELECT P0, URZ, PT ;  /* 0x00000000003f782f */ /* 0x000fe20003800000 */
[----:B------:R-:W-:-:S04]  /*02a0*/  UIADD3 UR8, -UR8, 0x100000, URZ ;  /* 0x0010000008087890 */ /* 0x000fc8000fffe13f */
[----:B------:R-:W-:Y:S02]  /*02b0*/  USHF.L.U32 UR9, UR8, 0xb, URZ ;  /* 0x0000000b08097899 */ /* 0x000fe4000800063f */
[----:B------:R-:W-:Y:S02]  /*02c0*/  USHF.L.U32 UR8, UR8, 0x1, URZ ;  /* 0x0000000108087899 */ /* 0x000fe4000800063f */
[----:B0-----:R-:W-:Y:S02]  /*02d0*/  ULEA UR10, UR10, UR4, 0x18 ;  /* 0x000000040a0a7291 */ /* 0x001fe4000f8ec03f */
[----:B------:R-:W-:-:S04]  /*02e0*/  UIADD3 UR4, -UR5, 0x100000, URZ ;  /* 0x0010000005047890 */ /* 0x000fc8000fffe13f */
[----:B------:R-:W-:Y:S02]  /*02f0*/  USHF.L.U32 UR5, UR4, 0xb, URZ ;  /* 0x0000000b04057899 */ /* 0x000fe4000800063f */
[----:B------:R-:W-:Y:S01]  /*0300*/  USHF.L.U32 UR4, UR4, 0x1, URZ ;  /* 0x0000000104047899 */ /* 0x000fe2000800063f */
[----:B------:R-:W0:Y:S11]  /*0310*/  FENCE.VIEW.ASYNC.S ;  /* 0x00000000000073c6 */ /* 0x000e360000000000 */
[----:B0-----:R0:W1:Y:S01]  /*0320*/  SYNCS.EXCH.64 URZ, [UR10], UR4 ;  /* 0x000000040a3f75b2 */ /* 0x0010620008000100 */
[----:B------:R0:W2:Y:S01]  /*0330*/  SYNCS.EXCH.64 URZ, [UR10+0x18], UR8 ;  /* 0x000018080a3f75b2 */ /* 0x0000a20008000100 */
[----:B------:R0:W3:Y:S01]  /*0340*/  SYNCS.EXCH.64 URZ, [UR10+0x8], UR4 ;  /* 0x000008040a3f75b2 */ /* 0x0000e20008000100 */
[----:B------:R0:W4:Y:S01]  /*0350*/  SYNCS.EXCH.64 URZ, [UR10+0x20], UR8 ;  /* 0x000020080a3f75b2 */ /* 0x0001220008000100 */
[----:B------:R0:W0:Y:S01]  /*0360*/  SYNCS.EXCH.64 URZ, [UR10+0x10], UR4 ;  /* 0x000010040a3f75b2 */ /* 0x0000220008000100 */
[----:B------:R0:W0:Y:S01]  /*0370*/  SYNCS.EXCH.64 URZ, [UR10+0x28], UR8 ;  /* 0x000028080a3f75b2 */ /* 0x0000220008000100 */
[----:B------:R-:W-:Y:S01]  /*0380*/  NOP ;  /* 0x0000000000007918 */ /* 0x000fe20000000000 */
.L_x_2:
[----:B------:R-:W-:Y:S01]  /*0390*/  SHF.R.S32.HI R2, RZ, 0x1f, R4 ;  /* 0x0000001fff027819 */ /* 0x000fe20000011404 */
[----:B------:R-:W5:Y:S01]  /*03a0*/  SHFL.IDX PT, R0, R0, RZ, 0x1f ;  /* 0x00001fff00007589 */ /* 0x000f6200000e0000 */
[----:B0-----:R-:W0:Y:S01]  /*03b0*/  S2UR UR10, SR_CTAID.X ;  /* 0x00000000000a79c3 */ /* 0x001e220000002500 */
[----:B------:R-:W-:Y:S02]  /*03c0*/  ELECT P0, URZ, PT ;  /* 0x00000000003f782f */ /* 0x000fe40003800000 */
[----:B------:R-:W-:Y:S01]  /*03d0*/  LEA.HI R2, R2, R4, RZ, 0x7 ;  /* 0x0000000402027211 */ /* 0x000fe200078f38ff */
[----:B------:R-:W-:Y:S01]  /*03e0*/  ULDC UR4, c[0x0][0x150] ;  /* 0x0000540000047ab9 */ /* 0x000fe20000000800 */
[----:B------:R-:W-:Y:S01]  /*03f0*/  NOP ;  /* 0x0000000000007918 */ /* 0x000fe20000000000 */
[----:B------:R-:W-:Y:S01]  /*0400*/  NOP ;  /* 0x0000000000007918 */ /* 0x000fe20000000000 */
[----:B------:R-:W-:Y:S01]  /*0410*/  LOP3.LUT R2, R2, 0xffffff80, RZ, 0xc0, !PT ;  /* 0xffffff8002027812 */ /* 0x000fe200078ec0ff */
[----:B------:R-:W1:Y:S04]  /*0420*/  LDC R8, c[0x0][0x144] ;  /* 0x00005100ff087b82 */ /* 0x000e680000000800 */
[----:B------:R-:W-:-:S02]  /*0430*/  IMAD.IADD R5, R4, 0x1, -R2 ;  /* 0x0000000104057824 */ /* 0x000fc400078e0a02 */
[----:B------:R-:W2:Y:S03]  /*0440*/  S2R R2, SR_CTAID.Y ;  /* 0x0000000000027919 */ /* 0x000ea60000002600 */
[----:B------:R-:W-:Y:S01]  /*0450*/  SHF.R.S32.HI R4, RZ, 0x1f, R5 ;  /* 0x0000001fff047819 */ /* 0x000fe20000011405 */
[----:B------:R-:W3:Y:S03]  /*0460*/  LDC R13, c[0x0][0x148] ;  /* 0x00005200ff0d7b82 */ /* 0x000ee60000000800 */
[----:B------:R-:W-:Y:S02]  /*0470*/  LEA.HI R4, R4, R5, RZ, 0x3 ;  /* 0x0000000504047211 */ /* 0x000fe400078f18ff */
[----:B-----5:R-:W-:Y:S02]  /*0480*/  ISETP.NE.OR P0, PT, R0, RZ, !P0 ;  /* 0x000000ff0000720c */ /* 0x020fe40004705670 */
[----:B------:R-:W-:-:S02]  /*0490*/  SHF.R.S32.HI R0, RZ, 0x3, R4 ;  /* 0x00000003ff007819 */ /* 0x000fc40000011404 */
[----:B------:R-:W-:Y:S02]  /*04a0*/  SHF.R.S32.HI R7, RZ, 0x1f, R4 ;  /* 0x0000001fff077819 */ /* 0x000fe40000011404 */
[----:B0-----:R-:W-:Y:S02]  /*04b0*/  I2FP.F32.U32 R6, UR10 ;  /* 0x0000000a00067c45 */ /* 0x001fe40008201000 */
[----:B------:R-:W-:Y:S02]  /*04c0*/  SHF.R.S32.HI R4, RZ, 0x1f, R3 ;  /* 0x0000001fff047819 */ /* 0x000fe40000011403 */
[----:B------:R-:W-:Y:S01]  /*04d0*/  LEA.HI R7, R7, R0, RZ, 0x2 ;  /* 0x0000000007077211 */ /* 0x000fe200078f10ff */
[----:B------:R-:W-:Y:S01]  /*04e0*/  FMUL R6, R6, UR4 ;  /* 0x0000000406067c20 */ /* 0x000fe20008400000 */
[----:B------:R-:W-:Y:S01]  /*04f0*/  LEA.HI R4, R4, R3, RZ, 0x2 ;  /* 0x0000000304047211 */ /* 0x000fe200078f10ff */
[----:B------:R-:W-:Y:S01]  /*0500*/  VOTEU.ALL UP0, P0 ;  /* 0x00000000003f7886 */ /* 0x000fe20000000000 */
[----:B------:R-:W-:Y:S01]  /*0510*/  LOP3.LUT R7, R7, 0xfffffffc, RZ, 0xc0, !PT ;  /* 0xfffffffc07077812 */ /* 0x000fe200078ec0ff */
[----:B------:R-:W-:Y:S01]  /*0520*/  ULDC UR4, c[0x0][0x154] ;  /* 0x0000550000047ab9 */ /* 0x000fe20000000800 */
[----:B------:R-:W-:Y:S01]  /*0530*/  LOP3.LUT R4, R4, 0x3ffffffc, RZ, 0xc0, !PT ;  /* 0x3ffffffc04047812 */ /* 0x000fe200078ec0ff */
[----:B------:R-:W0:Y:S01]  /*0540*/  F2I.U32.TRUNC.NTZ R6, R6 ;  /* 0x0000000600067305 */ /* 0x000e22000020f000 */
[----:B------:R-:W5:Y:S01]  /*0550*/  @!UP0 S2UR UR9, SR_CgaCtaId ;  /* 0x00000000000989c3 */ /* 0x000f620000008800 */
[----:B------:R-:W-:Y:S01]  /*0560*/  IMAD.IADD R7, R0, 0x1, -R7 ;  /* 0x0000000100077824 */ /* 0x000fe200078e0a07 */
[----:B------:R-:W-:Y:S01]  /*0570*/  @!UP0 UMOV UR8, 0x400 ;  /* 0x0000040000088882 */ /* 0x000fe20000000000 */
[----:B------:R-:W-:Y:S01]  /*0580*/  IMAD.IADD R4, R3, 0x1, -R4 ;  /* 0x0000000103047824 */ /* 0x000fe200078e0a04 */
[----:B------:R-:W-:-:S03]  /*0590*/  VOTEU.ALL UP1, P0 ;  /* 0x00000000003f7886 */ /* 0x000fc60000020000 */
[----:B------:R-:W-:Y:S01]  /*05a0*/  IMAD R7, R4, 0x4, R7 ;  /* 0x0000000404077824 */ /* 0x000fe200078e0207 */
[----:B--2---:R-:W-:-:S04]  /*05b0*/  I2FP.F32.U32 R4, R2 ;  /* 0x0000000200047245 */ /* 0x004fc80000201000 */
[----:B------:R-:W-:Y:S01]  /*05c0*/  LEA.HI R0, R7, R7, RZ, 0x1 ;  /* 0x0000000707007211 */ /* 0x000fe200078f08ff */
[----:B0-----:R-:W-:Y:S02]  /*05d0*/  IMAD.MOV R9, RZ, RZ, -R6 ;  /* 0x000000ffff097224 */ /* 0x001fe400078e0a06 */
[----:B------:R-:W-:Y:S01]  /*05e0*/  FMUL R6, R4, UR4 ;  /* 0x0000000404067c20 */ /* 0x000fe20008400000 */
[----:B------:R-:W-:Y:S01]  /*05f0*/  LOP3.LUT R0, R0, 0xfffffffe, RZ, 0xc0, !PT ;  /* 0xfffffffe00007812 */ /* 0x000fe200078ec0ff */
[----:B------:R-:W-:Y:S01]  /*0600*/  UMOV UR4, 0x20 ;  /* 0x0000002000047882 */ /* 0x000fe20000000000 */
[----:B-1----:R-:W-:Y:S01]  /*0610*/  IMAD R4, R8, R9, UR10 ;  /* 0x0000000a08047e24 */ /* 0x002fe2000f8e0209 */
[----:B------:R-:W-:-:S04]  /*0620*/  @!UP0 UIADD3 UR4, -UR4, 0x100000, URZ ;  /* 0x0010000004048890 */ /* 0x000fc8000fffe13f */
[----:B------:R-:W-:Y:S02]  /*0630*/  @!UP0 USHF.L.U32 UR5, UR4, 0xb, URZ ;  /* 0x0000000b04058899 */ /* 0x000fe4000800063f */
[----:B------:R-:W-:Y:S01]  /*0640*/  @!UP0 USHF.L.U32 UR4, UR4, 0x1, URZ ;  /* 0x0000000104048899 */ /* 0x000fe2000800063f */
[----:B------:R-:W0:Y:S01]  /*0650*/  LDC R8, c[0x0][0x140] ;  /* 0x00005000ff087b82 */ /* 0x000e220000000800 */
[C---:B------:R-:W-:Y:S01]  /*0660*/  IMAD.IADD R9, R7.reuse, 0x1, -R0 ;  /* 0x0000000107097824 */ /* 0x040fe200078e0a00 */
[----:B------:R-:W1:Y:S01]  /*0670*/  F2I.U32.TRUNC.NTZ R6, R6 ;  /* 0x0000000600067305 */ /* 0x000e62000020f000 */
[----:B------:R-:W-:Y:S01]  /*0680*/  IMAD.SHL.U32 R0, R7, 0x4, RZ ;  /* 0x0000000407007824 */ /* 0x000fe200078e00ff */
[----:B-----5:R-:W-:Y:S02]  /*0690*/  @!UP0 ULEA UR8, UR9, UR8, 0x18 ;  /* 0x0000000809088291 */ /* 0x020fe4000f8ec03f */
[----:B------:R-:W-:Y:S01]  /*06a0*/  ISETP.NE.AND P2, PT, R9, R4, PT ;  /* 0x000000040900720c */ /* 0x000fe20003f45270 */
[----:B------:R-:W-:Y:S01]  /*06b0*/  VOTEU.ALL UP0, P0 ;  /* 0x00000000003f7886 */ /* 0x000fe20000000000 */
[----:B------:R-:W-:-:S02]  /*06c0*/  LOP3.LUT R10, R7, 0xc, R0, 0x78, !PT ;  /* 0x0000000c070a7812 */ /* 0x000fc400078e7800 */
[----:B------:R-:W-:-:S03]  /*06d0*/  LOP3.LUT P0, RZ, R5, 0x7, RZ, 0xc0, !PT ;  /* 0x0000000705ff7812 */ /* 0x000fc6000780c0ff */
[----:B------:R2:W-:Y:S01]  /*06e0*/  STL [R1+0x58], R10 ;  /* 0x0000580a01007387 */ /* 0x0005e20000100800 */
[----:B------:R-:W-:-:S03]  /*06f0*/  ISETP.LT.U32.AND P0, PT, R10, 0x2, !P0 ;  /* 0x000000020a00780c */ /* 0x000fc60004701070 */
[----:B------:R-:W5:Y:S02]  /*0700*/  FENCE.VIEW.ASYNC.S ;  /* 0x00000000000073c6 */ /* 0x000f640000000000 */
[----:B-----5:R2:W0:Y:S01]  /*0710*/  @!UP0 SYNCS.EXCH.64 URZ, [UR8+0x40], UR4 ;  /* 0x00004004083f85b2 */ /* 0x0204220008000100 */
[----:B-1----:R-:W-:Y:S01]  /*0720*/  IMAD.MOV R14, RZ, RZ, -R6 ;  /* 0x000000ffff0e7224 */ /* 0x002fe200078e0a06 */
[----:B------:R-:W-:Y:S02]  /*0730*/  SEL R5, RZ, 0x1, !P0 ;  /* 0x00000001ff057807 */ /* 0x000fe40004000000 */
[----:B------:R-:W-:Y:S01]  /*0740*/  @P2 LEA.HI R0, R10, R10, RZ, 0x1 ;  /* 0x0000000a0a002211 */ /* 0x000fe200078f08ff */
[----:B---3--:R-:W-:-:S03]  /*0750*/  IMAD R7, R13, R14, R2 ;  /* 0x0000000e0d077224 */ /* 0x008fc600078e0202 */
[----:B------:R-:W-:Y:S02]  /*0760*/  @P2 SHF.R.S32.HI R0, RZ, 0x1, R0 ;  /* 0x00000001ff002819 */ /* 0x000fe40000011400 */
[----:B0-----:R-:W-:Y:S02]  /*0770*/  ISETP.EQ.U32.AND P4, PT, R8, 0x1, PT ;  /* 0x000000010800780c */ /* 0x001fe40003f82070 */
[----:B------:R-:W-:Y:S01]  /*0780*/  @P2 ISETP.NE.AND P3, PT, R0, R7, PT ;  /* 0x000000070000220c */ /* 0x000fe20003f65270 */
[----:B------:R-:W-:-:S03]  /*0790*/  IMAD.MOV.U32 R0, RZ, RZ, 0x1 ;  /* 0x00000001ff007424 */ /* 0x000fc600078e00ff */
[----:B------:R-:W-:Y:S01]  /*07a0*/  @P2 SEL R0, RZ, 0x1, P3 ;  /* 0x00000001ff002807 */ /* 0x000fe20001800000 */
[----:B------:R2:W0:Y:S01]  /*07b0*/  @!UP1 SYNCS.EXCH.64 URZ, [UR8+0x48], UR4 ;  /* 0x00004804083f95b2 */ /* 0x0004220008000100 */
[----:B------:R-:W-:Y:S02]  /*07c0*/  NOP ;  /* 0x0000000000007918 */ /* 0x000fe40000000000 */
[----:B------:R-:W-:-:S05]  /*07d0*/  LOP3.LUT R0, R0, R5, RZ, 0xc0, !PT ;  /* 0x0000000500007212 */ /* 0x000fca00078ec0ff */
[----:B------:R2:W-:Y:S01]  /*07e0*/  STL [R1+0x54], R0 ;  /* 0x0000540001007387 */ /* 0x0005e20000100800 */
[----:B------:R-:W-:Y:S05]  /*07f0*/  @!P4 BRA `(.L_x_3) ;  /* 0x000000000008c947 */ /* 0x000fea0003800000 */
[----:B0---4-:R-:W-:Y:S01]  /*0800*/  UCGABAR_ARV ;  /* 0x00000000000079c7 */ /* 0x011fe20008000000 */
[----:B------:R-:W-:Y:S05]  /*0810*/  BRA `(.L_x_4) ;  /* 0x0000000000047947 */ /* 0x000fea0003800000 */
.L_x_3:
[----:B0---4-:R-:W-:Y:S01]  /*0820*/  NOP ;  /* 0x0000000000007918 */ /* 0x011fe20000000000 */
.L_x_4:
[----:B------:R-:W0:Y:S01]  /*0830*/  LDC R5, c[0x0][0x65c] ;  /* 0x00019700ff057b82 */ /* 0x000e220000000800 */
[----:B------:R-:W-:Y:S01]  /*0840*/  IMAD.U32 R6, RZ, RZ, UR10 ;  /* 0x0000000aff067e24 */ /* 0x000fe2000f8e00ff */
[----:B--2---:R-:W-:Y:S01]  /*0850*/  LOP3.LUT R0, R0, 0xffffffef, RZ, 0xc0, !PT ;  /* 0xffffffef00007812 */ /* 0x004fe200078ec0ff */
[----:B------:R-:W-:Y:S01]  /*0860*/  IMAD.MOV.U32 R7, RZ, RZ, RZ ;  /* 0x000000ffff077224 */ /* 0x000fe200078e00ff */
[----:B0-----:R-:W-:-:S13]  /*0870*/  ISETP.NE.AND P2, PT, R5, 0x1, PT ;  /* 0x000000010500780c */ /* 0x001fda0003f45270 */
[----:B------:R-:W0:Y:S01]  /*0880*/  @P2 LDC R9, c[0x0][0x10] ;  /* 0x00000400ff092b82 */ /* 0x000e220000000800 */
[----:B------:R-:W-:Y:S01]  /*0890*/  @P2 IMAD.MOV.U32 R3, RZ, RZ, RZ ;  /* 0x000000ffff032224 */ /* 0x000fe200078e00ff */
[----:B------:R-:W-:Y:S01]  /*08a0*/  @P2 LOP3.LUT R0, R0, 0x10, RZ, 0xfc, !PT ;  /* 0x0000001000002812 */ /* 0x000fe200078efcff */
[----:B------:R-:W-:-:S05]  /*08b0*/  @P2 IMAD.MOV.U32 R11, RZ, RZ, RZ ;  /* 0x000000ffff0b2224 */ /* 0x000fca00078e00ff */
[----:B------:R-:W1:Y:S01]  /*08c0*/  @!P2 LDC R5, c[0x0][0xc] ;  /* 0x00000300ff05ab82 */ /* 0x000e620000000800 */
[----:B0-----:R-:W-:-:S04]  /*08d0*/  @P2 IMAD.WIDE.U32 R8, R9, UR10, R2 ;  /* 0x0000000a09082c25 */ /* 0x001fc8000f8e0002 */
[----:B------:R-:W-:Y:S02]  /*08e0*/  @P2 IMAD.MOV.U32 R23, RZ, RZ, R8 ;  /* 0x000000ffff172224 */ /* 0x000fe400078e0008 */
[----:B------:R-:W-:Y:S02]  /*08f0*/  @P2 IMAD.IADD R144, R9, 0x1, R11 ;  /* 0x0000000109902824 */ /* 0x000fe400078e020b */
[----:B-1----:R-:W-:-:S04]  /*0900*/  @!P2 IMAD.WIDE.U32 R6, R2, R5, R6 ;  /* 0x000000050206a225 */ /* 0x002fc800078e0006 */
[----:B------:R-:W-:Y:S02]  /*0910*/  @!P2 IMAD.MOV.U32 R23, RZ, RZ, R6 ;  /* 0x000000ffff17a224 */ /* 0x000fe400078e0006 */
[----:B------:R-:W-:-:S03]  /*0920*/  @!P2 IMAD.MOV.U32 R144, RZ, RZ, R7 ;  /* 0x000000ffff90a224 */ /* 0x000fc600078e0007 */
[----:B------:R0:W-:Y:S04]  /*0930*/  STL [R1+0x60], R23 ;  /* 0x0000601701007387 */ /* 0x0001e80000100800 */
[----:B------:R0:W-:Y:S01]  /*0940*/  STL [R1+0x5c], R144 ;  /* 0x00005c9001007387 */ /* 0x0001e20000100800 */
[----:B------:R-:W-:Y:S05]  /*0950*/  @!P4 BRA `(.L_x_5) ;  /* 0x00000000000cc947 */ /* 0x000fea0003800000 */
[----:B------:R-:W-:Y:S01]  /*0960*/  UCGABAR_WAIT ;  /* 0x0000000000007dc7 */ /* 0x000fe20008000000 */
[----:B------:R-:W-:Y:S01]  /*0970*/  CCTL.IVALL ;  /* 0x00000000ff00798f */ /* 0x000fe20002000000 */
[----:B------:R-:W-:Y:S05]  /*0980*/  BRA `(.L_x_6) ;  /* 0x0000000000047947 */ /* 0x000fea0003800000 */
.L_x_5:
[----:B------:R-:W-:Y:S06]  /*0990*/  BAR.SYNC.DEFER_BLOCKING 0x0 ;  /* 0x0000000000007b1d */ /* 0x000fec0000010000 */
.L_x_6:
[----:B------:R-:W-:Y:S05]  /*09a0*/  @!P1 BRA `(.L_x_7) ;  /* 0x0000013000d09947 */ /* 0x000fea0003800000 */
[----:B------:R-:W-:-:S06]  /*09b0*/  UISETP.GT.U32.AND UP0, UPT, UR11, 0x1, UPT ;  /* 0x000000010b00788c */ /* 0x000fcc000bf04070 */
[----:B------:R-:W-:-:S13]  /*09c0*/  PLOP3.LUT P0, PT, PT, PT, UP0, 0x80, 0x0 ;  /* 0x000000000000781c */ /* 0x000fda0003f0f008 */
[----:B------:R-:W-:Y:S05]  /*09d0*/  @P0 EXIT ;  /* 0x000000000000094d */ /* 0x000fea0003800000 */
[----:B------:R-:W-:Y:S01]  /*09e0*/  IMAD.MOV.U32 R7, RZ, RZ, -0x1 ;  /* 0xffffffffff077424 */ /* 0x000fe200078e00ff */
[----:B------:R-:W-:Y:S01]  /*09f0*/  ULDC.64 UR4, c[0x0][0x650] ;  /* 0x0001940000047ab9 */ /* 0x000fe20000000a00 */
[----:B------:R-:W-:Y:S01]  /*0a00*/  IMAD.MOV.U32 R6, RZ, RZ, -0x1 ;  /* 0xffffffffff067424 */ /* 0x000fe200078e00ff */
[----:B------:R-:W-:Y:S01]  /*0a10*/  ISETP.GE.U32.AND P0, PT, R23, UR4, PT ;  /* 0x0000000417007c0c */ /* 0x000fe2000bf06070 */
[----:B------:R-:W-:Y:S01]  /*0a20*/  UMOV UR34, 0xffffffff ;  /* 0xffffffff00227882 */ /* 0x000fe20000000000 */
[----:B------:R1:W-:Y:S01]  /*0a30*/  STL [R1+0x68], R7 ;  /* 0x0000680701007387 */ /* 0x0003e20000100800 */
[----:B------:R-:W-:Y:S02]  /*0a40*/  PRMT R5, RZ, 0x7610, R5 ;  /* 0x00007610ff057816 */ /* 0x000fe40000000005 */
[----:B------:R-:W-:Y:S01]  /*0a50*/  ISETP.GE.U32.AND.EX P0, PT, R144, UR5, PT, P0 ;  /* 0x0000000590007c0c */ /* 0x000fe2000bf06100 */
[----:B------:R1:W-:-:S12]  /*0a60*/  STL [R1+0x64], R6 ;  /* 0x0000640601007387 */ /* 0x0003d80000100800 */
[----:B-1----:R-:W-:Y:S05]  /*0a70*/  @P0 BRA `(.L_x_8) ;  /* 0x0000000400380947 */ /* 0x002fea0003800000 */
[----:B------:R-:W1:Y:S01]  /*0a80*/  LDC.64 R16, c[0x0][0x628] ;  /* 0x00018a00ff107b82 */ /* 0x000e620000000a00 */
[----:B------:R-:W-:Y:S02]  /*0a90*/  IMAD.MOV.U32 R6, RZ, RZ, R23 ;  /* 0x000000ffff067224 */ /* 0x000fe400078e0017 */
[----:B------:R-:W-:-:S05]  /*0aa0*/  IMAD.MOV.U32 R7, RZ, RZ, R144 ;  /* 0x000000ffff077224 */ /* 0x000fca00078e0090 */
[----:B------:R-:W2:Y:S08]  /*0ab0*/  LDC R12, c[0x0][0x630] ;  /* 0x00018c00ff0c7b82 */ /* 0x000eb00000000800 */
[----:B------:R-:W3:Y:S01]  /*0ac0*/  LDC.64 R18, c[0x0][0x620] ;  /* 0x00018800ff127b82 */ /* 0x000ee20000000a00 */
[----:B-1----:R-:W-:-:S04]  /*0ad0*/  ISETP.NE.U32.AND P0, PT, R16, RZ, PT ;  /* 0x000000ff1000720c */ /* 0x002fc80003f05070 */
[----:B------:R-:W-:-:S13]  /*0ae0*/  ISETP.NE.AND.EX P0, PT, R17, RZ, PT, P0 ;  /* 0x000000ff1100720c */ /* 0x000fda0003f05300 */
[----:B--23--:R-:W-:Y:S05]  /*0af0*/  @!P0 BRA `(.L_x_9) ;  /* 0x0000000000288947 */ /* 0x00cfea0003800000 */
[----:B------:R-:W1:Y:S02]  /*0b00*/  LDC R5, c[0x0][0x634] ;  /* 0x00018d00ff057b82 */ /* 0x000e640000000800 */
[----:B-1----:R-:W-:-:S05]  /*0b10*/  IADD3 R5, P0, R23, R5, RZ ;  /* 0x0000000517057210 */ /* 0x002fca0007f1e0ff */
[----:B------:R-:W-:-:S04]  /*0b20*/  IMAD.X R15, RZ, RZ, R144, P0 ;  /* 0x000000ffff0f7224 */ /* 0x000fc800000e0690 */
[----:B------:R-:W-:-:S04]  /*0b30*/  IMAD.WIDE.U32 R6, R15, R16, RZ ;  /* 0x000000100f067225 */ /* 0x000fc800078e00ff */
[----:B------:R-:W-:-:S04]  /*0b40*/  IMAD.WIDE.U32 R8, P0, R5, R17, R6 ;  /* 0x0000001105087225 */ /* 0x000fc80007800006 */
[----:B------:R-:W-:-:S04]  /*0b50*/  IMAD.WIDE.U32 R6, R5, R16, RZ ;  /* 0x0000001005067225 */ /* 0x000fc800078e00ff */
[----:B------:R-:W-:Y:S01]  /*0b60*/  IMAD.X R11, RZ, RZ, RZ, P0 ;  /* 0x000000ffff0b7224 */ /* 0x000fe200000e06ff */
[----:B------:R-:W-:Y:S01]  /*0b70*/  IADD3 RZ, P0, R7, R8, RZ ;  /* 0x0000000807ff7210 */ /* 0x000fe20007f1e0ff */
[----:B------:R-:W-:-:S04]  /*0b80*/  IMAD.MOV.U32 R10, RZ, RZ, R9 ;  /* 0x000000ffff0a7224 */ /* 0x000fc800078e0009 */
[----:B------:R-:W-:-:S08]  /*0b90*/  IMAD.WIDE.U32.X R6, R15, R17, R10, P0 ;  /* 0x000000110f067225 */ /* 0x000fd000000e040a */
.L_x_9:
[----:B------:R-:W1:Y:S01]  /*0ba0*/  LDC.64 R20, c[0x0][0x640] ;  /* 0x00019000ff147b82 */ /* 0x000e620000000a00 */
[-C--:B------:R-:W-:Y:S01]  /*0bb0*/  SHF.R.U64 R22, R6, R12.reuse, R7 ;  /* 0x0000000c06167219 */ /* 0x080fe20000001207 */
[----:B------:R-:W-:Y:S01]  /*0bc0*/  IMAD.MOV.U32 R6, RZ, RZ, R23 ;  /* 0x000000ffff067224 */ /* 0x000fe200078e0017 */
[----:B------:R-:W-:Y:S01]  /*0bd0*/  SHF.R.U32.HI R3, RZ, R12, R7 ;  /* 0x0000000cff037219 */ /* 0x000fe20000011607 */
[----:B------:R-:W-:Y:S01]  /*0be0*/  IMAD.MOV.U32 R7, RZ, RZ, R144 ;  /* 0x000000ffff077224 */ /* 0x000fe200078e0090 */
[----:B------:R-:W-:Y:S01]  /*0bf0*/  IADD3 R5, P0, RZ, -R22, RZ ;  /* 0x80000016ff057210 */ /* 0x000fe20007f1e0ff */
[----:B0-----:R-:W-:Y:S02]  /*0c00*/  IMAD R23, R13, R14, R2 ;  /* 0x0000000e0d177224 */ /* 0x001fe400078e0202 */
[----:B------:R-:W0:Y:S01]  /*0c10*/  LDC R10, c[0x0][0x618] ;  /* 0x00018600ff0a7b82 */ /* 0x000e220000000800 */
[----:B------:R-:W-:Y:S02]  /*0c20*/  IMAD.MOV.U32 R13, RZ, RZ, 0x1 ;  /* 0x00000001ff0d7424 */ /* 0x000fe400078e00ff */
[----:B------:R-:W-:-:S02]  /*0c30*/  IMAD.X R3, RZ, RZ, ~R3, P0 ;  /* 0x000000ffff037224 */ /* 0x000fc400000e0e03 */
[----:B------:R-:W-:-:S03]  /*0c40*/  IMAD.WIDE.U32 R6, R5, R18, R6 ;  /* 0x0000001205067225 */ /* 0x000fc600078e0006 */
[----:B------:R-:W2:Y:S01]  /*0c50*/  LDC R9, c[0x0][0x608] ;  /* 0x00018200ff097b82 */ /* 0x000ea20000000800 */
[----:B------:R-:W-:-:S04]  /*0c60*/  IMAD R8, R3, R18, RZ ;  /* 0x0000001203087224 */ /* 0x000fc800078e02ff */
[----:B------:R-:W-:Y:S02]  /*0c70*/  IMAD R3, R5, R19, R8 ;  /* 0x0000001305037224 */ /* 0x000fe400078e0208 */
[----:B------:R-:W-:Y:S01]  /*0c80*/  IMAD.MOV.U32 R5, RZ, RZ, -0x1 ;  /* 0xffffffffff057424 */ /* 0x000fe200078e00ff */
[----:B------:R-:W3:Y:S01]  /*0c90*/  LDC R12, c[0x0][0x658] ;  /* 0x00019600ff0c7b82 */ /* 0x000ee20000000800 */
[----:B------:R-:W-:Y:S01]  /*0ca0*/  IMAD.IADD R3, R7, 0x1, R3 ;  /* 0x0000000107037824 */ /* 0x000fe200078e0203 */
[----:B-1----:R-:W-:-:S04]  /*0cb0*/  ISETP.NE.U32.AND P0, PT, R20, RZ, PT ;  /* 0x000000ff1400720c */ /* 0x002fc80003f05070 */
[----:B------:R-:W-:Y:S02]  /*0cc0*/  ISETP.NE.AND.EX P0, PT, R21, RZ, PT, P0 ;  /* 0x000000ff1500720c */ /* 0x000fe40003f05300 */
[----:B------:R-:W1:Y:S01]  /*0cd0*/  LDC R17, c[0x0][0x600] ;  /* 0x00018000ff117b82 */ /* 0x000e620000000800 */
[-CC-:B0-----:R-:W-:Y:S02]  /*0ce0*/  SHF.R.U64 R15, R6, R10.reuse, R3.reuse ;  /* 0x0000000a060f7219 */ /* 0x181fe40000001203 */
[----:B------:R-:W-:-:S05]  /*0cf0*/  SHF.R.U32.HI R6, RZ, R10, R3 ;  /* 0x0000000aff067219 */ /* 0x000fca0000011603 */
[----:B------:R-:W0:Y:S01]  /*0d00*/  LDC R16, c[0x0][0x648] ;  /* 0x00019200ff107b82 */ /* 0x000e220000000800 */
[-CC-:B--2---:R-:W-:Y:S02]  /*0d10*/  SHF.R.U64 R10, R15, R9.reuse, R6.reuse ;  /* 0x000000090f0a7219 */ /* 0x184fe40000001206 */
[----:B------:R-:W-:-:S05]  /*0d20*/  SHF.R.U32.HI R3, RZ, R9, R6 ;  /* 0x00000009ff037219 */ /* 0x000fca0000011606 */
[----:B------:R-:W2:Y:S01]  /*0d30*/  LDC R18, c[0x0][0x638] ;  /* 0x00018e00ff127b82 */ /* 0x000ea20000000800 */
[-C--:B---3--:R-:W-:Y:S02]  /*0d40*/  SHF.L.U32 R2, R5, R12.reuse, RZ ;  /* 0x0000000c05027219 */ /* 0x088fe400000006ff */
[--C-:B------:R-:W-:Y:S02]  /*0d50*/  SHF.R.U64 R14, R10, R12, R3.reuse ;  /* 0x0000000c0a0e7219 */ /* 0x100fe40000001203 */
[----:B------:R-:W-:Y:S02]  /*0d60*/  LOP3.LUT R5, RZ, R2, RZ, 0x33, !PT ;  /* 0x00000002ff057212 */ /* 0x000fe400078e33ff */
[----:B------:R-:W-:Y:S01]  /*0d70*/  SHF.R.U32.HI R3, RZ, R12, R3 ;  /* 0x0000000cff037219 */ /* 0x000fe20000011603 */
[----:B------:R-:W3:Y:S01]  /*0d80*/  LDC R19, c[0x0][0x610] ;  /* 0x00018400ff137b82 */ /* 0x000ee20000000800 */
[----:B------:R-:W-:Y:S01]  /*0d90*/  IMAD.MOV.U32 R2, RZ, RZ, R14 ;  /* 0x000000ffff027224 */ /* 0x000fe200078e000e */
[----:B------:R-:W-:Y:S06]  /*0da0*/  @!P0 BRA `(.L_x_10) ;  /* 0x0000000000288947 */ /* 0x000fec0003800000 */
[----:B------:R-:W4:Y:S02]  /*0db0*/  LDC R9, c[0x0][0x64c] ;  /* 0x00019300ff097b82 */ /* 0x000f240000000800 */
[----:B----4-:R-:W-:-:S05]  /*0dc0*/  IADD3 R9, P0, R14, R9, RZ ;  /* 0x000000090e097210 */ /* 0x010fca0007f1e0ff */
        /* <DEDUP_REMOVED lines=8> */
.L_x_10:
[----:B0-----:R-:W-:Y:S01]  /*0e50*/  SHF.R.U64 R3, R2, R16, R3 ;  /* 0x0000001002037219 */ /* 0x001fe20000001203 */
[----:B-1----:R-:W-:Y:S01]  /*0e60*/  VIADD R6, R17, 0xffffffff ;  /* 0xffffffff11067836 */ /* 0x002fe20000000000 */
[----:B------:R-:W-:Y:S02]  /*0e70*/  SHF.L.U32 R2, R13, R12, RZ ;  /* 0x0000000c0d027219 */ /* 0x000fe400000006ff */
[----:B------:R-:W-:Y:S01]  /*0e80*/  LOP3.LUT R5, R10, R5, RZ, 0xc0, !PT ;  /* 0x000000050a057212 */ /* 0x000fe200078ec0ff */
[----:B------:R-:W-:Y:S01]  /*0e90*/  IMAD.MOV R7, RZ, RZ, -R3 ;  /* 0x000000ffff077224 */ /* 0x000fe200078e0a03 */
[----:B------:R-:W-:Y:S02]  /*0ea0*/  SEL R4, R4, R23, !P2 ;  /* 0x0000001704047207 */ /* 0x000fe40005000000 */
[----:B------:R-:W-:Y:S01]  /*0eb0*/  LOP3.LUT R6, R15, R6, RZ, 0xc0, !PT ;  /* 0x000000060f067212 */ /* 0x000fe200078ec0ff */
[----:B------:R-:W-:Y:S01]  /*0ec0*/  IMAD R5, R2, R3, R5 ;  /* 0x0000000302057224 */ /* 0x000fe200078e0205 */
[----:B------:R-:W-:Y:S01]  /*0ed0*/  R2UR UR34, R22 ;  /* 0x00000000162272ca */ /* 0x000fe200000e0000 */
[----:B--2---:R-:W-:-:S02]  /*0ee0*/  IMAD R2, R7, R18, R14 ;  /* 0x0000001207027224 */ /* 0x004fc400078e020e */
[----:B---3--:R-:W-:Y:S02]  /*0ef0*/  IMAD R4, R5, R19, R4 ;  /* 0x0000001305047224 */ /* 0x008fe400078e0204 */
[----:B------:R-:W-:Y:S02]  /*0f00*/  IMAD R3, R2, R17, R6 ;  /* 0x0000001102037224 */ /* 0x000fe400078e0206 */
[----:B------:R-:W-:-:S03]  /*0f10*/  IMAD.MOV.U32 R5, RZ, RZ, 0x1 ;  /* 0x00000001ff057424 */ /* 0x000fc600078e00ff */
[----:B------:R-:W-:Y:S02]  /*0f20*/  SEL R6, R3, R4, !P2 ;  /* 0x0000000403067207 */ /* 0x000fe40005000000 */
[----:B------:R-:W-:-:S03]  /*0f30*/  SEL R2, R4, R3, !P2 ;  /* 0x0000000304027207 */ /* 0x000fc60005000000 */
[----:B------:R1:W-:Y:S04]  /*0f40*/  STL [R1+0x64], R6 ;  /* 0x0000640601007387 */ /* 0x0003e80000100800 */
[----:B------:R1:W-:Y:S02]  /*0f50*/  STL [R1+0x68], R2 ;  /* 0x0000680201007387 */ /* 0x0003e40000100800 */
.L_x_8:
[----:B------:R-:W-:-:S08]  /*0f60*/  NOP ;  /* 0x0000000000007918 */ /* 0x000fd00000000000 */
[----:B------:R-:W2:Y:S02]  /*0f70*/  USETMAXREG.TRY_ALLOC.CTAPOOL UP0, 0xe8 ;  /* 0x000000e8000079c8 */ /* 0x000ea40008000600 */
[----:B--2---:R-:W-:-:S13]  /*0f80*/  PLOP3.LUT P0, PT, PT, PT, UP0, 0x80, 0x0 ;  /* 0x000000000000781c */ /* 0x004fda0003f0f008 */
[----:B------:R-:W-:Y:S05]  /*0f90*/  @!P0 BRA `(.L_x_8) ;  /* 0xfffffffc00f08947 */ /* 0x000fea000383ffff */
[----:B------:R-:W-:Y:S01]  /*0fa0*/  ULDC.64 UR4, c[0x0][0x598] ;  /* 0x0001660000047ab9 */ /* 0x000fe20000000a00 */
[----:B------:R-:W-:Y:S01]  /*0fb0*/  ULDC.64 UR40, c[0x0][0x208] ;  /* 0x0000820000287ab9 */ /* 0x000fe20000000a00 */
[----:B------:R-:W-:-:S04]  /*0fc0*/  ISETP.NE.U32.AND P0, PT, RZ, UR4, PT ;  /* 0x00000004ff007c0c */ /* 0x000fc8000bf05070 */
[----:B------:R-:W-:-:S13]  /*0fd0*/  ISETP.NE.AND.EX P0, PT, RZ, UR5, PT, P0 ;  /* 0x00000005ff007c0c */ /* 0x000fda000bf05300 */
[----:B------:R-:W-:Y:S05]  /*0fe0*/  @!P0 BRA `(.L_x_11) ;  /* 0x0000000000208947 */ /* 0x000fea0003800000 */
[----:B-1----:R-:W1:Y:S02]  /*0ff0*/  LDC.64 R2, c[0x0][0x598] ;  /* 0x00016600ff027b82 */ /* 0x002e640000000a00 */
[----:B-1----:R-:W2:Y:S02]  /*1000*/  LDG.E.64 R2, desc[UR40][R2.64] ;  /* 0x0000002802027981 */ /* 0x002ea4000c1e1b00 */
[----:B--2---:R-:W-:-:S04]  /*1010*/  ISETP.NE.U32.AND P0, PT, R2, RZ, PT ;  /* 0x000000ff0200720c */ /* 0x004fc80003f05070 */
[----:B------:R-:W-:-:S13]  /*1020*/  ISETP.NE.AND.EX P0, PT, R3, RZ, PT, P0 ;  /* 0x000000ff0300720c */ /* 0x000fda0003f05300 */
[----:B------:R-:W-:Y:S05]  /*1030*/  @!P0 BRA `(.L_x_11) ;  /* 0x00000000000c8947 */ /* 0x000fea0003800000 */
[----:B------:R-:W2:Y:S02]  /*1040*/  LD.E R2, desc[UR40][R2.64] ;  /* 0x0000002802027980 */ /* 0x000ea4000c101900 */
[----:B--2---:R-:W-:Y:S01]  /*1050*/  R2UR UR33, R2 ;  /* 0x00000000022172ca */ /* 0x004fe200000e0000 */
[----:B------:R-:W-:-:S14]  /*1060*/  BRA `(.L_x_12) ;  /* 0x0000000000247947 */ /* 0x000fdc0003800000 */
.L_x_11:
[----:B------:R-:W-:Y:S02]  /*1070*/  ULDC.64 UR4, c[0x0][0x588] ;  /* 0x0001620000047ab9 */ /* 0x000fe40000000a00 */
[----:B------:R-:W-:-:S04]  /*1080*/  ISETP.NE.U32.AND P0, PT, RZ, UR4, PT ;  /* 0x00000004ff007c0c */ /* 0x000fc8000bf05070 */
[----:B------:R-:W-:-:S13]  /*1090*/  ISETP.NE.AND.EX P0, PT, RZ, UR5, PT, P0 ;  /* 0x00000005ff007c0c */ /* 0x000fda000bf05300 */
[----:B------:R-:W-:Y:S05]  /*10a0*/  @!P0 BRA `(.L_x_13) ;  /* 0x0000000000108947 */ /* 0x000fea0003800000 */
[----:B-1----:R-:W1:Y:S02]  /*10b0*/  LDC.64 R2, c[0x0][0x588] ;  /* 0x00016200ff027b82 */ /* 0x002e640000000a00 */
[----:B-1----:R-:W2:Y:S02]  /*10c0*/  LDG.E R2, desc[UR40][R2.64] ;  /* 0x0000002802027981 */ /* 0x002ea4000c1e1900 */
[----:B--2---:R-:W-:Y:S01]  /*10d0*/  R2UR UR33, R2 ;  /* 0x00000000022172ca */ /* 0x004fe200000e0000 */
[----:B------:R-:W-:-:S14]  /*10e0*/  BRA `(.L_x_12) ;  /* 0x0000000000047947 */ /* 0x000fdc0003800000 */
.L_x_13:
[----:B------:R-:W-:-:S05]  /*10f0*/  ULDC UR33, c[0x0][0x580] ;  /* 0x0001600000217ab9 */ /* 0x000fca0000000800 */
.L_x_12:
[----:B------:R-:W-:Y:S02]  /*1100*/  ULDC.64 UR4, c[0x0][0x5a0] ;  /* 0x0001680000047ab9 */ /* 0x000fe40000000a00 */
        /* <DEDUP_REMOVED lines=11> */
.L_x_14:
        /* <DEDUP_REMOVED lines=8> */
.L_x_16:
[----:B------:R-:W-:-:S05]  /*1240*/  ULDC UR32, c[0x0][0x584] ;  /* 0x0001610000207ab9 */ /* 0x000fca0000000800 */
.L_x_15:
[----:B------:R-:W-:-:S13]  /*1250*/  LOP3.LUT P0, RZ, R5, 0xff, RZ, 0xc0, !PT ;  /* 0x000000ff05ff7812 */ /* 0x000fda000780c0ff */
[----:B------:R-:W-:Y:S05]  /*1260*/  @!P0 EXIT ;  /* 0x000000000000894d */ /* 0x000fea0003800000 */
[----:B-1----:R-:W1:Y:S01]  /*1270*/  LDC.64 R2, c[0x0][0x5c8] ;  /* 0x00017200ff027b82 */ /* 0x002e620000000a00 */
[----:B------:R-:W-:Y:S01]  /*1280*/  ULDC UR4, c[0x0][0x28c] ;  /* 0x0000a30000047ab9 */ /* 0x000fe20000000800 */
[----:B------:R-:W-:Y:S02]  /*1290*/  ULOP3.LUT UR8, UR7, 0x1, URZ, 0xfc, !UPT ;  /* 0x0000000107087892 */ /* 0x000fe4000f8efc3f */
[----:B------:R-:W-:-:S04]  /*12a0*/  UIADD3 UR4, UR4, 0x7f, URZ ;  /* 0x0000007f04047890 */ /* 0x000fc8000fffe03f */
[----:B------:R-:W-:-:S04]  /*12b0*/  USHF.R.S32.HI UR5, URZ, 0x1f, UR4 ;  /* 0x0000001f3f057899 */ /* 0x000fc80008011404 */
[----:B------:R-:W-:-:S03]  /*12c0*/  ULEA.HI UR5, UR5, UR4, URZ, 0x7 ;  /* 0x0000000405057291 */ /* 0x000fc6000f8f383f */
[----:B------:R-:W-:Y:S01]  /*12d0*/  UMOV UR4, URZ ;  /* 0x0000003f00047c82 */ /* 0x000fe20008000000 */
[----:B------:R-:W-:-:S03]  /*12e0*/  USHF.R.S32.HI UR9, URZ, 0x7, UR5 ;  /* 0x000000073f097899 */ /* 0x000fc60008011405 */
[----:B------:R-:W-:Y:S01]  /*12f0*/  UMOV UR5, URZ ;  /* 0x0000003f00057c82 */ /* 0x000fe20008000000 */
[C-C-:B-1----:R-:W-:Y:S01]  /*1300*/  SHF.L.U64.HI R7, R2.reuse, 0x7, R3.reuse ;  /* 0x0000000702077819 */ /* 0x142fe20000010203 */
[C---:B------:R-:W-:Y:S01]  /*1310*/  IMAD.SHL.U32 R4, R2.reuse, 0x80, RZ ;  /* 0x0000008002047824 */ /* 0x040fe200078e00ff */
[C-C-:B------:R-:W-:Y:S02]  /*1320*/  SHF.L.U64.HI R6, R2.reuse, 0x3, R3.reuse ;  /* 0x0000000302067819 */ /* 0x140fe40000010203 */
[C---:B------:R-:W-:Y:S01]  /*1330*/  SHF.L.U64.HI R5, R2.reuse, 0x8, R3 ;  /* 0x0000000802057819 */ /* 0x040fe20000010203 */
[C---:B------:R-:W-:Y:S02]  /*1340*/  IMAD.SHL.U32 R3, R2.reuse, 0x8, RZ ;  /* 0x0000000802037824 */ /* 0x040fe400078e00ff */
[----:B------:R-:W-:-:S07]  /*1350*/  IMAD.SHL.U32 R2, R2, 0x100, RZ ;  /* 0x0000010002027824 */ /* 0x000fce00078e00ff */
.L_x_45:
[----:B01----:R-:W1:Y:S01]  /*1360*/  S2R R8, SR_TID.X ;  /* 0x0000000000087919 */ /* 0x003e620000002100 */
[----:B--2---:R-:W2:Y:S01]  /*1370*/  S2UR UR16, SR_CgaCtaId ;  /* 0x00000000001079c3 */ /* 0x004ea20000008800 */
[----:B------:R-:W-:Y:S01]  /*1380*/  UMOV UR15, 0x400 ;  /* 0x00000400000f7882 */ /* 0x000fe20000000000 */
[----:B------:R-:W-:Y:S01]  /*1390*/  UMOV UR6, URZ ;  /* 0x0000003f00067c82 */ /* 0x000fe20008000000 */
[----:B------:R-:W-:Y:S01]  /*13a0*/  STL [R1+0x50], RZ ;  /* 0x000050ff01007387 */ /* 0x000fe20000100800 */
[----:B------:R-:W-:Y:S01]  /*13b0*/  UMOV UR12, URZ ;  /* 0x0000003f000c7c82 */ /* 0x000fe20008000000 */
[----:B------:R-:W-:Y:S01]  /*13c0*/  UMOV UR13, URZ ;  /* 0x0000003f000d7c82 */ /* 0x000fe20008000000 */
[----:B------:R-:W-:Y:S01]  /*13d0*/  UMOV UR39, UR5 ;  /* 0x0000000500277c82 */ /* 0x000fe20008000000 */
[----:B------:R-:W-:Y:S01]  /*13e0*/  STL [R1+0x4c], RZ ;  /* 0x00004cff01007387 */ /* 0x000fe20000100800 */
[----:B------:R-:W3:Y:S01]  /*13f0*/  LDC R9, c[0x0][0x28c] ;  /* 0x0000a300ff097b82 */ /* 0x000ee20000000800 */
[----:B------:R-:W-:Y:S01]  /*1400*/  UMOV UR38, UR4 ;  /* 0x0000000400267c82 */ /* 0x000fe20008000000 */
[----:B------:R-:W-:Y:S01]  /*1410*/  CS2R R10, SRZ ;  /* 0x00000000000a7805 */ /* 0x000fe2000001ff00 */
[----:B------:R-:W-:Y:S01]  /*1420*/  STL [R1+0x48], RZ ;  /* 0x000048ff01007387 */ /* 0x000fe20000100800 */
[----:B------:R-:W-:-:S02]  /*1430*/  CS2R R12, SRZ ;  /* 0x00000000000c7805 */ /* 0x000fc4000001ff00 */
[----:B------:R-:W-:Y:S02]  /*1440*/  CS2R R14, SRZ ;  /* 0x00000000000e7805 */ /* 0x000fe4000001ff00 */
[----:B------:R-:W-:Y:S01]  /*1450*/  CS2R R16, SRZ ;  /* 0x0000000000107805 */ /* 0x000fe2000001ff00 */
[----:B------:R-:W-:Y:S01]  /*1460*/  STL [R1+0x44], RZ ;  /* 0x000044ff01007387 */ /* 0x000fe20000100800 */
[----:B------:R-:W-:Y:S02]  /*1470*/  CS2R R18, SRZ ;  /* 0x0000000000127805 */ /* 0x000fe4000001ff00 */
[----:B------:R-:W-:Y:S02]  /*1480*/  CS2R R20, SRZ ;  /* 0x0000000000147805 */ /* 0x000fe4000001ff00 */
[----:B0-----:R-:W-:Y:S01]  /*1490*/  CS2R R22, SRZ ;  /* 0x0000000000167805 */ /* 0x001fe2000001ff00 */
[----:B------:R-:W-:Y:S01]  /*14a0*/  STL [R1+0x40], RZ ;  /* 0x000040ff01007387 */ /* 0x000fe20000100800 */
[----:B------:R-:W-:-:S02]  /*14b0*/  CS2R R144, SRZ ;  /* 0x0000000000907805 */ /* 0x000fc4000001ff00 */
[----:B------:R-:W-:Y:S02]  /*14c0*/  CS2R R146, SRZ ;  /* 0x0000000000927805 */ /* 0x000fe4000001ff00 */
[----:B------:R-:W-:Y:S01]  /*14d0*/  CS2R R148, SRZ ;  /* 0x0000000000947805 */ /* 0x000fe2000001ff00 */
[----:B------:R-:W-:Y:S01]  /*14e0*/  STL [R1+0x3c], RZ ;  /* 0x00003cff01007387 */ /* 0x000fe20000100800 */
[----:B------:R-:W-:Y:S02]  /*14f0*/  CS2R R150, SRZ ;  /* 0x0000000000967805 */ /* 0x000fe4000001ff00 */
[----:B------:R-:W-:Y:S02]  /*1500*/  CS2R R152, SRZ ;  /* 0x0000000000987805 */ /* 0x000fe4000001ff00 */
[----:B------:R-:W-:Y:S01]  /*1510*/  CS2R R154, SRZ ;  /* 0x00000000009a7805 */ /* 0x000fe2000001ff00 */
[----:B------:R-:W-:Y:S01]  /*1520*/  STL [R1+0x38], RZ ;  /* 0x000038ff01007387 */ /* 0x000fe20000100800 */
[----:B------:R-:W-:-:S02]  /*1530*/  CS2R R156, SRZ ;  /* 0x00000000009c7805 */ /* 0x000fc4000001ff00 */
[----:B------:R-:W-:Y:S02]  /*1540*/  CS2R R158, SRZ ;  /* 0x00000000009e7805 */ /* 0x000fe4000001ff00 */
[----:B------:R-:W-:Y:S02]  /*1550*/  CS2R R160, SRZ ;  /* 0x0000000000a07805 */ /* 0x000fe4000001ff00 */
[----:B-1----:R-:W-:Y:S01]  /*1560*/  LOP3.LUT R8, R8, 0x80, RZ, 0xc0, !PT ;  /* 0x0000008008087812 */ /* 0x002fe200078ec0ff */
[----:B------:R-:W-:Y:S01]  /*1570*/  STL [R1+0x34], RZ ;  /* 0x000034ff01007387 */ /* 0x000fe20000100800 */
[----:B---3--:R-:W-:Y:S02]  /*1580*/  ISETP.GE.AND P0, PT, R9, 0x1, PT ;  /* 0x000000010900780c */ /* 0x008fe40003f06270 */
[----:B------:R-:W-:Y:S02]  /*1590*/  CS2R R162, SRZ ;  /* 0x0000000000a27805 */ /* 0x000fe4000001ff00 */
[----:B------:R-:W-:Y:S01]  /*15a0*/  SHF.R.U32.HI R8, RZ, 0x7, R8 ;  /* 0x00000007ff087819 */ /* 0x000fe20000011608 */
        /* <DEDUP_REMOVED lines=8> */
[----:B------:R-:W0:Y:S01]  /*1630*/  SHFL.IDX PT, R8, R8, RZ, 0x1f ;  /* 0x00001fff08087589 */ /* 0x000e2200000e0000 */
[----:B------:R-:W-:-:S02]  /*1640*/  CS2R R176, SRZ ;  /* 0x0000000000b07805 */ /* 0x000fc4000001ff00 */
[----:B------:R-:W-:Y:S02]  /*1650*/  CS2R R178, SRZ ;  /* 0x0000000000b27805 */ /* 0x000fe4000001ff00 */
[----:B------:R-:W-:Y:S01]  /*1660*/  CS2R R180, SRZ ;  /* 0x0000000000b47805 */ /* 0x000fe2000001ff00 */
[----:B------:R1:W-:Y:S01]  /*1670*/  STL [R1+0x28], RZ ;  /* 0x000028ff01007387 */ /* 0x0003e20000100800 */
[----:B------:R-:W-:Y:S02]  /*1680*/  CS2R R182, SRZ ;  /* 0x0000000000b67805 */ /* 0x000fe4000001ff00 */
[----:B------:R-:W-:Y:S02]  /*1690*/  CS2R R184, SRZ ;  /* 0x0000000000b87805 */ /* 0x000fe4000001ff00 */
[----:B------:R-:W-:Y:S01]  /*16a0*/  CS2R R186, SRZ ;  /* 0x0000000000ba7805 */ /* 0x000fe2000001ff00 */
[----:B------:R1:W-:Y:S01]  /*16b0*/  STL [R1+0x24], RZ ;  /* 0x000024ff01007387 */ /* 0x0003e20000100800 */
        /* <DEDUP_REMOVED lines=14> */
[----:B------:R-:W-:Y:S02]  /*17a0*/  CS2R R210, SRZ ;  /* 0x0000000000d27805 */ /* 0x000fe4000001ff00 */
[----:B0-----:R-:W-:Y:S01]  /*17b0*/  R2UR UR11, R8 ;  /* 0x00000000080b72ca */ /* 0x001fe200000e0000 */
        /* <DEDUP_REMOVED lines=10> */
[----:B------:R-:W-:Y:S01]  /*1860*/  CS2R R224, SRZ ;  /* 0x0000000000e07805 */ /* 0x000fe2000001ff00 */
[----:B------:R-:W-:Y:S01]  /*1870*/  IMAD.MOV.U32 R226, RZ, RZ, RZ ;  /* 0x000000ffffe27224 */ /* 0x000fe200078e00ff */
[----:B------:R-:W-:Y:S01]  /*1880*/  ULEA.HI UR10, UR11, UR11, URZ, 0x1 ;  /* 0x0000000b0b0a7291 */ /* 0x000fe2000f8f083f */
[----:B------:R1:W-:Y:S01]  /*1890*/  STL [R1+0x8], RZ ;  /* 0x000008ff01007387 */ /* 0x0003e20000100800 */
[----:B------:R-:W-:Y:S02]  /*18a0*/  CS2R R136, SRZ ;  /* 0x0000000000887805 */ /* 0x000fe4000001ff00 */
[----:B------:R-:W-:Y:S01]  /*18b0*/  CS2R R138, SRZ ;  /* 0x00000000008a7805 */ /* 0x000fe2000001ff00 */
[----:B------:R-:W-:Y:S01]  /*18c0*/  ULOP3.LUT UR14, UR10, 0x7fffe, URZ, 0xc0, !UPT ;  /* 0x0007fffe0a0e7892 */ /* 0x000fe2000f8ec03f */
[----:B------:R1:W-:Y:S01]  /*18d0*/  STL [R1+0x4], RZ ;  /* 0x000004ff01007387 */ /* 0x0003e20000100800 */
[----:B--2---:R-:W-:Y:S01]  /*18e0*/  ULEA UR10, UR16, UR15, 0x18 ;  /* 0x0000000f100a7291 */ /* 0x004fe2000f8ec03f */
[----:B------:R-:W-:Y:S01]  /*18f0*/  CS2R R140, SRZ ;  /* 0x00000000008c7805 */ /* 0x000fe2000001ff00 */
[----:B------:R-:W-:Y:S01]  /*1900*/  UIADD3 UR14, UR11, -UR14, URZ ;  /* 0x8000000e0b0e7290 */ /* 0x000fe2000fffe03f */
[----:B------:R1:W-:Y:S01]  /*1910*/  STL [R1], RZ ;  /* 0x000000ff01007387 */ /* 0x0003e20000100800 */
[----:B------:R-:W-:-:S02]  /*1920*/  CS2R R142, SRZ ;  /* 0x00000000008e7805 */ /* 0x000fc4000001ff00 */
[----:B------:R-:W-:Y:S01]  /*1930*/  CS2R R128, SRZ ;  /* 0x0000000000807805 */ /* 0x000fe2000001ff00 */
[----:B------:R-:W-:Y:S01]  /*1940*/  ULEA UR14, UR14, UR10, 0xd ;  /* 0x0000000a0e0e7291 */ /* 0x000fe2000f8e683f */
[----:B------:R-:W-:Y:S02]  /*1950*/  CS2R R130, SRZ ;  /* 0x0000000000827805 */ /* 0x000fe4000001ff00 */
[----:B------:R-:W-:Y:S02]  /*1960*/  CS2R R132, SRZ ;  /* 0x0000000000847805 */ /* 0x000fe4000001ff00 */
[----:B------:R-:W-:Y:S01]  /*1970*/  CS2R R134, SRZ ;  /* 0x0000000000867805 */ /* 0x000fe2000001ff00 */
[----:B------:R-:W-:Y:S01]  /*1980*/  UIADD3 UR14, UR14, 0x100, URZ ;  /* 0x000001000e0e7890 */ /* 0x000fe2000fffe03f */
[----:B------:R-:W-:Y:S02]  /*1990*/  CS2R R120, SRZ ;  /* 0x0000000000787805 */ /* 0x000fe4000001ff00 */
[----:B------:R-:W-:-:S02]  /*19a0*/  CS2R R122, SRZ ;  /* 0x00000000007a7805 */ /* 0x000fc4000001ff00 */
[----:B------:R-:W-:Y:S01]  /*19b0*/  CS2R R124, SRZ ;  /* 0x00000000007c7805 */ /* 0x000fe2000001ff00 */
[----:B------:R-:W-:Y:S01]  /*19c0*/  USHF.R.U32.HI UR11, URZ, 0x4, UR14 ;  /* 0x000000043f0b7899 */ /* 0x000fe2000801160e */
[----:B------:R-:W-:Y:S02]  /*19d0*/  CS2R R126, SRZ ;  /* 0x00000000007e7805 */ /* 0x000fe4000001ff00 */
[----:B------:R-:W-:Y:S02]  /*19e0*/  CS2R R112, SRZ ;  /* 0x0000000000707805 */ /* 0x000fe4000001ff00 */
[----:B------:R-:W-:Y:S01]  /*19f0*/  CS2R R114, SRZ ;  /* 0x0000000000727805 */ /* 0x000fe2000001ff00 */
[----:B------:R-:W-:Y:S01]  /*1a00*/  ULOP3.LUT UR11, UR11, 0x3fff, URZ, 0xc0, !UPT ;  /* 0x00003fff0b0b7892 */ /* 0x000fe2000f8ec03f */
[----:B------:R-:W-:Y:S02]  /*1a10*/  CS2R R116, SRZ ;  /* 0x0000000000747805 */ /* 0x000fe4000001ff00 */
[----:B------:R-:W-:-:S02]  /*1a20*/  CS2R R118, SRZ ;  /* 0x0000000000767805 */ /* 0x000fc4000001ff00 */
[----:B------:R-:W-:Y:S02]  /*1a30*/  CS2R R104, SRZ ;  /* 0x0000000000687805 */ /* 0x000fe4000001ff00 */
[----:B------:R-:W-:Y:S02]  /*1a40*/  CS2R R106, SRZ ;  /* 0x00000000006a7805 */ /* 0x000fe4000001ff00 */
[----:B------:R-:W-:Y:S02]  /*1a50*/  CS2R R108, SRZ ;  /* 0x00000000006c7805 */ /* 0x000fe4000001ff00 */
[----:B------:R-:W-:Y:S02]  /*1a60*/  CS2R R110, SRZ ;  /* 0x00000000006e7805 */ /* 0x000fe4000001ff00 */
        /* <DEDUP_REMOVED lines=39> */
[----:B------:R-:W-:Y:S01]  /*1ce0*/  CS2R R30, SRZ ;  /* 0x00000000001e7805 */ /* 0x000fe2000001ff00 */
[----:B-1----:R-:W-:Y:S06]  /*1cf0*/  @!P0 BRA `(.L_x_17) ;  /* 0x0000001c00808947 */ /* 0x002fec0003800000 */
[----:B------:R-:W-:-:S06]  /*1d00*/  UISETP.NE.AND UP0, UPT, UR8, 0x3, UPT ;  /* 0x000000030800788c */ /* 0x000fcc000bf05270 */
[----:B------:R-:W-:-:S13]  /*1d10*/  PLOP3.LUT P1, PT, PT, PT, UP0, 0x80, 0x0 ;  /* 0x000000000000781c */ /* 0x000fda0003f2f008 */
[----:B------:R-:W-:Y:S05]  /*1d20*/  @!P1 BRA `(.L_x_18) ;  /* 0x0000000000049947 */ /* 0x000fea0003800000 */
[----:B------:R-:W-:Y:S01]  /*1d30*/  BPT.TRAP 0x1 ;  /* 0x000000040000795c */ /* 0x000fe20000300000 */
.L_x_18:
[----:B------:R-:W-:Y:S01]  /*1d40*/  ULEA UR12, UR5, UR10, 0x3 ;  /* 0x0000000a050c7291 */ /* 0x000fe2000f8e183f */
[----:B------:R-:W-:-:S05]  /*1d50*/  IMAD.U32 R8, RZ, RZ, UR4 ;  /* 0x00000004ff087e24 */ /* 0x000fca000f8e00ff */
[----:B------:R-:W-:-:S04]  /*1d60*/  SHF.L.U32 R8, R8, 0x1f, RZ ;  /* 0x0000001f08087819 */ /* 0x000fc800000006ff */
[----:B------:R0:W1:Y:S01]  /*1d70*/  SYNCS.PHASECHK.TRANS64.TRYWAIT P0, [UR12], R8 ;  /* 0x00000008ff0075a7 */ /* 0x000062000800014c */
[----:B------:R-:W-:Y:S05]  /*1d80*/  @!P1 BRA `(.L_x_19) ;  /* 0x0000000000049947 */ /* 0x000fea0003800000 */
[----:B------:R-:W-:Y:S01]  /*1d90*/  BPT.TRAP 0x1 ;  /* 0x000000040000795c */ /* 0x000fe20000300000 */
.L_x_19:
[----:B------:R2:W-:Y:S01]  /*1da0*/  STL [R1+0x50], RZ ;  /* 0x000050ff01007387 */ /* 0x0005e20000100800 */
[----:B------:R-:W-:Y:S01]  /*1db0*/  UMOV UR6, 0x4 ;  /* 0x0000000400067882 */ /* 0x000fe20000000000 */
[----:B-1----:R-:W-:Y:S05]  /*1dc0*/  @P0 BRA `(.L_x_20) ;  /* 0x0000000000080947 */ /* 0x002fea0003800000 */
[----:B------:R-:W1:Y:S02]  /*1dd0*/  SYNCS.PHASECHK.TRANS64.TRYWAIT P0, [UR12], R8 ;  /* 0x00000008ff0075a7 */ /* 0x000e64000800014c */
[----:B-1----:R-:W-:Y:S05]  /*1de0*/  @!P0 BRA `(.L_x_21) ;  /* 0x0000013400448947 */ /* 0x002fea0003800000 */
.L_x_20:
[----:B------:R-:W-:Y:S01]  /*1df0*/  UIADD3 UR12, UR10, 0x24100, URZ ;  /* 0x000241000a0c7890 */ /* 0x000fe2000fffe03f */
[----:B------:R-:W-:Y:S01]  /*1e00*/  WARPGROUP.ARRIVE ;  /* 0x00000000000079c5 */ /* 0x000fe20000000000 */
[----:B------:R-:W-:Y:S01]  /*1e10*/  ULOP3.LUT UR35, UR11, 0x10000, URZ, 0xfc, !UPT ;  /* 0x000100000b237892 */ /* 0x000fe2000f8efc3f */
[----:B------:R3:W-:Y:S01]  /*1e20*/  STL [R1+0x4c], RZ ;  /* 0x00004cff01007387 */ /* 0x0007e20000100800 */
[----:B------:R-:W-:Y:S01]  /*1e30*/  USHF.R.U32.HI UR12, URZ, 0x4, UR12 ;  /* 0x000000043f0c7899 */ /* 0x000fe2000801160c */
[----:B01----:R-:W-:Y:S01]  /*1e40*/  CS2R R8, SRZ ;  /* 0x0000000000087805 */ /* 0x003fe2000001ff00 */
[----:B------:R-:W-:Y:S01]  /*1e50*/  UIMAD UR35, UR5, 0xc00, UR35 ;  /* 0x00000c00052378a4 */ /* 0x000fe2000f8e0223 */
[----:B------:R3:W-:Y:S01]  /*1e60*/  STL [R1+0x48], RZ ;  /* 0x000048ff01007387 */ /* 0x0007e20000100800 */
[----:B------:R-:W-:Y:S01]  /*1e70*/  ULOP3.LUT UR12, UR12, 0x3fff, URZ, 0xc0, !UPT ;  /* 0x00003fff0c0c7892 */ /* 0x000fe2000f8ec03f */
[----:B------:R-:W-:Y:S01]  /*1e80*/  CS2R R10, SRZ ;  /* 0x00000000000a7805 */ /* 0x000fe2000001ff00 */
[----:B------:R-:W-:Y:S01]  /*1e90*/  UMOV UR21, 0x40000040 ;  /* 0x4000004000157882 */ /* 0x000fe20000000000 */
[----:B------:R-:W-:Y:S01]  /*1ea0*/  UMOV UR23, 0x40000040 ;  /* 0x4000004000177882 */ /* 0x000fe20000000000 */
[----:B------:R-:W-:Y:S01]  /*1eb0*/  ULOP3.LUT UR12, UR12, 0x10000, URZ, 0xfc, !UPT ;  /* 0x000100000c0c7892 */ /* 0x000fe2000f8efc3f */
[----:B------:R3:W-:Y:S01]  /*1ec0*/  STL [R1+0x44], RZ ;  /* 0x000044ff01007387 */ /* 0x0007e20000100800 */
[----:B------:R-:W-:Y:S01]  /*1ed0*/  UMOV UR20, UR35 ;  /* 0x0000002300147c82 */ /* 0x000fe20008000000 */
[----:B------:R-:W-:Y:S01]  /*1ee0*/  UMOV UR25, UR21 ;  /* 0x0000001500197c82 */ /* 0x000fe20008000000 */
[----:B------:R-:W-:Y:S01]  /*1ef0*/  UIMAD UR36, UR5, 0x280, UR12 ;  /* 0x00000280052478a4 */ /* 0x000fe2000f8e020c */
[----:B------:R3:W-:Y:S01]  /*1f00*/  STL [R1+0x40], RZ ;  /* 0x000040ff01007387 */ /* 0x0007e20000100800 */
[----:B------:R-:W-:Y:S01]  /*1f10*/  UMOV UR24, UR20 ;  /* 0x0000001400187c82 */ /* 0x000fe20008000000 */
[----:B------:R-:W-:Y:S01]  /*1f20*/  UMOV UR27, 0x40000040 ;  /* 0x40000040001b7882 */ /* 0x000fe20000000000 */
[----:B------:R-:W-:Y:S01]  /*1f30*/  UIADD3 UR26, UR36, 0x80, URZ ;  /* 0x00000080241a7890 */ /* 0x000fe2000fffe03f */
[----:B------:R3:W-:Y:S01]  /*1f40*/  STL [R1+0x3c], RZ ;  /* 0x00003cff01007387 */ /* 0x0007e20000100800 */
[----:B------:R-:W-:Y:S01]  /*1f50*/  UIADD3 UR30, UR36, 0x100, URZ ;  /* 0x00000100241e7890 */ /* 0x000fe2000fffe03f */
[----:B------:R-:W-:Y:S01]  /*1f60*/  CS2R R12, SRZ ;  /* 0x00000000000c7805 */ /* 0x000fe2000001ff00 */
[----:B------:R-:W-:Y:S01]  /*1f70*/  UIADD3 UR18, UR36, 0x180, URZ ;  /* 0x0000018024127890 */ /* 0x000fe2000fffe03f */
[----:B------:R3:W-:Y:S01]  /*1f80*/  STL [R1+0x38], RZ ;  /* 0x000038ff01007387 */ /* 0x0007e20000100800 */
[----:B------:R-:W-:Y:S01]  /*1f90*/  UMOV UR22, UR36 ;  /* 0x0000002400167c82 */ /* 0x000fe20008000000 */
[----:B------:R-:W-:Y:S01]  /*1fa0*/  UMOV UR28, UR20 ;  /* 0x00000014001c7c82 */ /* 0x000fe20008000000 */
[----:B------:R-:W-:Y:S01]  /*1fb0*/  QGMMA.64x16x32.F32.E4M3.E4M3 R136, gdesc[UR20], RZ, !UPT ;  /* 0x00200000148879f3 */ /* 0x000fe2000c7008ff */
[----:B------:R-:W-:Y:S01]  /*1fc0*/  UMOV UR29, UR21 ;  /* 0x00000015001d7c82 */ /* 0x000fe20008000000 */
[----:B------:R-:W-:Y:S01]  /*1fd0*/  UMOV UR31, 0x40000040 ;  /* 0x40000040001f7882 */ /* 0x000fe20000000000 */
[----:B------:R-:W-:Y:S01]  /*1fe0*/  UIADD3 UR14, UR36, 0x200, URZ ;  /* 0x00000200240e7890 */ /* 0x000fe2000fffe03f */
[----:B------:R-:W-:Y:S01]  /*1ff0*/  QGMMA.64x16x32.F32.E4M3.E4M3 R112, gdesc[UR24], RZ, !UPT ;  /* 0x00200000187079f3 */ /* 0x000fe2000c7008ff */
[----:B------:R-:W-:Y:S01]  /*2000*/  UMOV UR16, UR20 ;  /* 0x0000001400107c82 */ /* 0x000fe20008000000 */
[----:B------:R-:W-:Y:S01]  /*2010*/  UMOV UR17, UR21 ;  /* 0x0000001500117c82 */ /* 0x000fe20008000000 */
[----:B------:R-:W-:Y:S01]  /*2020*/  UMOV UR19, 0x40000040 ;  /* 0x4000004000137882 */ /* 0x000fe20000000000 */
[----:B------:R-:W-:Y:S01]  /*2030*/  QGMMA.64x16x32.F32.E4M3.E4M3 R88, gdesc[UR28], RZ, !UPT ;  /* 0x002000001c5879f3 */ /* 0x000fe2000c7008ff */
[----:B------:R-:W-:Y:S01]  /*2040*/  UMOV UR12, UR20 ;  /* 0x00000014000c7c82 */ /* 0x000fe20008000000 */
[----:B------:R-:W-:Y:S01]  /*2050*/  UMOV UR13, UR21 ;  /* 0x00000015000d7c82 */ /* 0x000fe20008000000 */
[----:B------:R-:W-:Y:S01]  /*2060*/  UMOV UR15, 0x40000040 ;  /* 0x40000040000f7882 */ /* 0x000fe20000000000 */
[----:B------:R-:W-:Y:S01]  /*2070*/  QGMMA.64x16x32.F32.E4M3.E4M3 R64, gdesc[UR16], RZ, !UPT ;  /* 0x00200000104079f3 */ /* 0x000fe2000c7008ff */
[----:B------:R-:W-:Y:S01]  /*2080*/  UIADD3 UR16, UR35, 0x400, URZ ;  /* 0x0000040023107890 */ /* 0x000fe2000fffe03f */
[----:B------:R3:W-:Y:S01]  /*2090*/  STL [R1+0x34], RZ ;  /* 0x000034ff01007387 */ /* 0x0007e20000100800 */
[----:B------:R-:W-:Y:S01]  /*20a0*/  CS2R R14, SRZ ;  /* 0x00000000000e7805 */ /* 0x000fe2000001ff00 */
[----:B------:R-:W-:Y:S01]  /*20b0*/  QGMMA.64x16x32.F32.E4M3.E4M3 R40, gdesc[UR12], RZ, !UPT ;  /* 0x002000000c2879f3 */ /* 0x000fe2000c7008ff */
[----:B------:R-:W-:Y:S01]  /*20c0*/  UMOV UR13, 0x40000040 ;  /* 0x40000040000d7882 */ /* 0x000fe20000000000 */
[----:B------:R3:W-:Y:S01]  /*20d0*/  STL [R1+0x30], RZ ;  /* 0x000030ff01007387 */ /* 0x0007e20000100800 */
[----:B------:R-:W-:Y:S01]  /*20e0*/  UMOV UR17, UR13 ;  /* 0x0000000d00117c82 */ /* 0x000fe20008000000 */
[----:B------:R-:W-:Y:S01]  /*20f0*/  UMOV UR12, UR16 ;  /* 0x00000010000c7c82 */ /* 0x000fe20008000000 */
[----:B------:R-:W-:Y:S01]  /*2100*/  UMOV UR29, UR13 ;  /* 0x0000000d001d7c82 */ /* 0x000fe20008000000 */
[----:B------:R-:W-:Y:S01]  /*2110*/  QGMMA.64x16x32.F32.E4M3.E4M3 R32, gdesc[UR12], RZ, !UPT ;  /* 0x002000000c2079f3 */ /* 0x000fe2000c7008ff */
[----:B------:R-:W-:Y:S01]  /*2120*/  UMOV UR16, UR12 ;  /* 0x0000000c00107c82 */ /* 0x000fe20008000000 */
[----:B------:R-:W-:Y:S01]  /*2130*/  UMOV UR28, UR12 ;  /* 0x0000000c001c7c82 */ /* 0x000fe20008000000 */
[----:B------:R-:W-:Y:S01]  /*2140*/  UMOV UR24, UR12 ;  /* 0x0000000c00187c82 */ /* 0x000fe20008000000 */
[----:B------:R-:W-:Y:S01]  /*2150*/  QGMMA.64x16x32.F32.E4M3.E4M3 R56, gdesc[UR16], RZ, !UPT ;  /* 0x00200000103879f3 */ /* 0x000fe2000c7008ff */
[----:B------:R-:W-:Y:S01]  /*2160*/  UIADD3 UR16, UR35, 0x800, URZ ;  /* 0x0000080023107890 */ /* 0x000fe2000fffe03f */
[----:B------:R3:W-:Y:S01]  /*2170*/  STL [R1+0x2c], RZ ;  /* 0x00002cff01007387 */ /* 0x0007e20000100800 */
[----:B------:R-:W-:Y:S01]  /*2180*/  UMOV UR25, UR13 ;  /* 0x0000000d00197c82 */ /* 0x000fe20008000000 */
[----:B------:R-:W-:Y:S01]  /*2190*/  QGMMA.64x16x32.F32.E4M3.E4M3 R80, gdesc[UR28], RZ, !UPT ;  /* 0x002000001c5079f3 */ /* 0x000fe2000c7008ff */
[----:B------:R-:W-:Y:S01]  /*21a0*/  UMOV UR20, UR12 ;  /* 0x0000000c00147c82 */ /* 0x000fe20008000000 */
[----:B------:R-:W-:Y:S01]  /*21b0*/  UMOV UR21, UR13 ;  /* 0x0000000d00157c82 */ /* 0x000fe20008000000 */
[----:B------:R3:W-:Y:S01]  /*21c0*/  STL [R1+0x28], RZ ;  /* 0x000028ff01007387 */ /* 0x0007e20000100800 */
[----:B------:R-:W-:Y:S01]  /*21d0*/  QGMMA.64x16x32.F32.E4M3.E4M3 R104, gdesc[UR24], RZ, !UPT ;  /* 0x00200000186879f3 */ /* 0x000fe2000c7008ff */
[----:B------:R-:W-:-:S02]  /*21e0*/  CS2R R16, SRZ ;  /* 0x0000000000107805 */ /* 0x000fc4000001ff00 */
[----:B------:R-:W-:Y:S01]  /*21f0*/  CS2R R18, SRZ ;  /* 0x0000000000127805 */ /* 0x000fe2000001ff00 */
[----:B------:R3:W-:Y:S01]  /*2200*/  STL [R1+0x24], RZ ;  /* 0x000024ff01007387 */ /* 0x0007e20000100800 */
[----:B------:R-:W-:Y:S01]  /*2210*/  QGMMA.64x16x32.F32.E4M3.E4M3 R128, gdesc[UR20], RZ, !UPT ;  /* 0x00200000148079f3 */ /* 0x000fe2000c7008ff */
[----:B------:R-:W-:Y:S01]  /*2220*/  UMOV UR20, UR16 ;  /* 0x0000001000147c82 */ /* 0x000fe20008000000 */
[----:B------:R-:W-:Y:S01]  /*2230*/  UMOV UR21, 0x40000040 ;  /* 0x4000004000157882 */ /* 0x000fe20000000000 */
[----:B------:R-:W-:Y:S01]  /*2240*/  UMOV UR24, UR20 ;  /* 0x0000001400187c82 */ /* 0x000fe20008000000 */
[----:B------:R-:W-:Y:S01]  /*2250*/  UMOV UR25, UR21 ;  /* 0x0000001500197c82 */ /* 0x000fe20008000000 */
[----:B------:R-:W-:Y:S01]  /*2260*/  QGMMA.64x16x32.F32.E4M3.E4M3 R120, gdesc[UR20], RZ, !UPT ;  /* 0x00200000147879f3 */ /* 0x000fe2000c7008ff */
        /* <DEDUP_REMOVED lines=10> */
[----:B------:R-:W-:Y:S01]  /*2310*/  UIADD3 UR26, UR36, 0x82, URZ ;  /* 0x00000082241a7890 */ /* 0x000fe2000fffe03f */
[----:B------:R-:W-:Y:S01]  /*2320*/  QGMMA.64x16x32.F32.E4M3.E4M3 R48, gdesc[UR16], RZ, !UPT ;  /* 0x00200000103079f3 */ /* 0x000fe2000c7008ff */
[----:B------:R-:W-:Y:S01]  /*2330*/  UIADD3 UR16, UR36, 0x2, URZ ;  /* 0x0000000224107890 */ /* 0x000fe2000fffe03f */
[----:B------:R3:W-:Y:S01]  /*2340*/  STL [R1+0x1c], RZ ;  /* 0x00001cff01007387 */ /* 0x0007e20000100800 */
[----:B------:R-:W-:Y:S01]  /*2350*/  UIADD3 UR30, UR36, 0x102, URZ ;  /* 0x00000102241e7890 */ /* 0x000fe2000fffe03f */
[----:B------:R-:W-:Y:S01]  /*2360*/  QGMMA.64x16x32.F32.E4M3.E4M3 R24, gdesc[UR12], RZ, !UPT ;  /* 0x002000000c1879f3 */ /* 0x000fe2000c7008ff */
[----:B------:R-:W-:Y:S01]  /*2370*/  UIADD3 UR18, UR36, 0x182, URZ ;  /* 0x0000018224127890 */ /* 0x000fe2000fffe03f */
[----:B------:R3:W-:Y:S01]  /*2380*/  STL [R1+0x18], RZ ;  /* 0x000018ff01007387 */ /* 0x0007e20000100800 */
[----:B------:R-:W-:Y:S01]  /*2390*/  UMOV UR20, UR22 ;  /* 0x0000001600147c82 */ /* 0x000fe20008000000 */
[----:B------:R-:W-:Y:S01]  /*23a0*/  UMOV UR21, 0x40000040 ;  /* 0x4000004000157882 */ /* 0x000fe20000000000 */
[----:B------:R-:W-:Y:S01]  /*23b0*/  UMOV UR22, UR16 ;  /* 0x0000001000167c82 */ /* 0x000fe20008000000 */
[----:B------:R-:W-:Y:S01]  /*23c0*/  UMOV UR23, 0x40000040 ;  /* 0x4000004000177882 */ /* 0x000fe20000000000 */
[----:B------:R-:W-:Y:S01]  /*23d0*/  UMOV UR24, UR20 ;  /* 0x0000001400187c82 */ /* 0x000fe20008000000 */
[----:B------:R-:W-:Y:S01]  /*23e0*/  UMOV UR25, UR21 ;  /* 0x0000001500197c82 */ /* 0x000fe20008000000 */
[----:B------:R-:W-:Y:S01]  /*23f0*/  UMOV UR27, 0x40000040 ;  /* 0x40000040001b7882 */ /* 0x000fe20000000000 */
[----:B------:R-:W-:Y:S01]  /*2400*/  QGMMA.64x16x32.F32.E4M3.E4M3 R136, gdesc[UR20], R136 ;  /* 0x00200000148879f3 */ /* 0x000fe20008700888 */
[----:B------:R-:W-:Y:S01]  /*2410*/  UMOV UR28, UR20 ;  /* 0x00000014001c7c82 */ /* 0x000fe20008000000 */
[----:B------:R-:W-:Y:S01]  /*2420*/  UMOV UR29, UR21 ;  /* 0x00000015001d7c82 */ /* 0x000fe20008000000 */
[----:B------:R-:W-:Y:S01]  /*2430*/  UMOV UR31, 0x40000040 ;  /* 0x40000040001f7882 */ /* 0x000fe20000000000 */
[----:B------:R-:W-:Y:S01]  /*2440*/  QGMMA.64x16x32.F32.E4M3.E4M3 R112, gdesc[UR24], R112 ;  /* 0x00200000187079f3 */ /* 0x000fe20008700870 */
[----:B------:R-:W-:Y:S01]  /*2450*/  UIADD3 UR14, UR36, 0x202, URZ ;  /* 0x00000202240e7890 */ /* 0x000fe2000fffe03f */
[----:B------:R3:W-:Y:S01]  /*2460*/  STL [R1+0x14], RZ ;  /* 0x000014ff01007387 */ /* 0x0007e20000100800 */
        /* <DEDUP_REMOVED lines=10> */
[----:B------:R-:W-:Y:S01]  /*2510*/  CS2R R20, SRZ ;  /* 0x0000000000147805 */ /* 0x000fe2000001ff00 */
[----:B------:R-:W-:Y:S01]  /*2520*/  QGMMA.64x16x32.F32.E4M3.E4M3 R40, gdesc[UR12], R40 ;  /* 0x002000000c2879f3 */ /* 0x000fe20008700828 */
[----:B------:R-:W-:Y:S01]  /*2530*/  UMOV UR13, 0x40000040 ;  /* 0x40000040000d7882 */ /* 0x000fe20000000000 */
[----:B------:R3:W-:Y:S01]  /*2540*/  STL [R1+0xc], RZ ;  /* 0x00000cff01007387 */ /* 0x0007e20000100800 */
[----:B------:R-:W-:Y:S01]  /*2550*/  UMOV UR17, UR13 ;  /* 0x0000000d00117c82 */ /* 0x000fe20008000000 */
[----:B------:R-:W-:Y:S01]  /*2560*/  UMOV UR12, UR16 ;  /* 0x00000010000c7c82 */ /* 0x000fe20008000000 */
[----:B------:R-:W-:Y:S01]  /*2570*/  UMOV UR29, UR13 ;  /* 0x0000000d001d7c82 */ /* 0x000fe20008000000 */
[----:B------:R-:W-:Y:S01]  /*2580*/  QGMMA.64x16x32.F32.E4M3.E4M3 R32, gdesc[UR12], R32 ;  /* 0x002000000c2079f3 */ /* 0x000fe20008700820 */
[----:B------:R-:W-:Y:S01]  /*2590*/  UMOV UR16, UR12 ;  /* 0x0000000c00107c82 */ /* 0x000fe20008000000 */
[----:B------:R-:W-:Y:S01]  /*25a0*/  UMOV UR28, UR12 ;  /* 0x0000000c001c7c82 */ /* 0x000fe20008000000 */
[----:B------:R-:W-:Y:S01]  /*25b0*/  UMOV UR24, UR12 ;  /* 0x0000000c00187c82 */ /* 0x000fe20008000000 */
[----:B------:R-:W-:Y:S01]  /*25c0*/  QGMMA.64x16x32.F32.E4M3.E4M3 R56, gdesc[UR16], R56 ;  /* 0x00200000103879f3 */ /* 0x000fe20008700838 */
[----:B------:R-:W-:Y:S01]  /*25d0*/  UIADD3 UR16, UR35, 0x802, URZ ;  /* 0x0000080223107890 */ /* 0x000fe2000fffe03f */
[----:B------:R3:W-:Y:S01]  /*25e0*/  STL [R1+0x8], RZ ;  /* 0x000008ff01007387 */ /* 0x0007e20000100800 */
[----:B------:R-:W-:Y:S01]  /*25f0*/  UMOV UR25, UR13 ;  /* 0x0000000d00197c82 */ /* 0x000fe20008000000 */
[----:B------:R-:W-:Y:S01]  /*2600*/  QGMMA.64x16x32.F32.E4M3.E4M3 R80, gdesc[UR28], R80 ;  /* 0x002000001c5079f3 */ /* 0x000fe20008700850 */
[----:B------:R-:W-:Y:S01]  /*2610*/  UMOV UR20, UR12 ;  /* 0x0000000c00147c82 */ /* 0x000fe20008000000 */
[----:B------:R-:W-:Y:S01]  /*2620*/  UMOV UR21, UR13 ;  /* 0x0000000d00157c82 */ /* 0x000fe20008000000 */
[----:B------:R3:W-:Y:S01]  /*2630*/  STL [R1+0x4], RZ ;  /* 0x000004ff01007387 */ /* 0x0007e20000100800 */
[----:B------:R-:W-:Y:S01]  /*2640*/  QGMMA.64x16x32.F32.E4M3.E4M3 R104, gdesc[UR24], R104 ;  /* 0x00200000186879f3 */ /* 0x000fe20008700868 */
[----:B------:R-:W-:-:S02]  /*2650*/  CS2R R22, SRZ ;  /* 0x0000000000167805 */ /* 0x000fc4000001ff00 */
[----:B------:R-:W-:Y:S01]  /*2660*/  CS2R R144, SRZ ;  /* 0x0000000000907805 */ /* 0x000fe2000001ff00 */
[----:B------:R3:W-:Y:S01]  /*2670*/  STL [R1], RZ ;  /* 0x000000ff01007387 */ /* 0x0007e20000100800 */
[----:B------:R-:W-:Y:S01]  /*2680*/  QGMMA.64x16x32.F32.E4M3.E4M3 R128, gdesc[UR20], R128 ;  /* 0x00200000148079f3 */ /* 0x000fe20008700880 */
[----:B------:R-:W-:Y:S01]  /*2690*/  UMOV UR20, UR16 ;  /* 0x0000001000147c82 */ /* 0x000fe20008000000 */
[----:B------:R-:W-:Y:S01]  /*26a0*/  UMOV UR21, 0x40000040 ;  /* 0x4000004000157882 */ /* 0x000fe20000000000 */
[----:B------:R-:W-:Y:S01]  /*26b0*/  UMOV UR24, UR20 ;  /* 0x0000001400187c82 */ /* 0x000fe20008000000 */
[----:B------:R-:W-:Y:S01]  /*26c0*/  UMOV UR25, UR21 ;  /* 0x0000001500197c82 */ /* 0x000fe20008000000 */
[----:B------:R-:W-:Y:S01]  /*26d0*/  QGMMA.64x16x32.F32.E4M3.E4M3 R120, gdesc[UR20], R120 ;  /* 0x00200000147879f3 */ /* 0x000fe20008700878 */
        /* <DEDUP_REMOVED lines=9> */
[----:B------:R-:W-:Y:S01]  /*2770*/  CS2R R146, SRZ ;  /* 0x0000000000927805 */ /* 0x000fe2000001ff00 */
[----:B------:R-:W-:Y:S01]  /*2780*/  UIADD3 UR26, UR36, 0x84, URZ ;  /* 0x00000084241a7890 */ /* 0x000fe2000fffe03f */
[----:B------:R-:W-:Y:S01]  /*2790*/  QGMMA.64x16x32.F32.E4M3.E4M3 R48, gdesc[UR16], R48 ;  /* 0x00200000103079f3 */ /* 0x000fe20008700830 */
[----:B------:R-:W-:Y:S01]  /*27a0*/  UIADD3 UR16, UR36, 0x4, URZ ;  /* 0x0000000424107890 */ /* 0x000fe2000fffe03f */
[----:B------:R-:W-:Y:S01]  /*27b0*/  CS2R R148, SRZ ;  /* 0x0000000000947805 */ /* 0x000fe2000001ff00 */
[----:B------:R-:W-:Y:S01]  /*27c0*/  UIADD3 UR30, UR36, 0x104, URZ ;  /* 0x00000104241e7890 */ /* 0x000fe2000fffe03f */
[----:B------:R-:W-:Y:S01]  /*27d0*/  QGMMA.64x16x32.F32.E4M3.E4M3 R24, gdesc[UR12], R24 ;  /* 0x002000000c1879f3 */ /* 0x000fe20008700818 */
[----:B------:R-:W-:Y:S01]  /*27e0*/  UIADD3 UR18, UR36, 0x184, URZ ;  /* 0x0000018424127890 */ /* 0x000fe2000fffe03f */
[----:B------:R-:W-:Y:S01]  /*27f0*/  CS2R R150, SRZ ;  /* 0x0000000000967805 */ /* 0x000fe2000001ff00 */
        /* <DEDUP_REMOVED lines=13> */
[----:B------:R-:W-:Y:S01]  /*28d0*/  CS2R R152, SRZ ;  /* 0x0000000000987805 */ /* 0x000fe2000001ff00 */
        /* <DEDUP_REMOVED lines=9> */
[----:B------:R-:W-:-:S02]  /*2970*/  CS2R R154, SRZ ;  /* 0x00000000009a7805 */ /* 0x000fc4000001ff00 */
[----:B------:R-:W-:Y:S01]  /*2980*/  CS2R R156, SRZ ;  /* 0x00000000009c7805 */ /* 0x000fe2000001ff00 */
[----:B------:R-:W-:Y:S01]  /*2990*/  QGMMA.64x16x32.F32.E4M3.E4M3 R40, gdesc[UR12], R40 ;  /* 0x002000000c2879f3 */ /* 0x000fe20008700828 */
[----:B------:R-:W-:Y:S01]  /*29a0*/  UMOV UR13, 0x40000040 ;  /* 0x40000040000d7882 */ /* 0x000fe20000000000 */
[----:B------:R-:W-:Y:S01]  /*29b0*/  CS2R R158, SRZ ;  /* 0x00000000009e7805 */ /* 0x000fe2000001ff00 */
        /* <DEDUP_REMOVED lines=10> */
[----:B------:R-:W-:Y:S01]  /*2a60*/  UMOV UR25, UR13 ;  /* 0x0000000d00197c82 */ /* 0x000fe20008000000 */
[----:B------:R-:W-:Y:S01]  /*2a70*/  QGMMA.64x16x32.F32.E4M3.E4M3 R80, gdesc[UR28], R80 ;  /* 0x002000001c5079f3 */ /* 0x000fe20008700850 */
[----:B------:R-:W-:Y:S01]  /*2a80*/  UMOV UR20, UR12 ;  /* 0x0000000c00147c82 */ /* 0x000fe20008000000 */
[----:B------:R-:W-:Y:S01]  /*2a90*/  UMOV UR21, UR13 ;  /* 0x0000000d00157c82 */ /* 0x000fe20008000000 */
[----:B------:R-:W-:Y:S01]  /*2aa0*/  CS2R R162, SRZ ;  /* 0x0000000000a27805 */ /* 0x000fe2000001ff00 */
[----:B------:R-:W-:Y:S01]  /*2ab0*/  QGMMA.64x16x32.F32.E4M3.E4M3 R104, gdesc[UR24], R104 ;  /* 0x00200000186879f3 */ /* 0x000fe20008700868 */
[----:B------:R-:W-:-:S02]  /*2ac0*/  CS2R R164, SRZ ;  /* 0x0000000000a47805 */ /* 0x000fc4000001ff00 */
[----:B------:R-:W-:Y:S02]  /*2ad0*/  CS2R R166, SRZ ;  /* 0x0000000000a67805 */ /* 0x000fe4000001ff00 */
[----:B------:R-:W-:Y:S01]  /*2ae0*/  CS2R R168, SRZ ;  /* 0x0000000000a87805 */ /* 0x000fe2000001ff00 */
        /* <DEDUP_REMOVED lines=22> */
[----:B------:R-:W-:Y:S01]  /*2c50*/  UMOV UR16, UR22 ;  /* 0x0000001600107c82 */ /* 0x000fe20008000000 */
[----:B------:R-:W-:Y:S01]  /*2c60*/  UIADD3 UR22, UR36, 0x186, URZ ;  /* 0x0000018624167890 */ /* 0x000fe2000fffe03f */
[----:B------:R-:W-:Y:S01]  /*2c70*/  CS2R R174, SRZ ;  /* 0x0000000000ae7805 */ /* 0x000fe2000001ff00 */
[----:B------:R-:W-:Y:S01]  /*2c80*/  UMOV UR17, 0x40000040 ;  /* 0x4000004000117882 */ /* 0x000fe20000000000 */
        /* <DEDUP_REMOVED lines=21> */
[----:B------:R-:W-:Y:S01]  /*2de0*/  UIADD3 UR35, UR35, 0x806, URZ ;  /* 0x0000080623237890 */ /* 0x000fe2000fffe03f */
        /* <DEDUP_REMOVED lines=10> */
[----:B------:R-:W-:Y:S01]  /*2e90*/  UMOV UR16, UR12 ;  /* 0x0000000c00107c82 */ /* 0x000fe20008000000 */
[----:B------:R-:W-:Y:S01]  /*2ea0*/  ULDC UR12, c[0x0][0x50c] ;  /* 0x00014300000c7ab9 */ /* 0x000fe20000000800 */
[----:B------:R-:W-:Y:S01]  /*2eb0*/  QGMMA.64x16x32.F32.E4M3.E4M3 R56, gdesc[UR20], R56 ;  /* 0x00200000143879f3 */ /* 0x000fe20008700838 */
[----:B------:R-:W-:Y:S01]  /*2ec0*/  UISETP.NE.AND UP0, UPT, UR12, 0x4, UPT ;  /* 0x000000040c00788c */ /* 0x000fe2000bf05270 */
[----:B------:R-:W-:Y:S01]  /*2ed0*/  CS2R R182, SRZ ;  /* 0x0000000000b67805 */ /* 0x000fe2000001ff00 */
[----:B------:R-:W-:Y:S01]  /*2ee0*/  UMOV UR25, UR13 ;  /* 0x0000000d00197c82 */ /* 0x000fe20008000000 */
[----:B------:R-:W-:Y:S01]  /*2ef0*/  QGMMA.64x16x32.F32.E4M3.E4M3 R80, gdesc[UR28], R80 ;  /* 0x002000001c5079f3 */ /* 0x000fe20008700850 */
[----:B------:R-:W-:Y:S01]  /*2f00*/  USEL UR12, URZ, 0x1, UP0 ;  /* 0x000000013f0c7887 */ /* 0x000fe20008000000 */
[----:B------:R-:W-:Y:S01]  /*2f10*/  CS2R R184, SRZ ;  /* 0x0000000000b87805 */ /* 0x000fe2000001ff00 */
[----:B------:R-:W-:Y:S01]  /*2f20*/  UMOV UR17, UR13 ;  /* 0x0000000d00117c82 */ /* 0x000fe20008000000 */
[----:B------:R-:W-:Y:S01]  /*2f30*/  QGMMA.64x16x32.F32.E4M3.E4M3 R104, gdesc[UR24], R104 ;  /* 0x00200000186879f3 */ /* 0x000fe20008700868 */
[----:B------:R-:W-:-:S02]  /*2f40*/  CS2R R186, SRZ ;  /* 0x0000000000ba7805 */ /* 0x000fc4000001ff00 */
[----:B------:R-:W-:Y:S02]  /*2f50*/  CS2R R188, SRZ ;  /* 0x0000000000bc7805 */ /* 0x000fe4000001ff00 */
[----:B------:R-:W-:Y:S01]  /*2f60*/  ISETP.NE.AND P0, PT, RZ, UR12, PT ;  /* 0x0000000cff007c0c */ /* 0x000fe2000bf05270 */
        /* <DEDUP_REMOVED lines=14> */
[----:B------:R-:W-:-:S02]  /*3050*/  CS2R R190, SRZ ;  /* 0x0000000000be7805 */ /* 0x000fc4000001ff00 */
[----:B------:R-:W-:Y:S02]  /*3060*/  CS2R R192, SRZ ;  /* 0x0000000000c07805 */ /* 0x000fe4000001ff00 */
[----:B------:R-:W-:Y:S01]  /*3070*/  CS2R R194, SRZ ;  /* 0x0000000000c27805 */ /* 0x000fe2000001ff00 */
[----:B------:R-:W-:Y:S01]  /*3080*/  QGMMA.64x16x32.F32.E4M3.E4M3 R48, gdesc[UR20], R48 ;  /* 0x00200000143079f3 */ /* 0x000fe20008700830 */
[----:B------:R-:W-:Y:S02]  /*3090*/  CS2R R196, SRZ ;  /* 0x0000000000c47805 */ /* 0x000fe4000001ff00 */
[----:B------:R-:W-:Y:S02]  /*30a0*/  CS2R R198, SRZ ;  /* 0x0000000000c67805 */ /* 0x000fe4000001ff00 */
[----:B------:R-:W-:Y:S01]  /*30b0*/  CS2R R200, SRZ ;  /* 0x0000000000c87805 */ /* 0x000fe2000001ff00 */
[----:B------:R-:W-:Y:S01]  /*30c0*/  QGMMA.64x16x32.F32.E4M3.E4M3 R24, gdesc[UR16], R24, gsb0 ;  /* 0x00200000101879f3 */ /* 0x000fe20008000818 */
        /* <DEDUP_REMOVED lines=11> */
[----:B------:R-:W-:Y:S01]  /*3180*/  CS2R R224, SRZ ;  /* 0x0000000000e07805 */ /* 0x000fe2000001ff00 */
[----:B------:R-:W-:Y:S01]  /*3190*/  IMAD.MOV.U32 R226, RZ, RZ, RZ ;  /* 0x000000ffffe27224 */ /* 0x000fe200078e00ff */
[----:B---3--:R-:W-:Y:S06]  /*31a0*/  @!P0 BRA `(.L_x_22) ;  /* 0x00000008003c8947 */ /* 0x008fec0003800000 */
[----:B------:R-:W-:Y:S02]  /*31b0*/  WARPGROUP.DEPBAR.LE gsb0, 0x0 ;  /* 0x00008000000079c5 */ /* 0x000fe40000010000 */
[----:B------:R-:W-:-:S01]  /*31c0*/  FADD R227, RZ, R43 ;  /* 0x0000002bffe37221 */ /* 0x000fc20000000000 */
[----:B------:R-:W-:Y:S01]  /*31d0*/  FADD R226, RZ, R136 ;  /* 0x00000088ffe27221 */ /* 0x000fe20000000000 */
[----:B------:R-:W-:-:S01]  /*31e0*/  FADD R225, RZ, R137 ;  /* 0x00000089ffe17221 */ /* 0x000fc20000000000 */
[----:B------:R-:W-:Y:S01]  /*31f0*/  FADD R224, RZ, R138 ;  /* 0x0000008affe07221 */ /* 0x000fe20000000000 */
[----:B------:R-:W-:-:S01]  /*3200*/  FADD R223, RZ, R139 ;  /* 0x0000008bffdf7221 */ /* 0x000fc20000000000 */
[----:B------:R0:W-:Y:S01]  /*3210*/  STL [R1], R227 ;  /* 0x000000e301007387 */ /* 0x0001e20000100800 */
[----:B------:R-:W-:-:S01]  /*3220*/  FADD R222, RZ, R140 ;  /* 0x0000008cffde7221 */ /* 0x000fc20000000000 */
[----:B------:R-:W-:Y:S01]  /*3230*/  FADD R221, RZ, R141 ;  /* 0x0000008dffdd7221 */ /* 0x000fe20000000000 */
[----:B------:R-:W-:-:S01]  /*3240*/  FADD R220, RZ, R142 ;  /* 0x0000008effdc7221 */ /* 0x000fc20000000000 */
[----:B------:R-:W-:Y:S01]  /*3250*/  FADD R219, RZ, R143 ;  /* 0x0000008fffdb7221 */ /* 0x000fe20000000000 */
[----:B------:R-:W-:-:S01]  /*3260*/  FADD R218, RZ, R128 ;  /* 0x00000080ffda7221 */ /* 0x000fc20000000000 */
[----:B------:R-:W-:Y:S01]  /*3270*/  FADD R217, RZ, R129 ;  /* 0x00000081ffd97221 */ /* 0x000fe20000000000 */
[----:B------:R-:W-:-:S01]  /*3280*/  FADD R216, RZ, R130 ;  /* 0x00000082ffd87221 */ /* 0x000fc20000000000 */
[----:B------:R-:W-:Y:S01]  /*3290*/  FADD R215, RZ, R131 ;  /* 0x00000083ffd77221 */ /* 0x000fe20000000000 */
[----:B------:R-:W-:-:S01]  /*32a0*/  FADD R214, RZ, R132 ;  /* 0x00000084ffd67221 */ /* 0x000fc20000000000 */
[----:B0-----:R-:W-:Y:S01]  /*32b0*/  FADD R227, RZ, R44 ;  /* 0x0000002cffe37221 */ /* 0x001fe20000000000 */
[----:B------:R-:W-:-:S01]  /*32c0*/  FADD R213, RZ, R133 ;  /* 0x00000085ffd57221 */ /* 0x000fc20000000000 */
[----:B------:R-:W-:Y:S01]  /*32d0*/  FADD R212, RZ, R134 ;  /* 0x00000086ffd47221 */ /* 0x000fe20000000000 */
[----:B------:R-:W-:-:S01]  /*32e0*/  FADD R211, RZ, R135 ;  /* 0x00000087ffd37221 */ /* 0x000fc20000000000 */
[----:B------:R-:W-:Y:S01]  /*32f0*/  FADD R210, RZ, R120 ;  /* 0x00000078ffd27221 */ /* 0x000fe20000000000 */
[----:B------:R0:W-:Y:S01]  /*3300*/  STL [R1+0x4], R227 ;  /* 0x000004e301007387 */ /* 0x0001e20000100800 */
        /* <DEDUP_REMOVED lines=94> */
[----:B------:R-:W-:Y:S01]  /*38f0*/  UMOV UR6, URZ ;  /* 0x0000003f00067c82 */ /* 0x000fe20008000000 */
[----:B0-----:R-:W-:-:S05]  /*3900*/  FADD R227, RZ, R35 ;  /* 0x00000023ffe37221 */ /* 0x001fca0000000000 */
[----:B------:R0:W-:Y:S02]  /*3910*/  STL [R1+0x20], R227 ;  /* 0x000020e301007387 */ /* 0x0001e40000100800 */
        /* <DEDUP_REMOVED lines=24> */
.L_x_22:
[----:B------:R-:W-:Y:S01]  /*3aa0*/  UIADD3 UR39, UR5, 0x1, URZ ;  /* 0x0000000105277890 */ /* 0x000fe2000fffe03f */
[----:B------:R-:W-:-:S03]  /*3ab0*/  UMOV UR13, 0x1 ;  /* 0x00000001000d7882 */ /* 0x000fc60000000000 */
[----:B------:R-:W-:-:S04]  /*3ac0*/  UISETP.NE.AND UP0, UPT, UR39, 0x3, UPT ;  /* 0x000000032700788c */ /* 0x000fc8000bf05270 */
[----:B------:R-:W-:Y:S02]  /*3ad0*/  USEL UR38, URZ, 0x1, UP0 ;  /* 0x000000013f267887 */ /* 0x000fe40008000000 */
[----:B------:R-:W-:Y:S02]  /*3ae0*/  USEL UR39, UR39, URZ, UP0 ;  /* 0x0000003f27277287 */ /* 0x000fe40008000000 */
[----:B------:R-:W-:-:S12]  /*3af0*/  ULOP3.LUT UR38, UR4, UR38, URZ, 0x3c, !UPT ;  /* 0x0000002604267292 */ /* 0x000fd8000f8e3c3f */
.L_x_17:
[----:B------:R-:W-:-:S04]  /*3b00*/  UISETP.LT.AND UP0, UPT, UR9, 0x1, UPT ;  /* 0x000000010900788c */ /* 0x000fc8000bf01270 */
[----:B------:R-:W-:-:S04]  /*3b10*/  USEL UR14, UR9, 0x1, UP0 ;  /* 0x00000001090e7887 */ /* 0x000fc80008000000 */
[----:B------:R-:W-:-:S04]  /*3b20*/  UIADD3 UR37, UR9, -UR14, URZ ;  /* 0x8000000e09257290 */ /* 0x000fc8000fffe03f */
[----:B------:R-:W-:-:S06]  /*3b30*/  UISETP.GE.AND UP0, UPT, UR37, 0x1, UPT ;  /* 0x000000012500788c */ /* 0x000fcc000bf06270 */
[----:B------:R-:W-:-:S13]  /*3b40*/  PLOP3.LUT P0, PT, PT, PT, UP0, 0x80, 0x0 ;  /* 0x000000000000781c */ /* 0x000fda0003f0f008 */
[----:B------:R-:W-:Y:S05]  /*3b50*/  @!P0 BRA `(.L_x_23) ;  /* 0x0000001c00c88947 */ /* 0x000fea0003800000 */
[----:B------:R-:W-:Y:S01]  /*3b60*/  UMOV UR36, UR5 ;  /* 0x0000000500247c82 */ /* 0x000fe20008000000 */
[----:B------:R-:W-:-:S05]  /*3b70*/  ULDC UR35, c[0x0][0x50c] ;  /* 0x0001430000237ab9 */ /* 0x000fca0000000800 */
.L_x_31:
[----:B------:R-:W-:-:S06]  /*3b80*/  UISETP.NE.AND UP0, UPT, UR8, 0x3, UPT ;  /* 0x000000030800788c */ /* 0x000fcc000bf05270 */
[----:B------:R-:W-:-:S13]  /*3b90*/  PLOP3.LUT P1, PT, PT, PT, UP0, 0x80, 0x0 ;  /* 0x000000000000781c */ /* 0x000fda0003f2f008 */
[----:B-----5:R-:W-:Y:S05]  /*3ba0*/  @!P1 BRA `(.L_x_24) ;  /* 0x0000000000049947 */ /* 0x020fea0003800000 */
[----:B------:R-:W-:Y:S01]  /*3bb0*/  BPT.TRAP 0x1 ;  /* 0x000000040000795c */ /* 0x000fe20000300000 */
.L_x_24:
[----:B------:R-:W1:Y:S01]  /*3bc0*/  S2UR UR14, SR_CgaCtaId ;  /* 0x00000000000e79c3 */ /* 0x000e620000008800 */
[----:B------:R-:W-:Y:S01]  /*3bd0*/  UMOV UR10, 0x400 ;  /* 0x00000400000a7882 */ /* 0x000fe20000000000 */
[----:B0-----:R-:W-:-:S05]  /*3be0*/  IMAD.U32 R227, RZ, RZ, UR38 ;  /* 0x00000026ffe37e24 */ /* 0x001fca000f8e00ff */
[----:B------:R-:W-:Y:S01]  /*3bf0*/  SHF.L.U32 R227, R227, 0x1f, RZ ;  /* 0x0000001fe3e37819 */ /* 0x000fe200000006ff */
[----:B-1----:R-:W-:-:S04]  /*3c00*/  ULEA UR10, UR14, UR10, 0x18 ;  /* 0x0000000a0e0a7291 */ /* 0x002fc8000f8ec03f */
[----:B------:R-:W-:-:S09]  /*3c10*/  ULEA UR14, UR39, UR10, 0x3 ;  /* 0x0000000a270e7291 */ /* 0x000fd2000f8e183f */
[----:B------:R0:W1:Y:S01]  /*3c20*/  SYNCS.PHASECHK.TRANS64.TRYWAIT P0, [UR14], R227 ;  /* 0x000000e3ff0075a7 */ /* 0x000062000800014e */
[----:B------:R-:W-:Y:S05]  /*3c30*/  @!P1 BRA `(.L_x_25) ;  /* 0x0000000000049947 */ /* 0x000fea0003800000 */
[----:B------:R-:W-:Y:S01]  /*3c40*/  BPT.TRAP 0x1 ;  /* 0x000000040000795c */ /* 0x000fe20000300000 */
.L_x_25:
[----:B-1----:R-:W-:Y:S05]  /*3c50*/  @P0 BRA `(.L_x_26) ;  /* 0x0000000000080947 */ /* 0x002fea0003800000 */
[----:B------:R-:W1:Y:S02]  /*3c60*/  SYNCS.PHASECHK.TRANS64.TRYWAIT P0, [UR14], R227 ;  /* 0x000000e3ff0075a7 */ /* 0x000e64000800014e */
[----:B-1----:R-:W-:Y:S05]  /*3c70*/  @!P0 BRA `(.L_x_27) ;  /* 0x0000011400b88947 */ /* 0x002fea0003800000 */
.L_x_26:
[----:B------:R-:W-:Y:S01]  /*3c80*/  UIADD3 UR14, UR10, 0x24100, URZ ;  /* 0x000241000a0e7890 */ /* 0x000fe2000fffe03f */
[----:B------:R-:W-:Y:S01]  /*3c90*/  WARPGROUP.ARRIVE ;  /* 0x00000000000079c5 */ /* 0x000fe20000000000 */
[----:B------:R-:W-:Y:S02]  /*3ca0*/  UISETP.NE.AND UP0, UPT, UR12, URZ, UPT ;  /* 0x0000003f0c00728c */ /* 0x000fe4000bf05270 */
[----:B------:R-:W-:Y:S02]  /*3cb0*/  USHF.R.U32.HI UR14, URZ, 0x4, UR14 ;  /* 0x000000043f0e7899 */ /* 0x000fe4000801160e */
[----:B------:R-:W-:Y:S02]  /*3cc0*/  USEL UR13, UR13, URZ, !UP0 ;  /* 0x0000003f0d0d7287 */ /* 0x000fe4000c000000 */
[----:B------:R-:W-:Y:S02]  /*3cd0*/  ULOP3.LUT UR14, UR14, 0x3fff, URZ, 0xc0, !UPT ;  /* 0x00003fff0e0e7892 */ /* 0x000fe4000f8ec03f */
[----:B------:R-:W-:-:S02]  /*3ce0*/  ULOP3.LUT UR42, UR11, 0x10000, URZ, 0xfc, !UPT ;  /* 0x000100000b2a7892 */ /* 0x000fc4000f8efc3f */
[----:B------:R-:W-:Y:S02]  /*3cf0*/  ULOP3.LUT UR14, UR14, 0x10000, URZ, 0xfc, !UPT ;  /* 0x000100000e0e7892 */ /* 0x000fe4000f8efc3f */
[----:B------:R-:W-:Y:S02]  /*3d00*/  UISETP.NE.U32.AND UP0, UPT, UR13, URZ, UPT ;  /* 0x0000003f0d00728c */ /* 0x000fe4000bf05070 */
[----:B------:R-:W-:Y:S02]  /*3d10*/  UIMAD UR43, UR39, 0x280, UR14 ;  /* 0x00000280272b78a4 */ /* 0x000fe4000f8e020e */
[----:B------:R-:W-:Y:S02]  /*3d20*/  UIMAD UR42, UR39, 0xc00, UR42 ;  /* 0x00000c00272a78a4 */ /* 0x000fe4000f8e022a */
[----:B------:R-:W-:Y:S02]  /*3d30*/  UIADD3 UR30, UR43, 0x80, URZ ;  /* 0x000000802b1e7890 */ /* 0x000fe4000fffe03f */
[----:B------:R-:W-:Y:S01]  /*3d40*/  UIADD3 UR22, UR43, 0x100, URZ ;  /* 0x000001002b167890 */ /* 0x000fe2000fffe03f */
[----:B------:R-:W-:-:S02]  /*3d50*/  UMOV UR17, 0x40000040 ;  /* 0x4000004000117882 */ /* 0x000fc40000000000 */
[----:B------:R-:W-:Y:S01]  /*3d60*/  UMOV UR16, UR42 ;  /* 0x0000002a00107c82 */ /* 0x000fe20008000000 */
[----:B------:R-:W-:Y:S01]  /*3d70*/  UMOV UR18, UR43 ;  /* 0x0000002b00127c82 */ /* 0x000fe20008000000 */
[----:B------:R-:W-:Y:S01]  /*3d80*/  UMOV UR19, 0x40000040 ;  /* 0x4000004000137882 */ /* 0x000fe20000000000 */
[----:B------:R-:W-:Y:S01]  /*3d90*/  UMOV UR28, UR16 ;  /* 0x00000010001c7c82 */ /* 0x000fe20008000000 */
[----:B------:R-:W-:Y:S01]  /*3da0*/  UMOV UR29, UR17 ;  /* 0x00000011001d7c82 */ /* 0x000fe20008000000 */
[----:B------:R-:W-:Y:S01]  /*3db0*/  UIADD3 UR26, UR43, 0x180, URZ ;  /* 0x000001802b1a7890 */ /* 0x000fe2000fffe03f */
[----:B------:R-:W-:Y:S01]  /*3dc0*/  QGMMA.64x16x32.F32.E4M3.E4M3 R136, gdesc[UR16], R136, UP0 ;  /* 0x00200000108879f3 */ /* 0x000fe2000bf00888 */
        /* <DEDUP_REMOVED lines=8> */
[----:B------:R-:W-:Y:S01]  /*3e50*/  QGMMA.64x16x32.F32.E4M3.E4M3 R88, gdesc[UR20], R88, UP0 ;  /* 0x00200000145879f3 */ /* 0x000fe2000bf00858 */
[----:B------:R-:W-:Y:S01]  /*3e60*/  UIADD3 UR20, UR42, 0x400, URZ ;  /* 0x000004002a147890 */ /* 0x000fe2000fffe03f */
[----:B------:R-:W-:Y:S01]  /*3e70*/  UMOV UR27, 0x40000040 ;  /* 0x40000040001b7882 */ /* 0x000fe20000000000 */
[----:B------:R-:W-:Y:S01]  /*3e80*/  UMOV UR12, UR16 ;  /* 0x00000010000c7c82 */ /* 0x000fe20008000000 */
[----:B------:R-:W-:Y:S01]  /*3e90*/  UMOV UR13, UR17 ;  /* 0x00000011000d7c82 */ /* 0x000fe20008000000 */
[----:B------:R-:W-:Y:S01]  /*3ea0*/  UMOV UR15, 0x40000040 ;  /* 0x40000040000f7882 */ /* 0x000fe20000000000 */
[----:B------:R-:W-:Y:S01]  /*3eb0*/  QGMMA.64x16x32.F32.E4M3.E4M3 R64, gdesc[UR24], R64, UP0 ;  /* 0x00200000184079f3 */ /* 0x000fe2000bf00840 */
[----:B------:R-:W-:-:S03]  /*3ec0*/  UIADD3 UR6, UR6, 0x4, URZ ;  /* 0x0000000406067890 */ /* 0x000fc6000fffe03f */
[----:B------:R-:W-:Y:S01]  /*3ed0*/  QGMMA.64x16x32.F32.E4M3.E4M3 R40, gdesc[UR12], R40, UP0 ;  /* 0x002000000c2879f3 */ /* 0x000fe2000bf00828 */
[----:B------:R-:W-:Y:S01]  /*3ee0*/  UMOV UR12, UR20 ;  /* 0x00000014000c7c82 */ /* 0x000fe20008000000 */
[----:B------:R-:W-:Y:S01]  /*3ef0*/  UMOV UR13, 0x40000040 ;  /* 0x40000040000d7882 */ /* 0x000fe20000000000 */
[----:B------:R-:W-:Y:S01]  /*3f00*/  UMOV UR24, UR12 ;  /* 0x0000000c00187c82 */ /* 0x000fe20008000000 */
[----:B------:R-:W-:Y:S01]  /*3f10*/  UMOV UR25, UR13 ;  /* 0x0000000d00197c82 */ /* 0x000fe20008000000 */
[----:B------:R-:W-:Y:S01]  /*3f20*/  QGMMA.64x16x32.F32.E4M3.E4M3 R32, gdesc[UR12], R32, UP0 ;  /* 0x002000000c2079f3 */ /* 0x000fe2000bf00820 */
[----:B------:R-:W-:Y:S01]  /*3f30*/  UMOV UR20, UR12 ;  /* 0x0000000c00147c82 */ /* 0x000fe20008000000 */
[----:B------:R-:W-:Y:S01]  /*3f40*/  UMOV UR21, UR13 ;  /* 0x0000000d00157c82 */ /* 0x000fe20008000000 */
[----:B------:R-:W-:Y:S01]  /*3f50*/  UMOV UR28, UR12 ;  /* 0x0000000c001c7c82 */ /* 0x000fe20008000000 */
[----:B------:R-:W-:Y:S01]  /*3f60*/  QGMMA.64x16x32.F32.E4M3.E4M3 R56, gdesc[UR24], R56, UP0 ;  /* 0x00200000183879f3 */ /* 0x000fe2000bf00838 */
[----:B------:R-:W-:Y:S01]  /*3f70*/  UIADD3 UR24, UR42, 0x800, URZ ;  /* 0x000008002a187890 */ /* 0x000fe2000fffe03f */
[----:B------:R-:W-:-:S02]  /*3f80*/  UMOV UR29, UR13 ;  /* 0x0000000d001d7c82 */ /* 0x000fc40008000000 */
[----:B------:R-:W-:Y:S01]  /*3f90*/  QGMMA.64x16x32.F32.E4M3.E4M3 R80, gdesc[UR20], R80, UP0 ;  /* 0x00200000145079f3 */ /* 0x000fe2000bf00850 */
[----:B------:R-:W-:Y:S01]  /*3fa0*/  UIADD3 UR20, UR42, 0x2, URZ ;  /* 0x000000022a147890 */ /* 0x000fe2000fffe03f */
[----:B------:R-:W-:Y:S01]  /*3fb0*/  UMOV UR16, UR12 ;  /* 0x0000000c00107c82 */ /* 0x000fe20008000000 */
[----:B------:R-:W-:Y:S01]  /*3fc0*/  UMOV UR17, UR13 ;  /* 0x0000000d00117c82 */ /* 0x000fe20008000000 */
[----:B------:R-:W-:Y:S01]  /*3fd0*/  QGMMA.64x16x32.F32.E4M3.E4M3 R104, gdesc[UR28], R104, UP0 ;  /* 0x002000001c6879f3 */ /* 0x000fe2000bf00868 */
[----:B------:R-:W-:-:S03]  /*3fe0*/  UMOV UR29, 0x40000040 ;  /* 0x40000040001d7882 */ /* 0x000fc60000000000 */
[----:B------:R-:W-:Y:S01]  /*3ff0*/  UMOV UR28, UR20 ;  /* 0x00000014001c7c82 */ /* 0x000fe20008000000 */
[----:B------:R-:W-:Y:S01]  /*4000*/  QGMMA.64x16x32.F32.E4M3.E4M3 R128, gdesc[UR16], R128, UP0 ;  /* 0x00200000108079f3 */ /* 0x000fe2000bf00880 */
[----:B------:R-:W-:Y:S01]  /*4010*/  UMOV UR16, UR24 ;  /* 0x0000001800107c82 */ /* 0x000fe20008000000 */
[----:B------:R-:W-:Y:S01]  /*4020*/  UMOV UR17, 0x40000040 ;  /* 0x4000004000117882 */ /* 0x000fe20000000000 */
[----:B------:R-:W-:Y:S01]  /*4030*/  UMOV UR20, UR16 ;  /* 0x0000001000147c82 */ /* 0x000fe20008000000 */
[----:B------:R-:W-:Y:S01]  /*4040*/  QGMMA.64x16x32.F32.E4M3.E4M3 R120, gdesc[UR16], R120, UP0 ;  /* 0x00200000107879f3 */ /* 0x000fe2000bf00878 */
[----:B------:R-:W-:Y:S01]  /*4050*/  UMOV UR18, UR30 ;  /* 0x0000001e00127c82 */ /* 0x000fe20008000000 */
[----:B------:R-:W-:Y:S01]  /*4060*/  UMOV UR19, UR31 ;  /* 0x0000001f00137c82 */ /* 0x000fe20008000000 */
[----:B------:R-:W-:Y:S01]  /*4070*/  UMOV UR21, UR17 ;  /* 0x0000001100157c82 */ /* 0x000fe20008000000 */
[----:B------:R-:W-:Y:S01]  /*4080*/  QGMMA.64x16x32.F32.E4M3.E4M3 R96, gdesc[UR16], R96, UP0 ;  /* 0x00200000106079f3 */ /* 0x000fe2000bf00860 */
[----:B------:R-:W-:Y:S01]  /*4090*/  UMOV UR18, UR26 ;  /* 0x0000001a00127c82 */ /* 0x000fe20008000000 */
[----:B------:R-:W-:Y:S01]  /*40a0*/  UMOV UR19, UR27 ;  /* 0x0000001b00137c82 */ /* 0x000fe20008000000 */
[----:B------:R-:W-:Y:S01]  /*40b0*/  UMOV UR12, UR16 ;  /* 0x00000010000c7c82 */ /* 0x000fe20008000000 */
[----:B------:R-:W-:Y:S01]  /*40c0*/  UMOV UR13, UR17 ;  /* 0x00000011000d7c82 */ /* 0x000fe20008000000 */
[----:B------:R-:W-:Y:S01]  /*40d0*/  QGMMA.64x16x32.F32.E4M3.E4M3 R72, gdesc[UR20], R72, UP0 ;  /* 0x00200000144879f3 */ /* 0x000fe2000bf00848 */
[----:B------:R-:W-:-:S02]  /*40e0*/  UIADD3 UR30, UR43, 0x2, URZ ;  /* 0x000000022b1e7890 */ /* 0x000fc4000fffe03f */
[----:B------:R-:W-:Y:S01]  /*40f0*/  UIADD3 UR26, UR43, 0x82, URZ ;  /* 0x000000822b1a7890 */ /* 0x000fe2000fffe03f */
[----:B------:R-:W-:Y:S01]  /*4100*/  QGMMA.64x16x32.F32.E4M3.E4M3 R48, gdesc[UR16], R48, UP0 ;  /* 0x00200000103079f3 */ /* 0x000fe2000bf00830 */
[----:B------:R-:W-:Y:S01]  /*4110*/  UIADD3 UR22, UR43, 0x102, URZ ;  /* 0x000001022b167890 */ /* 0x000fe2000fffe03f */
[----:B------:R-:W-:Y:S02]  /*4120*/  UMOV UR31, 0x40000040 ;  /* 0x40000040001f7882 */ /* 0x000fe40000000000 */
[----:B------:R-:W-:Y:S01]  /*4130*/  QGMMA.64x16x32.F32.E4M3.E4M3 R24, gdesc[UR12], R24, UP0 ;  /* 0x002000000c1879f3 */ /* 0x000fe2000bf00818 */
[----:B------:R-:W-:Y:S01]  /*4140*/  UMOV UR24, UR28 ;  /* 0x0000001c00187c82 */ /* 0x000fe20008000000 */
[----:B------:R-:W-:Y:S01]  /*4150*/  UMOV UR25, UR29 ;  /* 0x0000001d00197c82 */ /* 0x000fe20008000000 */
[----:B------:R-:W-:Y:S01]  /*4160*/  UIADD3 UR18, UR43, 0x182, URZ ;  /* 0x000001822b127890 */ /* 0x000fe2000fffe03f */
[----:B------:R-:W-:Y:S01]  /*4170*/  QGMMA.64x16x32.F32.E4M3.E4M3 R136, gdesc[UR28], R136 ;  /* 0x002000001c8879f3 */ /* 0x000fe20008700888 */
[----:B------:R-:W-:Y:S01]  /*4180*/  UMOV UR27, 0x40000040 ;  /* 0x40000040001b7882 */ /* 0x000fe20000000000 */
[----:B------:R-:W-:Y:S01]  /*4190*/  UMOV UR20, UR28 ;  /* 0x0000001c00147c82 */ /* 0x000fe20008000000 */
[----:B------:R-:W-:Y:S01]  /*41a0*/  UMOV UR21, UR29 ;  /* 0x0000001d00157c82 */ /* 0x000fe20008000000 */
[----:B------:R-:W-:Y:S01]  /*41b0*/  UIADD3 UR14, UR43, 0x202, URZ ;  /* 0x000002022b0e7890 */ /* 0x000fe2000fffe03f */
[----:B------:R-:W-:Y:S01]  /*41c0*/  QGMMA.64x16x32.F32.E4M3.E4M3 R112, gdesc[UR24], R112 ;  /* 0x00200000187079f3 */ /* 0x000fe20008700870 */
[----:B------:R-:W-:Y:S01]  /*41d0*/  UMOV UR23, 0x40000040 ;  /* 0x4000004000177882 */ /* 0x000fe20000000000 */
[----:B------:R-:W-:Y:S01]  /*41e0*/  UMOV UR16, UR28 ;  /* 0x0000001c00107c82 */ /* 0x000fe20008000000 */
[----:B------:R-:W-:Y:S01]  /*41f0*/  UMOV UR17, UR29 ;  /* 0x0000001d00117c82 */ /* 0x000fe20008000000 */
[----:B------:R-:W-:Y:S01]  /*4200*/  QGMMA.64x16x32.F32.E4M3.E4M3 R88, gdesc[UR20], R88 ;  /* 0x00200000145879f3 */ /* 0x000fe20008700858 */
[----:B------:R-:W-:Y:S01]  /*4210*/  UIADD3 UR20, UR42, 0x402, URZ ;  /* 0x000004022a147890 */ /* 0x000fe2000fffe03f */
[----:B------:R-:W-:Y:S01]  /*4220*/  UMOV UR19, 0x40000040 ;  /* 0x4000004000137882 */ /* 0x000fe20000000000 */
[----:B------:R-:W-:Y:S01]  /*4230*/  UMOV UR12, UR28 ;  /* 0x0000001c000c7c82 */ /* 0x000fe20008000000 */
[----:B------:R-:W-:Y:S01]  /*4240*/  UMOV UR13, UR29 ;  /* 0x0000001d000d7c82 */ /* 0x000fe20008000000 */
[----:B------:R-:W-:Y:S01]  /*4250*/  UMOV UR15, 0x40000040 ;  /* 0x40000040000f7882 */ /* 0x000fe20000000000 */
[----:B------:R-:W-:Y:S01]  /*4260*/  QGMMA.64x16x32.F32.E4M3.E4M3 R64, gdesc[UR16], R64 ;  /* 0x00200000104079f3 */ /* 0x000fe20008700840 */
[----:B------:R-:W-:-:S03]  /*4270*/  UISETP.NE.AND UP0, UPT, UR6, UR35, UPT ;  /* 0x000000230600728c */ /* 0x000fc6000bf05270 */
        /* <DEDUP_REMOVED lines=11> */
[----:B------:R-:W-:-:S02]  /*4330*/  UMOV UR25, UR13 ;  /* 0x0000000d00197c82 */ /* 0x000fc40008000000 */
[----:B------:R-:W-:Y:S01]  /*4340*/  QGMMA.64x16x32.F32.E4M3.E4M3 R80, gdesc[UR20], R80 ;  /* 0x00200000145079f3 */ /* 0x000fe20008700850 */
[----:B------:R-:W-:Y:S01]  /*4350*/  UIADD3 UR17, UR42, 0x4, URZ ;  /* 0x000000042a117890 */ /* 0x000fe2000fffe03f */
[----:B------:R-:W-:Y:S01]  /*4360*/  UMOV UR28, UR12 ;  /* 0x0000000c001c7c82 */ /* 0x000fe20008000000 */
[----:B------:R-:W-:Y:S01]  /*4370*/  UMOV UR29, UR13 ;  /* 0x0000000d001d7c82 */ /* 0x000fe20008000000 */
[----:B------:R-:W-:Y:S01]  /*4380*/  QGMMA.64x16x32.F32.E4M3.E4M3 R104, gdesc[UR24], R104 ;  /* 0x00200000186879f3 */ /* 0x000fe20008700868 */
[----:B------:R-:W-:-:S03]  /*4390*/  UMOV UR13, 0x40000040 ;  /* 0x40000040000d7882 */ /* 0x000fc60000000000 */
[----:B------:R-:W-:Y:S01]  /*43a0*/  UMOV UR12, UR17 ;  /* 0x00000011000c7c82 */ /* 0x000fe20008000000 */
        /* <DEDUP_REMOVED lines=14> */
[----:B------:R-:W-:-:S02]  /*4490*/  UIADD3 UR22, UR43, 0x4, URZ ;  /* 0x000000042b167890 */ /* 0x000fc4000fffe03f */
[----:B------:R-:W-:Y:S01]  /*44a0*/  UIADD3 UR24, UR43, 0x104, URZ ;  /* 0x000001042b187890 */ /* 0x000fe2000fffe03f */
[----:B------:R-:W-:Y:S01]  /*44b0*/  QGMMA.64x16x32.F32.E4M3.E4M3 R48, gdesc[UR16], R48 ;  /* 0x00200000103079f3 */ /* 0x000fe20008700830 */
[----:B------:R-:W-:Y:S01]  /*44c0*/  UIADD3 UR18, UR43, 0x84, URZ ;  /* 0x000000842b127890 */ /* 0x000fe2000fffe03f */
[----:B------:R-:W-:Y:S02]  /*44d0*/  UMOV UR15, 0x40000040 ;  /* 0x40000040000f7882 */ /* 0x000fe40000000000 */
[----:B------:R-:W-:Y:S01]  /*44e0*/  QGMMA.64x16x32.F32.E4M3.E4M3 R24, gdesc[UR28], R24 ;  /* 0x002000001c1879f3 */ /* 0x000fe20008700818 */
[----:B------:R-:W-:Y:S01]  /*44f0*/  UMOV UR14, UR22 ;  /* 0x00000016000e7c82 */ /* 0x000fe20008000000 */
[----:B------:R-:W-:Y:S01]  /*4500*/  UMOV UR20, UR12 ;  /* 0x0000000c00147c82 */ /* 0x000fe20008000000 */
[----:B------:R-:W-:Y:S01]  /*4510*/  UMOV UR21, UR13 ;  /* 0x0000000d00157c82 */ /* 0x000fe20008000000 */
[----:B------:R-:W-:Y:S01]  /*4520*/  UIADD3 UR30, UR43, 0x184, URZ ;  /* 0x000001842b1e7890 */ /* 0x000fe2000fffe03f */
[----:B------:R-:W-:Y:S01]  /*4530*/  QGMMA.64x16x32.F32.E4M3.E4M3 R136, gdesc[UR12], R136 ;  /* 0x002000000c8879f3 */ /* 0x000fe20008700888 */
[----:B------:R-:W-:Y:S01]  /*4540*/  UMOV UR22, UR18 ;  /* 0x0000001200167c82 */ /* 0x000fe20008000000 */
[----:B------:R-:W-:Y:S01]  /*4550*/  UMOV UR23, 0x40000040 ;  /* 0x4000004000177882 */ /* 0x000fe20000000000 */
[----:B------:R-:W-:Y:S01]  /*4560*/  UMOV UR16, UR12 ;  /* 0x0000000c00107c82 */ /* 0x000fe20008000000 */
[----:B------:R-:W-:Y:S01]  /*4570*/  UMOV UR17, UR13 ;  /* 0x0000000d00117c82 */ /* 0x000fe20008000000 */
[----:B------:R-:W-:Y:S01]  /*4580*/  UIADD3 UR26, UR43, 0x204, URZ ;  /* 0x000002042b1a7890 */ /* 0x000fe2000fffe03f */
[----:B------:R-:W-:Y:S01]  /*4590*/  QGMMA.64x16x32.F32.E4M3.E4M3 R112, gdesc[UR20], R112 ;  /* 0x00200000147079f3 */ /* 0x000fe20008700870 */
[----:B------:R-:W-:Y:S01]  /*45a0*/  UMOV UR18, UR24 ;  /* 0x0000001800127c82 */ /* 0x000fe20008000000 */
[----:B------:R-:W-:Y:S01]  /*45b0*/  UMOV UR19, 0x40000040 ;  /* 0x4000004000137882 */ /* 0x000fe20000000000 */
[----:B------:R-:W-:Y:S01]  /*45c0*/  UMOV UR28, UR12 ;  /* 0x0000000c001c7c82 */ /* 0x000fe20008000000 */
[----:B------:R-:W-:Y:S01]  /*45d0*/  QGMMA.64x16x32.F32.E4M3.E4M3 R88, gdesc[UR16], R88 ;  /* 0x00200000105879f3 */ /* 0x000fe20008700858 */
[----:B------:R-:W-:Y:S01]  /*45e0*/  UIADD3 UR16, UR42, 0x404, URZ ;  /* 0x000004042a107890 */ /* 0x000fe2000fffe03f */
[----:B------:R-:W-:Y:S01]  /*45f0*/  UMOV UR29, UR13 ;  /* 0x0000000d001d7c82 */ /* 0x000fe20008000000 */
[----:B------:R-:W-:Y:S01]  /*4600*/  UMOV UR31, 0x40000040 ;  /* 0x40000040001f7882 */ /* 0x000fe20000000000 */
[----:B------:R-:W-:Y:S01]  /*4610*/  UMOV UR24, UR12 ;  /* 0x0000000c00187c82 */ /* 0x000fe20008000000 */
[----:B------:R-:W-:Y:S01]  /*4620*/  UMOV UR25, UR13 ;  /* 0x0000000d00197c82 */ /* 0x000fe20008000000 */
[----:B------:R-:W-:Y:S01]  /*4630*/  UMOV UR27, 0x40000040 ;  /* 0x40000040001b7882 */ /* 0x000fe20000000000 */
[----:B------:R-:W-:Y:S04]  /*4640*/  QGMMA.64x16x32.F32.E4M3.E4M3 R64, gdesc[UR28], R64 ;  /* 0x002000001c4079f3 */ /* 0x000fe80008700840 */
        /* <DEDUP_REMOVED lines=36> */
[----:B------:R-:W-:Y:S01]  /*4890*/  UMOV UR27, 0x40000040 ;  /* 0x40000040001b7882 */ /* 0x000fe20000000000 */
[----:B------:R-:W-:Y:S01]  /*48a0*/  UMOV UR16, UR24 ;  /* 0x0000001800107c82 */ /* 0x000fe20008000000 */
[----:B------:R-:W-:Y:S01]  /*48b0*/  UMOV UR17, UR25 ;  /* 0x0000001900117c82 */ /* 0x000fe20008000000 */
[----:B------:R-:W-:Y:S01]  /*48c0*/  QGMMA.64x16x32.F32.E4M3.E4M3 R24, gdesc[UR12], R24 ;  /* 0x002000000c1879f3 */ /* 0x000fe20008700818 */
[----:B------:R-:W-:Y:S01]  /*48d0*/  UIADD3 UR12, UR43, 0x106, URZ ;  /* 0x000001062b0c7890 */ /* 0x000fe2000fffe03f */
[----:B------:R-:W-:Y:S01]  /*48e0*/  UMOV UR26, UR18 ;  /* 0x00000012001a7c82 */ /* 0x000fe20008000000 */
[----:B------:R-:W-:Y:S01]  /*48f0*/  UIADD3 UR14, UR43, 0x186, URZ ;  /* 0x000001862b0e7890 */ /* 0x000fe2000fffe03f */
[----:B------:R-:W-:Y:S01]  /*4900*/  QGMMA.64x16x32.F32.E4M3.E4M3 R136, gdesc[UR24], R136 ;  /* 0x00200000188879f3 */ /* 0x000fe20008700888 */
[----:B------:R-:W-:Y:S01]  /*4910*/  UMOV UR18, UR22 ;  /* 0x0000001600127c82 */ /* 0x000fe20008000000 */
[----:B------:R-:W-:Y:S01]  /*4920*/  UMOV UR19, 0x40000040 ;  /* 0x4000004000137882 */ /* 0x000fe20000000000 */
[----:B------:R-:W-:Y:S01]  /*4930*/  UIADD3 UR30, UR43, 0x206, URZ ;  /* 0x000002062b1e7890 */ /* 0x000fe2000fffe03f */
[----:B------:R-:W-:Y:S01]  /*4940*/  QGMMA.64x16x32.F32.E4M3.E4M3 R112, gdesc[UR16], R112 ;  /* 0x00200000107079f3 */ /* 0x000fe20008700870 */
[----:B------:R-:W-:Y:S01]  /*4950*/  UIADD3 UR16, UR42, 0x406, URZ ;  /* 0x000004062a107890 */ /* 0x000fe2000fffe03f */
[----:B------:R-:W-:Y:S01]  /*4960*/  UMOV UR20, UR24 ;  /* 0x0000001800147c82 */ /* 0x000fe20008000000 */
[----:B------:R-:W-:Y:S01]  /*4970*/  UMOV UR21, UR25 ;  /* 0x0000001900157c82 */ /* 0x000fe20008000000 */
        /* <DEDUP_REMOVED lines=10> */
[----:B------:R-:W-:-:S03]  /*4a20*/  UIADD3 UR42, UR42, 0x806, URZ ;  /* 0x000008062a2a7890 */ /* 0x000fc6000fffe03f */
        /* <DEDUP_REMOVED lines=13> */
[----:B------:R-:W-:Y:S04]  /*4b00*/  QGMMA.64x16x32.F32.E4M3.E4M3 R80, gdesc[UR20], R80 ;  /* 0x00200000145079f3 */ /* 0x000fe80008700850 */
        /* <DEDUP_REMOVED lines=15> */
[----:B------:R-:W-:Y:S01]  /*4c00*/  QGMMA.64x16x32.F32.E4M3.E4M3 R48, gdesc[UR12], R48 ;  /* 0x002000000c3079f3 */ /* 0x000fe20008700830 */
[----:B------:R-:W-:-:S03]  /*4c10*/  USEL UR12, URZ, 0x1, UP0 ;  /* 0x000000013f0c7887 */ /* 0x000fc60008000000 */
[----:B------:R-:W-:Y:S03]  /*4c20*/  QGMMA.64x16x32.F32.E4M3.E4M3 R24, gdesc[UR24], R24, gsb0 ;  /* 0x00200000181879f3 */ /* 0x000fe60008000818 */
[----:B------:R-:W-:Y:S01]  /*4c30*/  ISETP.NE.AND P0, PT, RZ, UR12, PT ;  /* 0x0000000cff007c0c */ /* 0x000fe2000bf05270 */
[----:B------:R-:W-:-:S12]  /*4c40*/  WARPGROUP.DEPBAR.LE gsb0, 0x1 ;  /* 0x00008000000079c5 */ /* 0x000fd80000010100 */
[----:B------:R-:W-:Y:S05]  /*4c50*/  @!P0 BRA `(.L_x_28) ;  /* 0x0000000c00108947 */ /* 0x000fea0003800000 */
[----:B0-----:R-:W3:Y:S04]  /*4c60*/  LDL.LU R227, [R1+0xc] ;  /* 0x00000c0001e37983 */ /* 0x001ee80000300800 */
[----:B------:R0:W-:Y:S04]  /*4c70*/  STL [R1+0x84], R7 ;  /* 0x0000840701007387 */ /* 0x0001e80000100800 */
[----:B0-----:R-:W4:Y:S04]  /*4c80*/  LDL.LU R7, [R1+0x8] ;  /* 0x0000080001077983 */ /* 0x001f280000300800 */
[----:B------:R0:W-:Y:S04]  /*4c90*/  STL [R1+0x80], R6 ;  /* 0x0000800601007387 */ /* 0x0001e80000100800 */
[----:B0-----:R-:W2:Y:S04]  /*4ca0*/  LDL.LU R6, [R1+0x4] ;  /* 0x0000040001067983 */ /* 0x001ea80000300800 */
[----:B------:R0:W-:Y:S04]  /*4cb0*/  STL [R1+0x7c], R5 ;  /* 0x00007c0501007387 */ /* 0x0001e80000100800 */
[----:B0-----:R-:W2:Y:S01]  /*4cc0*/  LDL.LU R5, [R1] ;  /* 0x0000000001057983 */ /* 0x001ea20000300800 */
[----:B------:R-:W-:-:S02]  /*4cd0*/  WARPGROUP.DEPBAR.LE gsb0, 0x0 ;  /* 0x00008000000079c5 */ /* 0x000fc40000010000 */
[----:B------:R-:W-:Y:S01]  /*4ce0*/  FADD R226, R136, R226 ;  /* 0x000000e288e27221 */ /* 0x000fe20000000000 */
[----:B------:R-:W-:Y:S01]  /*4cf0*/  STL [R1+0x78], R4 ;  /* 0x0000780401007387 */ /* 0x000fe20000100800 */
[----:B------:R-:W-:-:S01]  /*4d00*/  FADD R225, R137, R225 ;  /* 0x000000e189e17221 */ /* 0x000fc20000000000 */
[----:B------:R-:W-:Y:S01]  /*4d10*/  FADD R224, R138, R224 ;  /* 0x000000e08ae07221 */ /* 0x000fe20000000000 */
[----:B------:R-:W-:-:S01]  /*4d20*/  FADD R223, R139, R223 ;  /* 0x000000df8bdf7221 */ /* 0x000fc20000000000 */
        /* <DEDUP_REMOVED lines=8> */
[----:B-----5:R-:W-:Y:S01]  /*4db0*/  STL [R1+0x6c], R0 ;  /* 0x00006c0001007387 */ /* 0x020fe20000100800 */
        /* <DEDUP_REMOVED lines=35> */
[----:B------:R0:W-:Y:S01]  /*4ff0*/  STL [R1+0xa8], R218 ;  /* 0x0000a8da01007387 */ /* 0x0001e20000100800 */
[----:B------:R-:W-:-:S01]  /*5000*/  FADD R189, R109, R189 ;  /* 0x000000bd6dbd7221 */ /* 0x000fc20000000000 */
[----:B------:R-:W-:Y:S01]  /*5010*/  FADD R188, R110, R188 ;  /* 0x000000bc6ebc7221 */ /* 0x000fe20000000000 */
        /* <DEDUP_REMOVED lines=60> */
[----:B---3--:R-:W-:-:S01]  /*53e0*/  FADD R227, R46, R227 ;  /* 0x000000e32ee37221 */ /* 0x008fc20000000000 */
[----:B----4-:R-:W-:Y:S01]  /*53f0*/  FADD R7, R45, R7 ;  /* 0x000000072d077221 */ /* 0x010fe20000000000 */
[----:B--2---:R-:W-:-:S01]  /*5400*/  FADD R6, R44, R6 ;  /* 0x000000062c067221 */ /* 0x004fc20000000000 */
[----:B------:R-:W-:-:S05]  /*5410*/  FADD R5, R43, R5 ;  /* 0x000000052b057221 */ /* 0x000fca0000000000 */
[----:B------:R-:W-:Y:S04]  /*5420*/  STL [R1], R5 ;  /* 0x0000000501007387 */ /* 0x000fe80000100800 */
[----:B0-----:R-:W2:Y:S04]  /*5430*/  LDL.LU R218, [R1+0x10] ;  /* 0x0000100001da7983 */ /* 0x001ea80000300800 */
[----:B------:R-:W-:Y:S04]  /*5440*/  STL [R1+0x4], R6 ;  /* 0x0000040601007387 */ /* 0x000fe80000100800 */
[----:B------:R-:W3:Y:S04]  /*5450*/  LDL.LU R219, [R1+0x14] ;  /* 0x0000140001db7983 */ /* 0x000ee80000300800 */
[----:B------:R0:W-:Y:S04]  /*5460*/  STL [R1+0x8], R7 ;  /* 0x0000080701007387 */ /* 0x0001e80000100800 */
[----:B------:R-:W4:Y:S04]  /*5470*/  LDL.LU R220, [R1+0x18] ;  /* 0x0000180001dc7983 */ /* 0x000f280000300800 */
[----:B------:R1:W-:Y:S04]  /*5480*/  STL [R1+0xc], R227 ;  /* 0x00000ce301007387 */ /* 0x0003e80000100800 */
[----:B------:R-:W4:Y:S04]  /*5490*/  LDL.LU R221, [R1+0x1c] ;  /* 0x00001c0001dd7983 */ /* 0x000f280000300800 */
[----:B------:R-:W4:Y:S04]  /*54a0*/  LDL.LU R222, [R1+0x20] ;  /* 0x0000200001de7983 */ /* 0x000f280000300800 */
[----:B------:R-:W4:Y:S04]  /*54b0*/  LDL.LU R223, [R1+0x24] ;  /* 0x0000240001df7983 */ /* 0x000f280000300800 */
[----:B------:R-:W4:Y:S04]  /*54c0*/  LDL.LU R224, [R1+0x28] ;  /* 0x0000280001e07983 */ /* 0x000f280000300800 */
[----:B------:R-:W4:Y:S04]  /*54d0*/  LDL.LU R225, [R1+0x2c] ;  /* 0x00002c0001e17983 */ /* 0x000f280000300800 */
[----:B------:R-:W4:Y:S04]  /*54e0*/  LDL.LU R226, [R1+0x30] ;  /* 0x0000300001e27983 */ /* 0x000f280000300800 */
[----:B0-----:R-:W4:Y:S04]  /*54f0*/  LDL.LU R7, [R1+0x34] ;  /* 0x0000340001077983 */ /* 0x001f280000300800 */
[----:B------:R-:W4:Y:S04]  /*5500*/  LDL.LU R6, [R1+0x38] ;  /* 0x0000380001067983 */ /* 0x000f280000300800 */
[----:B------:R-:W4:Y:S04]  /*5510*/  LDL.LU R5, [R1+0x3c] ;  /* 0x00003c0001057983 */ /* 0x000f280000300800 */
[----:B------:R-:W4:Y:S04]  /*5520*/  LDL.LU R4, [R1+0x40] ;  /* 0x0000400001047983 */ /* 0x000f280000300800 */
[----:B------:R-:W4:Y:S04]  /*5530*/  LDL.LU R3, [R1+0x44] ;  /* 0x0000440001037983 */ /* 0x000f280000300800 */
[----:B------:R-:W4:Y:S04]  /*5540*/  LDL.LU R2, [R1+0x48] ;  /* 0x0000480001027983 */ /* 0x000f280000300800 */
[----:B------:R-:W4:Y:S04]  /*5550*/  LDL.LU R0, [R1+0x4c] ;  /* 0x00004c0001007983 */ /* 0x000f280000300800 */
[----:B-1----:R-:W4:Y:S01]  /*5560*/  LDL.LU R227, [R1+0x50] ;  /* 0x0000500001e37983 */ /* 0x002f220000300800 */
[----:B------:R-:W-:Y:S01]  /*5570*/  UMOV UR6, URZ ;  /* 0x0000003f00067c82 */ /* 0x000fe20008000000 */
[----:B--2---:R-:W-:-:S05]  /*5580*/  FADD R218, R47, R218 ;  /* 0x000000da2fda7221 */ /* 0x004fca0000000000 */
[----:B------:R0:W-:Y:S01]  /*5590*/  STL [R1+0x10], R218 ;  /* 0x000010da01007387 */ /* 0x0001e20000100800 */
[----:B---3--:R-:W-:-:S03]  /*55a0*/  FADD R219, R32, R219 ;  /* 0x000000db20db7221 */ /* 0x008fc60000000000 */
[----:B0-----:R1:W5:Y:S01]  /*55b0*/  LDL.LU R218, [R1+0xa8] ;  /* 0x0000a80001da7983 */ /* 0x0013620000300800 */
[----:B----4-:R-:W-:-:S03]  /*55c0*/  FADD R220, R33, R220 ;  /* 0x000000dc21dc7221 */ /* 0x010fc60000000000 */
[----:B------:R0:W-:Y:S01]  /*55d0*/  STL [R1+0x14], R219 ;  /* 0x000014db01007387 */ /* 0x0001e20000100800 */
[----:B------:R-:W-:-:S01]  /*55e0*/  FADD R221, R34, R221 ;  /* 0x000000dd22dd7221 */ /* 0x000fc20000000000 */
[----:B------:R-:W-:Y:S02]  /*55f0*/  FADD R222, R35, R222 ;  /* 0x000000de23de7221 */ /* 0x000fe40000000000 */
[----:B0-----:R1:W5:Y:S01]  /*5600*/  LDL.LU R219, [R1+0xa4] ;  /* 0x0000a40001db7983 */ /* 0x0013620000300800 */
[----:B------:R-:W-:-:S03]  /*5610*/  FADD R223, R36, R223 ;  /* 0x000000df24df7221 */ /* 0x000fc60000000000 */
[----:B------:R0:W-:Y:S01]  /*5620*/  STL [R1+0x18], R220 ;  /* 0x000018dc01007387 */ /* 0x0001e20000100800 */
[----:B------:R-:W-:-:S03]  /*5630*/  FADD R224, R37, R224 ;  /* 0x000000e025e07221 */ /* 0x000fc60000000000 */
[----:B0-----:R1:W5:Y:S01]  /*5640*/  LDL.LU R220, [R1+0xa0] ;  /* 0x0000a00001dc7983 */ /* 0x0013620000300800 */
[----:B------:R-:W-:-:S03]  /*5650*/  FADD R225, R38, R225 ;  /* 0x000000e126e17221 */ /* 0x000fc60000000000 */
[----:B------:R0:W-:Y:S01]  /*5660*/  STL [R1+0x1c], R221 ;  /* 0x00001cdd01007387 */ /* 0x0001e20000100800 */
[----:B------:R-:W-:-:S01]  /*5670*/  FADD R226, R39, R226 ;  /* 0x000000e227e27221 */ /* 0x000fc20000000000 */
[----:B------:R-:W-:Y:S02]  /*5680*/  FADD R7, R24, R7 ;  /* 0x0000000718077221 */ /* 0x000fe40000000000 */
[----:B0-----:R1:W5:Y:S04]  /*5690*/  LDL.LU R221, [R1+0x9c] ;  /* 0x00009c0001dd7983 */ /* 0x0013680000300800 */
[----:B------:R0:W-:Y:S01]  /*56a0*/  STL [R1+0x20], R222 ;  /* 0x000020de01007387 */ /* 0x0001e20000100800 */
[----:B------:R-:W-:-:S01]  /*56b0*/  FADD R6, R25, R6 ;  /* 0x0000000619067221 */ /* 0x000fc20000000000 */
[----:B------:R-:W-:-:S02]  /*56c0*/  FADD R5, R26, R5 ;  /* 0x000000051a057221 */ /* 0x000fc40000000000 */
[----:B0-----:R1:W5:Y:S04]  /*56d0*/  LDL.LU R222, [R1+0x98] ;  /* 0x0000980001de7983 */ /* 0x0013680000300800 */
[----:B------:R0:W-:Y:S01]  /*56e0*/  STL [R1+0x24], R223 ;  /* 0x000024df01007387 */ /* 0x0001e20000100800 */
[----:B------:R-:W-:-:S03]  /*56f0*/  FADD R4, R27, R4 ;  /* 0x000000041b047221 */ /* 0x000fc60000000000 */
        /* <DEDUP_REMOVED lines=13> */
[----:B------:R0:W-:Y:S04]  /*57d0*/  STL [R1+0x38], R6 ;  /* 0x0000380601007387 */ /* 0x0001e80000100800 */
        /* <DEDUP_REMOVED lines=11> */
[----:B------:R1:W-:Y:S02]  /*5890*/  STL [R1+0x50], R227 ;  /* 0x000050e301007387 */ /* 0x0003e40000100800 */
.L_x_28:
[----:B------:R-:W-:Y:S05]  /*58a0*/  @!P1 BRA `(.L_x_29) ;  /* 0x0000000000049947 */ /* 0x000fea0003800000 */
[----:B------:R-:W-:Y:S01]  /*58b0*/  BPT.TRAP 0x1 ;  /* 0x000000040000795c */ /* 0x000fe20000300000 */
.L_x_29:
[----:B01----:R-:W3:Y:S04]  /*58c0*/  LDL R227, [R1+0x54] ;  /* 0x0000540001e37983 */ /* 0x003ee80000100800 */
[----:B-----5:R0:W-:Y:S04]  /*58d0*/  STL [R1+0x6c], R0 ;  /* 0x00006c0001007387 */ /* 0x0201e80000100800 */
[----:B0-----:R-:W4:Y:S01]  /*58e0*/  LDL R0, [R1+0x58] ;  /* 0x0000580001007983 */ /* 0x001f220000100800 */
[----:B---3--:R-:W-:Y:S01]  /*58f0*/  ISETP.NE.AND P0, PT, R227, RZ, PT ;  /* 0x000000ffe300720c */ /* 0x008fe20003f05270 */
[----:B------:R-:W-:-:S12]  /*5900*/  IMAD.U32 R227, RZ, RZ, UR36 ;  /* 0x00000024ffe37e24 */ /* 0x000fd8000f8e00ff */
[----:B------:R-:W-:-:S05]  /*5910*/  @P0 LEA R227, R227, UR10, 0x3 ;  /* 0x0000000ae3e30c11 */ /* 0x000fca000f8e18ff */
[----:B------:R-:W-:-:S05]  /*5920*/  @P0 VIADD R227, R227, 0x18 ;  /* 0x00000018e3e30836 */ /* 0x000fca0000000000 */
[----:B----4-:R-:W-:Y:S02]  /*5930*/  @P0 PRMT R227, R0, 0x654, R227 ;  /* 0x0000065400e30816 */ /* 0x010fe400000000e3 */
[----:B------:R0:W5:Y:S01]  /*5940*/  LDL.LU R0, [R1+0x6c] ;  /* 0x00006c0001007983 */ /* 0x0001620000300800 */
[----:B------:R-:W-:Y:S01]  /*5950*/  UISETP.GT.U32.AND UP0, UPT, UR7, 0x1, UPT ;  /* 0x000000010700788c */ /* 0x000fe2000bf04070 */
[----:B------:R0:W-:Y:S05]  /*5960*/  @P0 SYNCS.ARRIVE.TRANS64.RED.A1T0 RZ, [R227+URZ], RZ ;  /* 0x000000ffe3ff09a7 */ /* 0x0001ea000810043f */
[----:B------:R-:W-:-:S13]  /*5970*/  PLOP3.LUT P0, PT, PT, PT, UP0, 0x80, 0x0 ;  /* 0x000000000000781c */ /* 0x000fda0003f0f008 */
[----:B0-----:R-:W-:Y:S05]  /*5980*/  @P0 BRA `(.L_x_30) ;  /* 0x0000000000040947 */ /* 0x001fea0003800000 */
[----:B------:R-:W-:Y:S01]  /*5990*/  BPT.TRAP 0x1 ;  /* 0x000000040000795c */ /* 0x000fe20000300000 */
.L_x_30:
[----:B------:R-:W-:Y:S02]  /*59a0*/  UISETP.GT.AND UP2, UPT, UR37, 0x1, UPT ;  /* 0x000000012500788c */ /* 0x000fe4000bf44270 */
[----:B------:R-:W-:Y:S02]  /*59b0*/  UIADD3 UR39, UR39, 0x1, URZ ;  /* 0x0000000127277890 */ /* 0x000fe4000fffe03f */
[----:B------:R-:W-:Y:S02]  /*59c0*/  UIADD3 UR36, UR36, 0x1, URZ ;  /* 0x0000000124247890 */ /* 0x000fe4000fffe03f */
[----:B------:R-:W-:Y:S01]  /*59d0*/  PLOP3.LUT P0, PT, PT, PT, UP2, 0x80, 0x0 ;  /* 0x000000000000781c */ /* 0x000fe20003f0f028 */
[----:B------:R-:W-:Y:S02]  /*59e0*/  UISETP.NE.AND UP0, UPT, UR39, 0x3, UPT ;  /* 0x000000032700788c */ /* 0x000fe4000bf05270 */
[----:B------:R-:W-:Y:S02]  /*59f0*/  UIADD3 UR14, UR37, -0x1, URZ ;  /* 0xffffffff250e7890 */ /* 0x000fe4000fffe03f */
[----:B------:R-:W-:-:S02]  /*5a00*/  USEL UR13, URZ, 0x1, UP0 ;  /* 0x000000013f0d7887 */ /* 0x000fc40008000000 */
[----:B------:R-:W-:Y:S02]  /*5a10*/  UISETP.NE.AND UP1, UPT, UR36, 0x3, UPT ;  /* 0x000000032400788c */ /* 0x000fe4000bf25270 */
[----:B------:R-:W-:Y:S02]  /*5a20*/  ULOP3.LUT UR38, UR38, UR13, URZ, 0x3c, !UPT ;  /* 0x0000000d26267292 */ /* 0x000fe4000f8e3c3f */
[----:B------:R-:W-:Y:S02]  /*5a30*/  USEL UR39, UR39, URZ, UP0 ;  /* 0x0000003f27277287 */ /* 0x000fe40008000000 */
[----:B------:R-:W-:Y:S01]  /*5a40*/  USEL UR36, UR36, URZ, UP1 ;  /* 0x0000003f24247287 */ /* 0x000fe20008800000 */
[----:B------:R-:W-:Y:S01]  /*5a50*/  UMOV UR13, 0x1 ;  /* 0x00000001000d7882 */ /* 0x000fe20000000000 */
[----:B------:R-:W-:Y:S01]  /*5a60*/  UMOV UR37, UR14 ;  /* 0x0000000e00257c82 */ /* 0x000fe20008000000 */
[----:B------:R-:W-:Y:S09]  /*5a70*/  @P0 BRA `(.L_x_31) ;  /* 0xffffffe000400947 */ /* 0x000ff2000383ffff */
.L_x_23:
[----:B------:R-:W-:-:S04]  /*5a80*/  UISETP.NE.AND UP0, UPT, UR6, URZ, UPT ;  /* 0x0000003f0600728c */ /* 0x000fc8000bf05270 */
[----:B------:R-:W-:-:S06]  /*5a90*/  USEL UR6, URZ, 0x1, !UP0 ;  /* 0x000000013f067887 */ /* 0x000fcc000c000000 */
[----:B------:R-:W-:-:S13]  /*5aa0*/  ISETP.NE.AND P0, PT, RZ, UR6, PT ;  /* 0x00000006ff007c0c */ /* 0x000fda000bf05270 */
[----:B------:R-:W-:Y:S05]  /*5ab0*/  @!P0 BRA `(.L_x_32) ;  /* 0x0000000c002c8947 */ /* 0x000fea0003800000 */
[----:B------:R-:W-:Y:S04]  /*5ac0*/  STL [R1+0x84], R7 ;  /* 0x0000840701007387 */ /* 0x000fe80000100800 */
[----:B------:R-:W-:Y:S04]  /*5ad0*/  STL [R1+0x80], R6 ;  /* 0x0000800601007387 */ /* 0x000fe80000100800 */
[----:B------:R-:W-:Y:S04]  /*5ae0*/  STL [R1+0x7c], R5 ;  /* 0x00007c0501007387 */ /* 0x000fe80000100800 */
[----:B------:R1:W-:Y:S04]  /*5af0*/  STL [R1+0x78], R4 ;  /* 0x0000780401007387 */ /* 0x0003e80000100800 */
[----:B-1----:R-:W3:Y:S04]  /*5b00*/  LDL.LU R4, [R1+0x40] ;  /* 0x0000400001047983 */ /* 0x002ee80000300800 */
[----:B---3--:R1:W-:Y:S04]  /*5b10*/  STL [R1+0x88], R4 ;  /* 0x0000880401007387 */ /* 0x0083e80000100800 */
[----:B------:R-:W3:Y:S04]  /*5b20*/  LDL.LU R5, [R1+0x3c] ;  /* 0x00003c0001057983 */ /* 0x000ee80000300800 */
[----:B---3--:R3:W-:Y:S04]  /*5b30*/  STL [R1+0x8c], R5 ;  /* 0x00008c0501007387 */ /* 0x0087e80000100800 */
[----:B------:R-:W4:Y:S04]  /*5b40*/  LDL.LU R6, [R1+0x38] ;  /* 0x0000380001067983 */ /* 0x000f280000300800 */
[----:B----4-:R4:W-:Y:S04]  /*5b50*/  STL [R1+0x90], R6 ;  /* 0x0000900601007387 */ /* 0x0109e80000100800 */
[----:B------:R-:W2:Y:S04]  /*5b60*/  LDL.LU R7, [R1+0x34] ;  /* 0x0000340001077983 */ /* 0x000ea80000300800 */
[----:B--2---:R2:W-:Y:S04]  /*5b70*/  STL [R1+0x94], R7 ;  /* 0x0000940701007387 */ /* 0x0045e80000100800 */
[----:B-1----:R-:W3:Y:S04]  /*5b80*/  LDL.LU R4, [R1+0x30] ;  /* 0x0000300001047983 */ /* 0x002ee80000300800 */
[----:B---3--:R1:W-:Y:S04]  /*5b90*/  STL [R1+0x98], R4 ;  /* 0x0000980401007387 */ /* 0x0083e80000100800 */
[----:B------:R-:W3:Y:S04]  /*5ba0*/  LDL.LU R5, [R1+0x2c] ;  /* 0x00002c0001057983 */ /* 0x000ee80000300800 */
[----:B---3--:R3:W-:Y:S04]  /*5bb0*/  STL [R1+0x9c], R5 ;  /* 0x00009c0501007387 */ /* 0x0087e80000100800 */
[----:B----4-:R-:W4:Y:S04]  /*5bc0*/  LDL.LU R6, [R1+0x28] ;  /* 0x0000280001067983 */ /* 0x010f280000300800 */
[----:B----4-:R4:W-:Y:S04]  /*5bd0*/  STL [R1+0xa0], R6 ;  /* 0x0000a00601007387 */ /* 0x0109e80000100800 */
[----:B--2---:R-:W2:Y:S04]  /*5be0*/  LDL.LU R7, [R1+0x24] ;  /* 0x0000240001077983 */ /* 0x004ea80000300800 */
        /* <DEDUP_REMOVED lines=12> */
[----:B----4-:R-:W4:Y:S04]  /*5cb0*/  LDL.LU R6, [R1+0x8] ;  /* 0x0000080001067983 */ /* 0x010f280000300800 */
[----:B--2---:R-:W2:Y:S04]  /*5cc0*/  LDL.LU R7, [R1+0x4] ;  /* 0x0000040001077983 */ /* 0x004ea80000300800 */
[----:B-1----:R-:W3:Y:S01]  /*5cd0*/  LDL.LU R4, [R1] ;  /* 0x0000000001047983 */ /* 0x002ee20000300800 */
[----:B------:R-:W-:-:S03]  /*5ce0*/  WARPGROUP.DEPBAR.LE gsb0, 0x0 ;  /* 0x00008000000079c5 */ /* 0x000fc60000010000 */
[----:B------:R1:W-:Y:S04]  /*5cf0*/  STL [R1+0x74], R3 ;  /* 0x0000740301007387 */ /* 0x0003e80000100800 */
[----:B-1----:R-:W4:Y:S04]  /*5d00*/  LDL.LU R3, [R1+0x44] ;  /* 0x0000440001037983 */ /* 0x002f280000300800 */
[----:B------:R1:W-:Y:S04]  /*5d10*/  STL [R1+0x70], R2 ;  /* 0x0000700201007387 */ /* 0x0003e80000100800 */
[----:B-1----:R-:W4:Y:S04]  /*5d20*/  LDL.LU R2, [R1+0x48] ;  /* 0x0000480001027983 */ /* 0x002f280000300800 */
[----:B-----5:R1:W-:Y:S04]  /*5d30*/  STL [R1+0x6c], R0 ;  /* 0x00006c0001007387 */ /* 0x0203e80000100800 */
[----:B-1----:R-:W4:Y:S04]  /*5d40*/  LDL.LU R0, [R1+0x4c] ;  /* 0x00004c0001007983 */ /* 0x002f280000300800 */
[----:B0-----:R-:W4:Y:S01]  /*5d50*/  LDL.LU R227, [R1+0x50] ;  /* 0x0000500001e37983 */ /* 0x001f220000300800 */
[----:B------:R-:W-:Y:S01]  /*5d60*/  FADD R226, R136, R226 ;  /* 0x000000e288e27221 */ /* 0x000fe20000000000 */
        /* <DEDUP_REMOVED lines=98> */
[----:B---3--:R-:W-:-:S05]  /*6390*/  FADD R4, R43, R4 ;  /* 0x000000042b047221 */ /* 0x008fca0000000000 */
[----:B------:R0:W-:Y:S04]  /*63a0*/  STL [R1], R4 ;  /* 0x0000000401007387 */ /* 0x0001e80000100800 */
[----:B0-----:R-:W3:Y:S01]  /*63b0*/  LDL.LU R4, [R1+0xb8] ;  /* 0x0000b80001047983 */ /* 0x001ee20000300800 */
[----:B--2---:R-:W-:Y:S01]  /*63c0*/  FADD R7, R44, R7 ;  /* 0x000000072c077221 */ /* 0x004fe20000000000 */
[----:B----4-:R-:W-:Y:S01]  /*63d0*/  FADD R6, R45, R6 ;  /* 0x000000062d067221 */ /* 0x010fe20000000000 */
[----:B------:R-:W-:-:S03]  /*63e0*/  FADD R5, R46, R5 ;  /* 0x000000052e057221 */ /* 0x000fc60000000000 */
[----:B------:R0:W-:Y:S04]  /*63f0*/  STL [R1+0x4], R7 ;  /* 0x0000040701007387 */ /* 0x0001e80000100800 */
[----:B0-----:R-:W2:Y:S04]  /*6400*/  LDL.LU R7, [R1+0xb4] ;  /* 0x0000b40001077983 */ /* 0x001ea80000300800 */
[----:B------:R0:W-:Y:S04]  /*6410*/  STL [R1+0x8], R6 ;  /* 0x0000080601007387 */ /* 0x0001e80000100800 */
[----:B0-----:R-:W4:Y:S04]  /*6420*/  LDL.LU R6, [R1+0xb0] ;  /* 0x0000b00001067983 */ /* 0x001f280000300800 */
[----:B------:R0:W-:Y:S04]  /*6430*/  STL [R1+0xc], R5 ;  /* 0x00000c0501007387 */ /* 0x0001e80000100800 */
[----:B0-----:R-:W4:Y:S01]  /*6440*/  LDL.LU R5, [R1+0xac] ;  /* 0x0000ac0001057983 */ /* 0x001f220000300800 */
[----:B---3--:R-:W-:-:S05]  /*6450*/  FADD R4, R47, R4 ;  /* 0x000000042f047221 */ /* 0x008fca0000000000 */
[----:B------:R0:W-:Y:S04]  /*6460*/  STL [R1+0x10], R4 ;  /* 0x0000100401007387 */ /* 0x0001e80000100800 */
[----:B0-----:R-:W3:Y:S01]  /*6470*/  LDL.LU R4, [R1+0xa8] ;  /* 0x0000a80001047983 */ /* 0x001ee20000300800 */
[----:B--2---:R-:W-:-:S05]  /*6480*/  FADD R7, R32, R7 ;  /* 0x0000000720077221 */ /* 0x004fca0000000000 */
[----:B------:R0:W-:Y:S01]  /*6490*/  STL [R1+0x14], R7 ;  /* 0x0000140701007387 */ /* 0x0001e20000100800 */
[----:B----4-:R-:W-:-:S03]  /*64a0*/  FADD R6, R33, R6 ;  /* 0x0000000621067221 */ /* 0x010fc60000000000 */
[----:B0-----:R-:W2:Y:S04]  /*64b0*/  LDL.LU R7, [R1+0xa4] ;  /* 0x0000a40001077983 */ /* 0x001ea80000300800 */
[----:B------:R0:W-:Y:S01]  /*64c0*/  STL [R1+0x18], R6 ;  /* 0x0000180601007387 */ /* 0x0001e20000100800 */
[----:B------:R-:W-:-:S03]  /*64d0*/  FADD R5, R34, R5 ;  /* 0x0000000522057221 */ /* 0x000fc60000000000 */
        /* <DEDUP_REMOVED lines=18> */
[----:B--2---:R-:W-:Y:S01]  /*6600*/  FADD R7, R24, R7 ;  /* 0x0000000718077221 */ /* 0x004fe20000000000 */
[----:B------:R-:W-:-:S04]  /*6610*/  FADD R3, R28, R3 ;  /* 0x000000031c037221 */ /* 0x000fc80000000000 */
[----:B------:R0:W-:Y:S01]  /*6620*/  STL [R1+0x34], R7 ;  /* 0x0000340701007387 */ /* 0x0001e20000100800 */
[----:B------:R-:W-:Y:S01]  /*6630*/  FADD R2, R29, R2 ;  /* 0x000000021d027221 */ /* 0x000fe20000000000 */
[----:B----4-:R-:W-:Y:S02]  /*6640*/  FADD R6, R25, R6 ;  /* 0x0000000619067221 */ /* 0x010fe40000000000 */
[----:B0-----:R1:W5:Y:S04]  /*6650*/  LDL.LU R7, [R1+0x84] ;  /* 0x0000840001077983 */ /* 0x0013680000300800 */
[----:B------:R0:W-:Y:S01]  /*6660*/  STL [R1+0x38], R6 ;  /* 0x0000380601007387 */ /* 0x0001e20000100800 */
[----:B------:R-:W-:Y:S01]  /*6670*/  FADD R0, R30, R0 ;  /* 0x000000001e007221 */ /* 0x000fe20000000000 */
[----:B------:R-:W-:-:S02]  /*6680*/  FADD R5, R26, R5 ;  /* 0x000000051a057221 */ /* 0x000fc40000000000 */
[----:B0-----:R1:W5:Y:S04]  /*6690*/  LDL.LU R6, [R1+0x80] ;  /* 0x0000800001067983 */ /* 0x0013680000300800 */
[----:B------:R0:W-:Y:S01]  /*66a0*/  STL [R1+0x3c], R5 ;  /* 0x00003c0501007387 */ /* 0x0001e20000100800 */
[----:B------:R-:W-:-:S03]  /*66b0*/  FADD R227, R227, R31 ;  /* 0x0000001fe3e37221 */ /* 0x000fc60000000000 */
[----:B0-----:R1:W5:Y:S01]  /*66c0*/  LDL.LU R5, [R1+0x7c] ;  /* 0x00007c0001057983 */ /* 0x0013620000300800 */
[----:B---3--:R-:W-:-:S05]  /*66d0*/  FADD R4, R27, R4 ;  /* 0x000000041b047221 */ /* 0x008fca0000000000 */
        /* <DEDUP_REMOVED lines=9> */
.L_x_32:
[----:B------:R-:W-:Y:S02]  /*6770*/  WARPGROUP.DEPBAR.LE gsb0, 0x0 ;  /* 0x00008000000079c5 */ /* 0x000fe40000010000 */
[----:B------:R-:W3:Y:S02]  /*6780*/  LDC R24, c[0x0][0x28c] ;  /* 0x0000a300ff187b82 */ /* 0x000ee40000000800 */
[----:B---3--:R-:W-:-:S13]  /*6790*/  ISETP.GE.AND P0, PT, R24, 0x1, PT ;  /* 0x000000011800780c */ /* 0x008fda0003f06270 */
[----:B------:R-:W-:Y:S05]  /*67a0*/  @!P0 BRA `(.L_x_33) ;  /* 0x0000000000648947 */ /* 0x000fea0003800000 */
[----:B------:R-:W-:-:S06]  /*67b0*/  UISETP.NE.AND UP0, UPT, UR8, 0x3, UPT ;  /* 0x000000030800788c */ /* 0x000fcc000bf05270 */
[----:B------:R-:W-:-:S13]  /*67c0*/  PLOP3.LUT P0, PT, PT, PT, UP0, 0x80, 0x0 ;  /* 0x000000000000781c */ /* 0x000fda0003f0f008 */
[----:B------:R-:W-:Y:S05]  /*67d0*/  @!P0 BRA `(.L_x_34) ;  /* 0x0000000000048947 */ /* 0x000fea0003800000 */
[----:B------:R-:W-:Y:S01]  /*67e0*/  BPT.TRAP 0x1 ;  /* 0x000000040000795c */ /* 0x000fe20000300000 */
.L_x_34:
[----:B01----:R-:W3:Y:S01]  /*67f0*/  LDL R227, [R1+0x54] ;  /* 0x0000540001e37983 */ /* 0x003ee20000100800 */
[----:B------:R-:W-:Y:S01]  /*6800*/  BSSY B0, `(.L_x_35) ;  /* 0x000000f000007945 */ /* 0x000fe20003800000 */
[----:B---3--:R-:W-:-:S13]  /*6810*/  ISETP.NE.AND P0, PT, R227, RZ, PT ;  /* 0x000000ffe300720c */ /* 0x008fda0003f05270 */
[----:B------:R-:W-:Y:S05]  /*6820*/  @!P0 BRA `(.L_x_36) ;  /* 0x0000000000308947 */ /* 0x000fea0003800000 */
[----:B------:R-:W3:Y:S01]  /*6830*/  LDL R227, [R1+0x58] ;  /* 0x0000580001e37983 */ /* 0x000ee20000100800 */
[----:B------:R-:W-:-:S04]  /*6840*/  UISETP.LT.AND UP0, UPT, UR9, 0x1, UPT ;  /* 0x000000010900788c */ /* 0x000fc8000bf01270 */
[----:B------:R-:W-:-:S04]  /*6850*/  USEL UR6, UR9, 0x1, UP0 ;  /* 0x0000000109067887 */ /* 0x000fc80008000000 */
[----:B------:R-:W-:-:S04]  /*6860*/  UIADD3 UR6, UR5, UR9, -UR6 ;  /* 0x0000000905067290 */ /* 0x000fc8000fffe806 */
[----:B------:R-:W-:-:S04]  /*6870*/  UIMAD.WIDE.U32 UR12, UR6, -0x55555555, URZ ;  /* 0xaaaaaaab060c78a5 */ /* 0x000fc8000f8e003f */
[----:B------:R-:W-:-:S04]  /*6880*/  USHF.R.U32.HI UR12, URZ, 0x1, UR13 ;  /* 0x000000013f0c7899 */ /* 0x000fc8000801160d */
[----:B------:R-:W-:-:S04]  /*6890*/  UIMAD UR6, UR12, -0x3, UR6 ;  /* 0xfffffffd0c0678a4 */ /* 0x000fc8000f8e0206 */
[----:B------:R-:W-:-:S04]  /*68a0*/  ULEA UR6, UR6, UR10, 0x3 ;  /* 0x0000000a06067291 */ /* 0x000fc8000f8e183f */
[----:B------:R-:W-:-:S06]  /*68b0*/  UIADD3 UR6, UR6, 0x18, URZ ;  /* 0x0000001806067890 */ /* 0x000fcc000fffe03f */
[----:B------:R-:W-:-:S05]  /*68c0*/  IMAD.U32 R24, RZ, RZ, UR6 ;  /* 0x00000006ff187e24 */ /* 0x000fca000f8e00ff */
[----:B---3--:R-:W-:-:S04]  /*68d0*/  PRMT R24, R227, 0x654, R24 ;  /* 0x00000654e3187816 */ /* 0x008fc80000000018 */
[----:B------:R0:W-:Y:S03]  /*68e0*/  SYNCS.ARRIVE.TRANS64.RED.A1T0 RZ, [R24+URZ], RZ ;  /* 0x000000ff18ff79a7 */ /* 0x0001e6000810043f */
.L_x_36:
[----:B------:R-:W-:Y:S05]  /*68f0*/  BSYNC B0 ;  /* 0x0000000000007941 */ /* 0x000fea0003800000 */
.L_x_35:
[----:B------:R-:W-:-:S06]  /*6900*/  UISETP.GT.U32.AND UP0, UPT, UR7, 0x1, UPT ;  /* 0x000000010700788c */ /* 0x000fcc000bf04070 */
[----:B------:R-:W-:-:S13]  /*6910*/  PLOP3.LUT P0, PT, PT, PT, UP0, 0x80, 0x0 ;  /* 0x000000000000781c */ /* 0x000fda0003f0f008 */
[----:B------:R-:W-:Y:S05]  /*6920*/  @P0 BRA `(.L_x_33) ;  /* 0x0000000000040947 */ /* 0x000fea0003800000 */
[----:B------:R-:W-:Y:S01]  /*6930*/  BPT.TRAP 0x1 ;  /* 0x000000040000795c */ /* 0x000fe20000300000 */
.L_x_33:
[----:B-----5:R3:W-:Y:S01]  /*6940*/  STL [R1+0x70], R2 ;  /* 0x0000700201007387 */ /* 0x0207e20000100800 */
[----:B------:R-:W4:Y:S01]  /*6950*/  LDC R31, c[0x0][0x288] ;  /* 0x0000a200ff1f7b82 */ /* 0x000f220000000800 */
[----:B------:R-:W-:Y:S02]  /*6960*/  UIADD3 UR6, UR9, UR5, URZ ;  /* 0x0000000509067290 */ /* 0x000fe4000fffe03f */
[----:B------:R-:W-:Y:S02]  /*6970*/  UISETP.GE.U32.AND UP1, UPT, UR9, 0x3, UPT ;  /* 0x000000030900788c */ /* 0x000fe4000bf26070 */
[----:B------:R-:W-:Y:S01]  /*6980*/  USHF.R.S32.HI UR12, URZ, 0x1f, UR34 ;  /* 0x0000001f3f0c7899 */ /* 0x000fe20008011422 */
[----:B------:R-:W-:Y:S01]  /*6990*/  ULDC.64 UR10, c[0x0][0x5d0] ;  /* 0x00017400000a7ab9 */ /* 0x000fe20000000a00 */
[----:B------:R-:W-:Y:S01]  /*69a0*/  ULDC UR14, c[0x0][0x284] ;  /* 0x0000a100000e7ab9 */ /* 0x000fe20000000800 */
[----:B---3--:R-:W3:Y:S01]  /*69b0*/  LDL.LU R2, [R1+0x64] ;  /* 0x0000640001027983 */ /* 0x008ee20000300800 */
[----:B------:R-:W-:-:S03]  /*69c0*/  ULDC.64 UR16, c[0x0][0x5c8] ;  /* 0x0001720000107ab9 */ /* 0x000fc60000000a00 */
[----:B------:R2:W-:Y:S04]  /*69d0*/  STL [R1+0x6c], R0 ;  /* 0x00006c0001007387 */ /* 0x0005e80000100800 */
[----:B01----:R-:W4:Y:S01]  /*69e0*/  LDL.LU R227, [R1+0x68] ;  /* 0x0000680001e37983 */ /* 0x003f220000300800 */
[----:B--2---:R-:W0:Y:S02]  /*69f0*/  S2R R0, SR_TID.X ;  /* 0x0000000000007919 */ /* 0x004e240000002100 */
[--C-:B0-----:R-:W-:Y:S02]  /*6a00*/  SHF.R.U32.HI R24, RZ, 0x7, R0.reuse ;  /* 0x00000007ff187819 */ /* 0x101fe40000011600 */
[----:B------:R-:W-:Y:S02]  /*6a10*/  SHF.R.U32.HI R25, RZ, 0x2, R0 ;  /* 0x00000002ff197819 */ /* 0x000fe40000011600 */
[----:B------:R-:W-:-:S02]  /*6a20*/  LOP3.LUT R26, R0, 0x60, RZ, 0xc0, !PT ;  /* 0x00000060001a7812 */ /* 0x000fc400078ec0ff */
[----:B------:R-:W-:Y:S02]  /*6a30*/  LOP3.LUT R24, R24, 0x1, RZ, 0xc0, !PT ;  /* 0x0000000118187812 */ /* 0x000fe400078ec0ff */
[----:B------:R-:W-:Y:S02]  /*6a40*/  LOP3.LUT R25, R25, 0x7, RZ, 0xc0, !PT ;  /* 0x0000000719197812 */ /* 0x000fe400078ec0ff */
[----:B------:R-:W-:Y:S01]  /*6a50*/  SHF.R.U32.HI R26, RZ, 0x1, R26 ;  /* 0x00000001ff1a7819 */ /* 0x000fe2000001161a */
[----:B------:R-:W-:-:S03]  /*6a60*/  IMAD.SHL.U32 R28, R24, 0x40, RZ ;  /* 0x00000040181c7824 */ /* 0x000fc600078e00ff */
[--C-:B------:R-:W-:Y:S02]  /*6a70*/  IADD3 R27, RZ, -R26, -R25.reuse ;  /* 0x8000001aff1b7210 */ /* 0x100fe40007ffe819 */
[----:B------:R-:W-:Y:S02]  /*6a80*/  LOP3.LUT R43, R28, 0x40, R25, 0xe2, !PT ;  /* 0x000000401c2b7812 */ /* 0x000fe400078ee219 */
[----:B------:R-:W-:Y:S01]  /*6a90*/  LOP3.LUT R28, R0, 0x3, RZ, 0xc0, !PT ;  /* 0x00000003001c7812 */ /* 0x000fe200078ec0ff */
[----:B------:R-:W-:Y:S02]  /*6aa0*/  IMAD R41, R24, -0x40, R27 ;  /* 0xffffffc018297824 */ /* 0x000fe400078e021b */
[----:B------:R-:W-:Y:S02]  /*6ab0*/  IMAD.SHL.U32 R27, R0, 0x2, RZ ;  /* 0x00000002001b7824 */ /* 0x000fe400078e00ff */
[----:B---3--:R-:W-:Y:S02]  /*6ac0*/  IMAD R40, R2, 0x50, RZ ;  /* 0x0000005002287824 */ /* 0x008fe400078e02ff */
[----:B------:R0:W5:Y:S04]  /*6ad0*/  LDL.LU R2, [R1+0x70] ;  /* 0x0000700001027983 */ /* 0x0001680000300800 */
[----:B------:R0:W5:Y:S01]  /*6ae0*/  LDL.LU R0, [R1+0x6c] ;  /* 0x00006c0001007983 */ /* 0x0001620000300800 */
[----:B----4-:R-:W-:Y:S01]  /*6af0*/  IMAD.WIDE R140, R227, 0x180, RZ ;  /* 0x00000180e38c7825 */ /* 0x010fe200078e02ff */
[----:B------:R-:W-:Y:S01]  /*6b00*/  UISETP.GT.U32.AND UP0, UPT, UR6, 0x2, UPT ;  /* 0x000000020600788c */ /* 0x000fe2000bf04070 */
[----:B------:R-:W-:-:S02]  /*6b10*/  ISETP.GE.AND P0, PT, R40, R31, PT ;  /* 0x0000001f2800720c */ /* 0x000fc40003f06270 */
[----:B------:R-:W-:Y:S01]  /*6b20*/  IMAD R30, R227, 0x180, RZ ;  /* 0x00000180e31e7824 */ /* 0x000fe200078e02ff */
[----:B------:R-:W-:Y:S02]  /*6b30*/  LOP3.LUT R43, R140, R43, R26, 0xfe, !PT ;  /* 0x0000002b8c2b7212 */ /* 0x000fe400078efe1a */
[----:B------:R-:W-:Y:S01]  /*6b40*/  LOP3.LUT R26, R40, 0x6, R27, 0xf8, !PT ;  /* 0x00000006281a7812 */ /* 0x000fe200078ef81b */
[----:B------:R-:W-:Y:S02]  /*6b50*/  UIMAD UR5, UR12, UR10, URZ ;  /* 0x0000000a0c0572a4 */ /* 0x000fe4000f8e023f */
[----:B------:R-:W-:Y:S01]  /*6b60*/  IMAD.U32 R25, RZ, RZ, UR10 ;  /* 0x0000000aff197e24 */ /* 0x000fe2000f8e00ff */
[----:B------:R-:W-:Y:S01]  /*6b70*/  UISETP.LT.U32.AND UP0, UPT, UR9, 0x3, UP0 ;  /* 0x000000030900788c */ /* 0x000fe20008701070 */
[----:B------:R-:W-:Y:S02]  /*6b80*/  SHF.R.S32.HI R27, RZ, 0x1f, R26 ;  /* 0x0000001fff1b7819 */ /* 0x000fe4000001141a */
[----:B------:R-:W-:Y:S01]  /*6b90*/  ISETP.GE.OR P0, PT, R30, UR14, P0 ;  /* 0x0000000e1e007c0c */ /* 0x000fe20008706670 */
[----:B------:R-:W-:-:S02]  /*6ba0*/  UIMAD UR5, UR34, UR11, UR5 ;  /* 0x0000000b220572a4 */ /* 0x000fc4000f8e0205 */
[----:B------:R-:W-:Y:S01]  /*6bb0*/  @UP1 UIMAD.WIDE.U32 UR10, UR6, -0x55555555, URZ ;  /* 0xaaaaaaab060a18a5 */ /* 0x000fe2000f8e003f */
[----:B------:R-:W-:Y:S01]  /*6bc0*/  IMAD.WIDE.U32 R24, R25, UR34, R26 ;  /* 0x0000002219187c25 */ /* 0x000fe2000f8e001a */
[----:B------:R-:W-:Y:S02]  /*6bd0*/  USEL UR13, URZ, 0x1, !UP0 ;  /* 0x000000013f0d7887 */ /* 0x000fe4000c000000 */
[----:B------:R-:W-:Y:S01]  /*6be0*/  @UP1 USHF.R.U32.HI UR10, URZ, 0x1, UR11 ;  /* 0x000000013f0a1899 */ /* 0x000fe2000801160b */
[----:B------:R-:W-:Y:S01]  /*6bf0*/  IMAD R29, R28, -0x2, R31 ;  /* 0xfffffffe1c1d7824 */ /* 0x000fe200078e021f */
[----:B------:R-:W-:Y:S01]  /*6c00*/  ULOP3.LUT UR4, UR4, UR13, URZ, 0x3c, !UPT ;  /* 0x0000000d04047292 */ /* 0x000fe2000f8e3c3f */
[----:B------:R-:W-:Y:S02]  /*6c10*/  VIADD R25, R25, UR5 ;  /* 0x0000000519197c36 */ /* 0x000fe40008000000 */
[----:B------:R-:W-:Y:S01]  /*6c20*/  IMAD R28, R141, UR16, RZ ;  /* 0x000000108d1c7c24 */ /* 0x000fe2000f8e02ff */
[----:B------:R-:W-:Y:S01]  /*6c30*/  IADD3 R41, -R30, UR14, R41 ;  /* 0x0000000e1e297c10 */ /* 0x000fe2000fffe129 */
[----:B------:R-:W-:Y:S01]  /*6c40*/  IMAD.IADD R40, R29, 0x1, -R40 ;  /* 0x000000011d287824 */ /* 0x000fe200078e0a28 */
[----:B------:R-:W-:Y:S01]  /*6c50*/  @UP1 ULOP3.LUT UR4, UR4, 0x1, UR10, 0x78, !UPT ;  /* 0x0000000104041892 */ /* 0x000fe2000f8e780a */
[----:B------:R-:W-:-:S02]  /*6c60*/  IMAD R29, R43, UR17, R28 ;  /* 0x000000112b1d7c24 */ /* 0x000fc4000f8e021c */
[----:B------:R-:W-:-:S04]  /*6c70*/  IMAD.WIDE.U32 R24, R43, UR16, R24 ;  /* 0x000000102b187c25 */ /* 0x000fc8000f8e0018 */
[----:B------:R-:W-:Y:S01]  /*6c80*/  IMAD.MOV.U32 R227, RZ, RZ, -0x1 ;  /* 0xffffffffffe37424 */ /* 0x000fe200078e00ff */
[----:B0-----:R-:W-:Y:S06]  /*6c90*/  @P0 BRA `(.L_x_37) ;  /* 0x000000c800340947 */ /* 0x001fec0003800000 */
[----:B------:R-:W-:Y:S01]  /*6ca0*/  FSETP.NEU.AND P0, PT, RZ, UR32, PT ;  /* 0x00000020ff007c0b */ /* 0x000fe2000bf0d000 */
[----:B------:R-:W-:Y:S01]  /*6cb0*/  BSSY B0, `(.L_x_37) ;  /* 0x0000c8b000007945 */ /* 0x000fe20003800000 */
[----:B------:R-:W-:-:S11]  /*6cc0*/  IMAD.IADD R42, R25, 0x1, R29 ;  /* 0x00000001192a7824 */ /* 0x000fd600078e021d */
[----:B------:R-:W-:Y:S05]  /*6cd0*/  @!P0 BRA `(.L_x_38) ;  /* 0x0000007800b08947 */ /* 0x000fea0003800000 */
[----:B------:R-:W-:Y:S01]  /*6ce0*/  ISETP.GE.AND P0, PT, R41, 0x9, PT ;  /* 0x000000092900780c */ /* 0x000fe20003f06270 */
[----:B------:R-:W-:Y:S01]  /*6cf0*/  ULDC.64 UR10, c[0x0][0x5b8] ;  /* 0x00016e00000a7ab9 */ /* 0x000fe20000000a00 */
[----:B-----5:R-:W-:Y:S01]  /*6d00*/  LOP3.LUT R0, R0, 0xfffbffff, RZ, 0xc0, !PT ;  /* 0xfffbffff00007812 */ /* 0x020fe200078ec0ff */
[----:B------:R-:W-:Y:S01]  /*6d10*/  UIMAD UR5, UR12, UR10, URZ ;  /* 0x0000000a0c0572a4 */ /* 0x000fe2000f8e023f */
[C---:B------:R-:W-:Y:S02]  /*6d20*/  ISETP.LT.OR P4, PT, R40.reuse, 0x1, !P0 ;  /* 0x000000012800780c */ /* 0x040fe40004781670 */
[C---:B------:R-:W-:Y:S01]  /*6d30*/  ISETP.LT.OR P3, PT, R40.reuse, 0x2, !P0 ;  /* 0x000000022800780c */ /* 0x040fe20004761670 */
[----:B------:R-:W-:Y:S01]  /*6d40*/  UIMAD UR5, UR34, UR11, UR5 ;  /* 0x0000000b220572a4 */ /* 0x000fe2000f8e0205 */
[----:B------:R-:W-:Y:S01]  /*6d50*/  ISETP.LT.OR P5, PT, R40, 0x9, !P0 ;  /* 0x000000092800780c */ /* 0x000fe200047a1670 */
[----:B------:R-:W-:Y:S01]  /*6d60*/  ULDC.64 UR12, c[0x0][0x5a8] ;  /* 0x00016a00000c7ab9 */ /* 0x000fe20000000a00 */
[----:B------:R-:W-:-:S02]  /*6d70*/  P2R R36, PR, RZ, 0x10 ;  /* 0x00000010ff247803 */ /* 0x000fc40000000000 */
[----:B------:R-:W-:Y:S02]  /*6d80*/  LOP3.LUT R228, R228, 0xfffffffe, RZ, 0xc0, !PT ;  /* 0xfffffffee4e47812 */ /* 0x000fe400078ec0ff */
[----:B------:R-:W-:-:S03]  /*6d90*/  LOP3.LUT R229, R229, 0xffffefff, RZ, 0xc0, !PT ;  /* 0xffffefffe5e57812 */ /* 0x000fc600078ec0ff */
[----:B------:R-:W0:Y:S02]  /*6da0*/  @!P4 LDC.64 R32, c[0x0][0x5c0] ;  /* 0x00017000ff20cb82 */ /* 0x000e240000000a00 */
[----:B------:R-:W-:-:S04]  /*6db0*/  @P3 LOP3.LUT R0, R0, 0x40000, RZ, 0xfc, !PT ;  /* 0x0004000000003812 */ /* 0x000fc800078efcff */
[----:B------:R-:W-:Y:S02]  /*6dc0*/  LOP3.LUT R0, R0, 0xfffdffff, RZ, 0xc0, !PT ;  /* 0xfffdffff00007812 */ /* 0x000fe400078ec0ff */
[----:B------:R-:W1:Y:S08]  /*6dd0*/  @!P3 LDC.64 R30, c[0x0][0x5c0] ;  /* 0x00017000ff1ebb82 */ /* 0x000e700000000a00 */
[----:B------:R-:W2:Y:S01]  /*6de0*/  @!P5 LDC.64 R28, c[0x0][0x5c0] ;  /* 0x00017000ff1cdb82 */ /* 0x000ea20000000a00 */
[----:B0-----:R-:W-:-:S04]  /*6df0*/  @!P4 IADD3 R34, P1, P2, R24, R32, R3 ;  /* 0x000000201822c210 */ /* 0x001fc80007a3e003 */
[----:B------:R-:W-:Y:S02]  /*6e00*/  @!P4 IADD3.X R35, R42, R33, R6, P1, P2 ;  /* 0x000000212a23c210 */ /* 0x000fe40000fe4406 */
[----:B-1----:R-:W-:-:S04]  /*6e10*/  @!P3 IADD3 R32, P1, P2, R24, R30, R3 ;  /* 0x0000001e1820b210 */ /* 0x002fc80007a3e003 */
[--C-:B------:R-:W-:Y:S02]  /*6e20*/  @!P3 IADD3.X R33, R42, R31, R6.reuse, P1, P2 ;  /* 0x0000001f2a21b210 */ /* 0x100fe40000fe4406 */
[----:B------:R-:W-:Y:S02]  /*6e30*/  ISETP.GE.AND P3, PT, R41, 0x81, PT ;  /* 0x000000812900780c */ /* 0x000fe40003f66270 */
[----:B--2---:R-:W-:Y:S02]  /*6e40*/  @!P5 IADD3 R38, P1, P2, R24, R28, R3 ;  /* 0x0000001c1826d210 */ /* 0x004fe40007a3e003 */
[----:B------:R-:W-:Y:S02]  /*6e50*/  ISETP.LT.OR P4, PT, R40, 0x2, !P3 ;  /* 0x000000022800780c */ /* 0x000fe40005f81670 */
[----:B------:R-:W-:Y:S02]  /*6e60*/  @!P5 IADD3.X R39, R42, R29, R6, P1, P2 ;  /* 0x0000001d2a27d210 */ /* 0x000fe40000fe4406 */
[----:B------:R-:W-:-:S09]  /*6e70*/  ISETP.LT.OR P2, PT, R40, 0xa, !P0 ;  /* 0x0000000a2800780c */ /* 0x000fd20004741670 */
[----:B------:R-:W-:-:S04]  /*6e80*/  @P4 LOP3.LUT R228, R228, 0x1, RZ, 0xfc, !PT ;  /* 0x00000001e4e44812 */ /* 0x000fc800078efcff */
[----:B------:R-:W0:Y:S01]  /*6e90*/  @!P2 LDC.64 R28, c[0x0][0x5c0] ;  /* 0x00017000ff1cab82 */ /* 0x000e220000000a00 */
[----:B------:R-:W-:Y:S02]  /*6ea0*/  @P2 LOP3.LUT R0, R0, 0x20000, RZ, 0xfc, !PT ;  /* 0x0002000000002812 */ /* 0x000fe400078efcff */
[----:B------:R-:W-:Y:S02]  /*6eb0*/  LOP3.LUT R228, R228, 0xfffffff7, RZ, 0xc0, !PT ;  /* 0xfffffff7e4e47812 */ /* 0x000fe400078ec0ff */
[----:B0-----:R-:W-:-:S04]  /*6ec0*/  @!P2 IADD3 R44, P1, P5, R24, R28, R3 ;  /* 0x0000001c182ca210 */ /* 0x001fc80007d3e003 */
[----:B------:R-:W-:Y:S02]  /*6ed0*/  @!P2 IADD3.X R45, R42, R29, R6, P1, P5 ;  /* 0x0000001d2a2da210 */ /* 0x000fe40000fea406 */
[C---:B------:R-:W-:Y:S02]  /*6ee0*/  ISETP.LT.OR P1, PT, R40.reuse, 0x1, !P3 ;  /* 0x000000012800780c */ /* 0x040fe40005f21670 */
[----:B------:R-:W-:-:S11]  /*6ef0*/  ISETP.LT.OR P2, PT, R40, 0x9, !P3 ;  /* 0x000000092800780c */ /* 0x000fd60005f41670 */
[----:B------:R-:W0:Y:S02]  /*6f00*/  @!P1 LDC.64 R28, c[0x0][0x5c0] ;  /* 0x00017000ff1c9b82 */ /* 0x000e240000000a00 */
[----:B------:R-:W-:-:S04]  /*6f10*/  @P2 LOP3.LUT R228, R228, 0x8, RZ, 0xfc, !PT ;  /* 0x00000008e4e42812 */ /* 0x000fc800078efcff */
[----:B------:R-:W-:Y:S02]  /*6f20*/  LOP3.LUT R228, R228, 0xfffffffb, RZ, 0xc0, !PT ;  /* 0xfffffffbe4e47812 */ /* 0x000fe400078ec0ff */
[----:B0-----:R-:W-:-:S04]  /*6f30*/  @!P1 IADD3 R48, P5, P6, R24, R28, R4 ;  /* 0x0000001c18309210 */ /* 0x001fc80007ebe004 */
[----:B------:R-:W-:Y:S02]  /*6f40*/  @!P1 IADD3.X R49, R42, R29, R7, P5, P6 ;  /* 0x0000001d2a319210 */ /* 0x000fe40002fec407 */
[----:B------:R-:W0:Y:S02]  /*6f50*/  @!P4 LDC.64 R28, c[0x0][0x5c0] ;  /* 0x00017000ff1ccb82 */ /* 0x000e240000000a00 */
[----:B0-----:R-:W-:-:S04]  /*6f60*/  @!P4 IADD3 R46, P5, P6, R24, R28, R4 ;  /* 0x0000001c182ec210 */ /* 0x001fc80007ebe004 */
[----:B------:R-:W-:Y:S02]  /*6f70*/  @!P4 IADD3.X R47, R42, R29, R7, P5, P6 ;  /* 0x0000001d2a2fc210 */ /* 0x000fe40002fec407 */
[----:B------:R-:W0:Y:S02]  /*6f80*/  @!P2 LDC.64 R28, c[0x0][0x5c0] ;  /* 0x00017000ff1cab82 */ /* 0x000e240000000a00 */
[----:B0-----:R-:W-:-:S04]  /*6f90*/  @!P2 IADD3 R50, P5, P6, R24, R28, R4 ;  /* 0x0000001c1832a210 */ /* 0x001fc80007ebe004 */
[----:B------:R-:W-:Y:S02]  /*6fa0*/  @!P2 IADD3.X R51, R42, R29, R7, P5, P6 ;  /* 0x0000001d2a33a210 */ /* 0x000fe40002fec407 */
[----:B------:R-:W-:-:S13]  /*6fb0*/  ISETP.LT.OR P2, PT, R40, 0xa, !P3 ;  /* 0x0000000a2800780c */ /* 0x000fda0005f41670 */
[----:B------:R-:W0:Y:S01]  /*6fc0*/  @!P2 LDC.64 R28, c[0x0][0x5c0] ;  /* 0x00017000ff1cab82 */ /* 0x000e220000000a00 */
[----:B------:R-:W-:-:S04]  /*6fd0*/  @P2 LOP3.LUT R228, R228, 0x4, RZ, 0xfc, !PT ;  /* 0x00000004e4e42812 */ /* 0x000fc800078efcff */
[----:B------:R-:W-:Y:S02]  /*6fe0*/  LOP3.LUT R228, R228, 0xffffffdf, RZ, 0xc0, !PT ;  /* 0xffffffdfe4e47812 */ /* 0x000fe400078ec0ff */
[----:B0-----:R-:W-:-:S04]  /*6ff0*/  @!P2 IADD3 R74, P5, P6, R24, R28, R4 ;  /* 0x0000001c184aa210 */ /* 0x001fc80007ebe004 */
[----:B------:R-:W-:Y:S02]  /*7000*/  @!P2 IADD3.X R75, R42, R29, R7, P5, P6 ;  /* 0x0000001d2a4ba210 */ /* 0x000fe40002fec407 */
[----:B------:R-:W-:-:S04]  /*7010*/  ISETP.GE.AND P2, PT, R41, 0x101, PT ;  /* 0x000001012900780c */ /* 0x000fc80003f46270 */
[----:B------:R-:W-:-:S13]  /*7020*/  ISETP.LT.OR P4, PT, R40, 0x1, !P2 ;  /* 0x000000012800780c */ /* 0x000fda0005781670 */
[----:B------:R-:W0:Y:S01]  /*7030*/  @!P4 LDC.64 R28, c[0x0][0x5c0] ;  /* 0x00017000ff1ccb82 */ /* 0x000e220000000a00 */
[----:B------:R-:W-:-:S04]  /*7040*/  @P4 LOP3.LUT R228, R228, 0x20, RZ, 0xfc, !PT ;  /* 0x00000020e4e44812 */ /* 0x000fc800078efcff */
[----:B------:R-:W-:Y:S02]  /*7050*/  LOP3.LUT R228, R228, 0xffffffef, RZ, 0xc0, !PT ;  /* 0xffffffefe4e47812 */ /* 0x000fe400078ec0ff */
        /* <DEDUP_REMOVED lines=58> */
[----:B------:R-:W-:Y:S02]  /*7400*/  @P4 LOP3.LUT R228, R228, 0x200000, RZ, 0xfc, !PT ;  /* 0x00200000e4e44812 */ /* 0x000fe400078efcff */
        /* <DEDUP_REMOVED lines=92> */
[C---:B------:R-:W-:Y:S02]  /*79d0*/  ISETP.LT.OR P4, PT, R40.reuse, 0x29, !P2 ;  /* 0x000000292800780c */ /* 0x040fe40005781670 */
[----:B------:R-:W-:-:S11]  /*79e0*/  ISETP.LT.OR P2, PT, R40, 0x2a, !P2 ;  /* 0x0000002a2800780c */ /* 0x000fd60005741670 */
[----:B------:R-:W0:Y:S01]  /*79f0*/  @!P4 LDC.64 R28, c[0x0][0x5c0] ;  /* 0x00017000ff1ccb82 */ /* 0x000e220000000a00 */
[----:B------:R-:W-:-:S04]  /*7a00*/  @P4 LOP3.LUT R229, R229, 0x400, RZ, 0xfc, !PT ;  /* 0x00000400e5e54812 */ /* 0x000fc800078efcff */
[----:B------:R-:W-:-:S04]  /*7a10*/  LOP3.LUT R229, R229, 0xffffff7f, RZ, 0xc0, !PT ;  /* 0xffffff7fe5e57812 */ /* 0x000fc800078ec0ff */
[----:B------:R-:W-:-:S04]  /*7a20*/  @P2 LOP3.LUT R229, R229, 0x80, RZ, 0xfc, !PT ;  /* 0x00000080e5e52812 */ /* 0x000fc800078efcff */
[----:B------:R-:W-:Y:S02]  /*7a30*/  LOP3.LUT R229, R229, 0xffffbfff, RZ, 0xc0, !PT ;  /* 0xffffbfffe5e57812 */ /* 0x000fe400078ec0ff */
[----:B0-----:R-:W-:-:S04]  /*7a40*/  @!P4 IADD3 R106, P5, P6, R24, R28, R2 ;  /* 0x0000001c186ac210 */ /* 0x001fc80007ebe002 */
[----:B------:R-:W-:Y:S02]  /*7a50*/  @!P4 IADD3.X R107, R42, R29, R5, P5, P6 ;  /* 0x0000001d2a6bc210 */ /* 0x000fe40002fec405 */
[----:B------:R-:W0:Y:S01]  /*7a60*/  @!P2 LDC.64 R28, c[0x0][0x5c0] ;  /* 0x00017000ff1cab82 */ /* 0x000e220000000a00 */
[----:B------:R-:W-:Y:S02]  /*7a70*/  ISETP.NE.AND P4, PT, R36, RZ, PT ;  /* 0x000000ff2400720c */ /* 0x000fe40003f85270 */
        /* <DEDUP_REMOVED lines=24> */
[----:B------:R-:W-:Y:S01]  /*7c00*/  @!P2 IADD3.X R81, R42, R29, R6, P5, P6 ;  /* 0x0000001d2a51a210 */ /* 0x000fe20002fec406 */
[----:B------:R-:W-:Y:S01]  /*7c10*/  IMAD.U32 R29, RZ, RZ, UR10 ;  /* 0x0000000aff1d7e24 */ /* 0x000fe2000f8e00ff */
[----:B------:R-:W-:Y:S01]  /*7c20*/  ULDC.64 UR10, c[0x0][0x5b0] ;  /* 0x00016c00000a7ab9 */ /* 0x000fe20000000a00 */
[----:B------:R-:W-:Y:S01]  /*7c30*/  ISETP.GE.AND P2, PT, R41, 0x1, PT ;  /* 0x000000012900780c */ /* 0x000fe20003f46270 */
[----:B------:R-:W-:Y:S02]  /*7c40*/  IMAD R28, R141, UR10, RZ ;  /* 0x0000000a8d1c7c24 */ /* 0x000fe4000f8e02ff */
[----:B------:R-:W-:-:S04]  /*7c50*/  IMAD.WIDE.U32 R26, R29, UR34, R26 ;  /* 0x000000221d1a7c25 */ /* 0x000fc8000f8e001a */
[----:B------:R-:W-:Y:S02]  /*7c60*/  VIADD R37, R27, UR5 ;  /* 0x000000051b257c36 */ /* 0x000fe40008000000 */
[----:B------:R-:W-:Y:S02]  /*7c70*/  IMAD.MOV.U32 R36, RZ, RZ, R26 ;  /* 0x000000ffff247224 */ /* 0x000fe400078e001a */
[C---:B------:R-:W-:Y:S02]  /*7c80*/  IMAD R28, R43.reuse, UR11, R28 ;  /* 0x0000000b2b1c7c24 */ /* 0x040fe4000f8e021c */
[----:B------:R-:W-:-:S03]  /*7c90*/  IMAD.WIDE.U32 R26, R43, UR10, R36 ;  /* 0x0000000a2b1a7c25 */ /* 0x000fc6000f8e0024 */
[----:B------:R-:W-:-:S04]  /*7ca0*/  IADD3 R26, P5, R26, UR12, RZ ;  /* 0x0000000c1a1a7c10 */ /* 0x000fc8000ffbe0ff */
[--C-:B------:R-:W-:Y:S02]  /*7cb0*/  IADD3.X R27, R27, UR13, R28.reuse, P5, !PT ;  /* 0x0000000d1b1b7c10 */ /* 0x100fe4000affe41c */
[----:B------:R-:W-:Y:S02]  /*7cc0*/  ISETP.LT.OR P5, PT, R40, 0x1, !P2 ;  /* 0x000000012800780c */ /* 0x000fe400057a1670 */
[----:B------:R-:W-:-:S11]  /*7cd0*/  PRMT R28, RZ, 0x7610, R28 ;  /* 0x00007610ff1c7816 */ /* 0x000fd6000000001c */
[----:B------:R-:W2:Y:S01]  /*7ce0*/  @!P5 LDG.E.U8 R28, desc[UR40][R26.64] ;  /* 0x000000281a1cd981 */ /* 0x000ea2000c1e1100 */
[----:B------:R-:W-:Y:S02]  /*7cf0*/  PRMT R30, RZ, 0x7610, R30 ;  /* 0x00007610ff1e7816 */ /* 0x000fe4000000001e */
[----:B--2---:R-:W-:-:S04]  /*7d00*/  LOP3.LUT R28, R28, 0xff, RZ, 0xc0, !PT ;  /* 0x000000ff1c1c7812 */ /* 0x004fc800078ec0ff */
[----:B------:R-:W-:-:S05]  /*7d10*/  F2FP.F16.E4M3.UNPACK_B R28, R28 ;  /* 0x0000001cff1c723e */ /* 0x000fca00020006ff */
[----:B------:R-:W-:-:S05]  /*7d20*/  HADD2.F32 R28, -RZ, R28.H0_H0 ;  /* 0x2000001cff1c7230 */ /* 0x000fca0000004100 */
[----:B------:R-:W-:-:S04]  /*7d30*/  FMUL R29, R28, UR32 ;  /* 0x000000201c1d7c20 */ /* 0x000fc80008400000 */
[----:B------:R-:W-:Y:S02]  /*7d40*/  FFMA R226, R226, UR33, R29 ;  /* 0x00000021e2e27c23 */ /* 0x000fe4000800001d */
[----:B------:R-:W0:Y:S03]  /*7d50*/  @!P5 LDC.64 R28, c[0x0][0x5c0] ;  /* 0x00017000ff1cdb82 */ /* 0x000e260000000a00 */
[----:B------:R-:W-:Y:S02]  /*7d60*/  F2FP.SATFINITE.E4M3.F32.PACK_AB_MERGE_C R226, RZ, R226, RZ ;  /* 0x000000e2ffe2723e */ /* 0x000fe400048070ff */
[----:B0-----:R-:W-:-:S05]  /*7d70*/  @!P5 IADD3 R28, P6, R24, R28, RZ ;  /* 0x0000001c181cd210 */ /* 0x001fca0007fde0ff */
[----:B------:R-:W-:-:S05]  /*7d80*/  @!P5 IMAD.X R29, R42, 0x1, R29, P6 ;  /* 0x000000012a1dd824 */ /* 0x000fca00030e061d */
[----:B------:R0:W-:Y:S01]  /*7d90*/  @!P5 STG.E.U8 desc[UR40][R28.64], R226 ;  /* 0x000000e21c00d986 */ /* 0x0001e2000c101128 */
[C---:B------:R-:W-:Y:S02]  /*7da0*/  ISETP.LT.OR P5, PT, R40.reuse, 0x2, !P2 ;  /* 0x000000022800780c */ /* 0x040fe400057a1670 */
[----:B------:R-:W-:Y:S02]  /*7db0*/  ISETP.LT.OR P3, PT, R40, 0x31, !P3 ;  /* 0x000000312800780c */ /* 0x000fe40005f61670 */
[----:B------:R-:W-:Y:S01]  /*7dc0*/  LOP3.LUT R229, R229, 0xffffffbf, RZ, 0xc0, !PT ;  /* 0xffffffbfe5e57812 */ /* 0x000fe200078ec0ff */
[----:B0-----:R-:W2:Y:S08]  /*7dd0*/  LDL.LU R226, [R1] ;  /* 0x0000000001e27983 */ /* 0x001eb00000300800 */
[----:B------:R-:W0:Y:S01]  /*7de0*/  @!P5 LDC.64 R28, c[0x0][0x5c0] ;  /* 0x00017000ff1cdb82 */ /* 0x000e220000000a00 */
[----:B------:R-:W3:Y:S01]  /*7df0*/  @!P5 LDG.E.U8 R30, desc[UR40][R26.64+0x1] ;  /* 0x000001281a1ed981 */ /* 0x000ee2000c1e1100 */
[----:B0-----:R-:W-:-:S05]  /*7e00*/  @!P5 IADD3 R28, P6, R24, R28, RZ ;  /* 0x0000001c181cd210 */ /* 0x001fca0007fde0ff */
[----:B------:R-:W-:Y:S01]  /*7e10*/  @!P5 IMAD.X R29, R42, 0x1, R29, P6 ;  /* 0x000000012a1dd824 */ /* 0x000fe200030e061d */
[----:B---3--:R-:W-:-:S04]  /*7e20*/  LOP3.LUT R30, R30, 0xff, RZ, 0xc0, !PT ;  /* 0x000000ff1e1e7812 */ /* 0x008fc800078ec0ff */
[----:B------:R-:W-:-:S05]  /*7e30*/  F2FP.F16.E4M3.UNPACK_B R30, R30 ;  /* 0x0000001eff1e723e */ /* 0x000fca00020006ff */
[----:B------:R-:W-:-:S05]  /*7e40*/  HADD2.F32 R30, -RZ, R30.H0_H0 ;  /* 0x2000001eff1e7230 */ /* 0x000fca0000004100 */
[----:B------:R-:W-:-:S04]  /*7e50*/  FMUL R30, R30, UR32 ;  /* 0x000000201e1e7c20 */ /* 0x000fc80008400000 */
[----:B------:R-:W-:-:S05]  /*7e60*/  FFMA R30, R225, UR33, R30 ;  /* 0x00000021e11e7c23 */ /* 0x000fca000800001e */
[----:B------:R-:W-:-:S05]  /*7e70*/  F2FP.SATFINITE.E4M3.F32.PACK_AB_MERGE_C R53, RZ, R30, RZ ;  /* 0x0000001eff35723e */ /* 0x000fca00048070ff */
[----:B------:R0:W-:Y:S01]  /*7e80*/  @!P5 STG.E.U8 desc[UR40][R28.64+0x1], R53 ;  /* 0x000001351c00d986 */ /* 0x0001e2000c101128 */
[----:B------:R-:W-:-:S05]  /*7e90*/  IADD3 R31, P5, R43, 0x8, RZ ;  /* 0x000000082b1f7810 */ /* 0x000fca0007fbe0ff */
[----:B------:R-:W-:-:S04]  /*7ea0*/  IMAD.X R30, RZ, RZ, R141, P5 ;  /* 0x000000ffff1e7224 */ /* 0x000fc800028e068d */
[----:B------:R-:W-:Y:S02]  /*7eb0*/  IMAD R30, R30, UR10, RZ ;  /* 0x0000000a1e1e7c24 */ /* 0x000fe4000f8e02ff */
[----:B0-----:R-:W-:-:S04]  /*7ec0*/  IMAD.WIDE.U32 R28, R31, UR10, R36 ;  /* 0x0000000a1f1c7c25 */ /* 0x001fc8000f8e0024 */
[----:B------:R-:W-:Y:S01]  /*7ed0*/  IMAD R30, R31, UR11, R30 ;  /* 0x0000000b1f1e7c24 */ /* 0x000fe2000f8e021e */
[----:B------:R-:W-:-:S04]  /*7ee0*/  IADD3 R28, P5, R28, UR12, RZ ;  /* 0x0000000c1c1c7c10 */ /* 0x000fc8000ffbe0ff */
[--C-:B------:R-:W-:Y:S02]  /*7ef0*/  IADD3.X R29, R29, UR13, R30.reuse, P5, !PT ;  /* 0x0000000d1d1d7c10 */ /* 0x100fe4000affe41e */
[----:B------:R-:W-:-:S06]  /*7f00*/  PRMT R30, RZ, 0x7610, R30 ;  /* 0x00007610ff1e7816 */ /* 0x000fcc000000001e */
[----:B------:R-:W3:Y:S01]  /*7f10*/  @!P4 LDG.E.U8 R30, desc[UR40][R28.64] ;  /* 0x000000281c1ec981 */ /* 0x000ee2000c1e1100 */
[----:B------:R-:W-:-:S04]  /*7f20*/  @P3 LOP3.LUT R229, R229, 0x40, RZ, 0xfc, !PT ;  /* 0x00000040e5e53812 */ /* 0x000fc800078efcff */
[----:B------:R-:W-:Y:S02]  /*7f30*/  LOP3.LUT R229, R229, 0xffffffdf, RZ, 0xc0, !PT ;  /* 0xffffffdfe5e57812 */ /* 0x000fe400078ec0ff */
[----:B---3--:R-:W-:-:S04]  /*7f40*/  LOP3.LUT R30, R30, 0xff, RZ, 0xc0, !PT ;  /* 0x000000ff1e1e7812 */ /* 0x008fc800078ec0ff */
[----:B------:R-:W-:-:S05]  /*7f50*/  F2FP.F16.E4M3.UNPACK_B R30, R30 ;  /* 0x0000001eff1e723e */ /* 0x000fca00020006ff */
[----:B------:R-:W-:-:S05]  /*7f60*/  HADD2.F32 R30, -RZ, R30.H0_H0 ;  /* 0x2000001eff1e7230 */ /* 0x000fca0000004100 */
[----:B------:R-:W-:-:S04]  /*7f70*/  FMUL R31, R30, UR32 ;  /* 0x000000201e1f7c20 */ /* 0x000fc80008400000 */
[----:B------:R-:W-:Y:S02]  /*7f80*/  FFMA R224, R224, UR33, R31 ;  /* 0x00000021e0e07c23 */ /* 0x000fe4000800001f */
[----:B------:R-:W0:Y:S02]  /*7f90*/  @!P3 LDC.64 R30, c[0x0][0x5c0] ;  /* 0x00017000ff1ebb82 */ /* 0x000e240000000a00 */
[----:B0-----:R-:W-:-:S04]  /*7fa0*/  @!P3 IADD3 R72, P5, P6, R24, R30, R4 ;  /* 0x0000001e1848b210 */ /* 0x001fc80007ebe004 */
[----:B------:R-:W-:Y:S02]  /*7fb0*/  @!P3 IADD3.X R73, R42, R31, R7, P5, P6 ;  /* 0x0000001f2a49b210 */ /* 0x000fe40002fec407 */
[----:B------:R-:W-:-:S04]  /*7fc0*/  ISETP.GE.AND P6, PT, R41, 0x81, PT ;  /* 0x000000812900780c */ /* 0x000fc80003fc6270 */
[----:B------:R-:W-:-:S13]  /*7fd0*/  ISETP.LT.OR P3, PT, R40, 0x32, !P6 ;  /* 0x000000322800780c */ /* 0x000fda0007761670 */
[----:B------:R-:W0:Y:S01]  /*7fe0*/  @!P3 LDC.64 R30, c[0x0][0x5c0] ;  /* 0x00017000ff1ebb82 */ /* 0x000e220000000a00 */
[----:B------:R-:W-:-:S05]  /*7ff0*/  F2FP.SATFINITE.E4M3.F32.PACK_AB_MERGE_C R224, RZ, R224, RZ ;  /* 0x000000e0ffe0723e */ /* 0x000fca00048070ff */
[----:B------:R1:W-:Y:S01]  /*8000*/  @!P4 STG.E.U8 desc[UR40][R34.64], R224 ;  /* 0x000000e02200c986 */ /* 0x0003e2000c101128 */
[----:B------:R-:W-:-:S03]  /*8010*/  @P3 LOP3.LUT R229, R229, 0x20, RZ, 0xfc, !PT ;  /* 0x00000020e5e53812 */ /* 0x000fc600078efcff */
[----:B-1----:R-:W3:Y:S01]  /*8020*/  LDL.LU R224, [R1+0x4] ;  /* 0x0000040001e07983 */ /* 0x002ee20000300800 */
[----:B0-----:R-:W-:-:S04]  /*8030*/  @!P3 IADD3 R70, P4, P5, R24, R30, R4 ;  /* 0x0000001e1846b210 */ /* 0x001fc80007d9e004 */
[----:B------:R-:W-:Y:S02]  /*8040*/  @!P3 IADD3.X R71, R42, R31, R7, P4, P5 ;  /* 0x0000001f2a47b210 */ /* 0x000fe400027ea407 */
[----:B------:R-:W-:Y:S02]  /*8050*/  LOP3.LUT P3, RZ, R0, 0x40000, RZ, 0xc0, !PT ;  /* 0x0004000000ff7812 */ /* 0x000fe4000786c0ff */
[----:B------:R-:W-:-:S11]  /*8060*/  PRMT R30, RZ, 0x7610, R30 ;  /* 0x00007610ff1e7816 */ /* 0x000fd6000000001e */
[----:B------:R-:W4:Y:S01]  /*8070*/  @!P3 LDG.E.U8 R30, desc[UR40][R28.64+0x1] ;  /* 0x000001281c1eb981 */ /* 0x000f22000c1e1100 */
[----:B------:R-:W-:Y:S02]  /*8080*/  ISETP.LT.OR P5, PT, R40, 0x39, !P6 ;  /* 0x000000392800780c */ /* 0x000fe400077a1670 */
[----:B----4-:R-:W-:-:S04]  /*8090*/  LOP3.LUT R30, R30, 0xff, RZ, 0xc0, !PT ;  /* 0x000000ff1e1e7812 */ /* 0x010fc800078ec0ff */
[----:B------:R-:W-:-:S05]  /*80a0*/  F2FP.F16.E4M3.UNPACK_B R30, R30 ;  /* 0x0000001eff1e723e */ /* 0x000fca00020006ff */
[----:B------:R-:W-:-:S05]  /*80b0*/  HADD2.F32 R30, -RZ, R30.H0_H0 ;  /* 0x2000001eff1e7230 */ /* 0x000fca0000004100 */
[----:B------:R-:W-:-:S04]  /*80c0*/  FMUL R30, R30, UR32 ;  /* 0x000000201e1e7c20 */ /* 0x000fc80008400000 */
[----:B------:R-:W-:-:S05]  /*80d0*/  FFMA R30, R223, UR33, R30 ;  /* 0x00000021df1e7c23 */ /* 0x000fca000800001e */
[----:B------:R-:W-:Y:S02]  /*80e0*/  F2FP.SATFINITE.E4M3.F32.PACK_AB_MERGE_C R35, RZ, R30, RZ ;  /* 0x0000001eff23723e */ /* 0x000fe400048070ff */
[----:B------:R-:W0:Y:S03]  /*80f0*/  @!P5 LDC.64 R30, c[0x0][0x5c0] ;  /* 0x00017000ff1edb82 */ /* 0x000e260000000a00 */
[----:B------:R1:W-:Y:S01]  /*8100*/  @!P3 STG.E.U8 desc[UR40][R32.64+0x1], R35 ;  /* 0x000001232000b986 */ /* 0x0003e2000c101128 */
[----:B0-----:R-:W-:-:S04]  /*8110*/  @!P5 IADD3 R68, P3, P4, R24, R30, R4 ;  /* 0x0000001e1844d210 */ /* 0x001fc80007c7e004 */
[----:B------:R-:W-:Y:S02]  /*8120*/  @!P5 IADD3.X R69, R42, R31, R7, P3, P4 ;  /* 0x0000001f2a45d210 */ /* 0x000fe40001fe8407 */
[----:B------:R-:W-:Y:S02]  /*8130*/  ISETP.LT.OR P3, PT, R40, 0x9, !P2 ;  /* 0x000000092800780c */ /* 0x000fe40005761670 */
[----:B------:R-:W-:-:S11]  /*8140*/  PRMT R30, RZ, 0x7610, R30 ;  /* 0x00007610ff1e7816 */ /* 0x000fd6000000001e */
[----:B------:R-:W4:Y:S01]  /*8150*/  @!P3 LDG.E.U8 R30, desc[UR40][R26.64+0x8] ;  /* 0x000008281a1eb981 */ /* 0x000f22000c1e1100 */
[----:B-1----:R-:W-:Y:S02]  /*8160*/  PRMT R32, RZ, 0x7610, R32 ;  /* 0x00007610ff207816 */ /* 0x002fe40000000020 */
[----:B----4-:R-:W-:-:S04]  /*8170*/  LOP3.LUT R30, R30, 0xff, RZ, 0xc0, !PT ;  /* 0x000000ff1e1e7812 */ /* 0x010fc800078ec0ff */
        /* <DEDUP_REMOVED lines=9> */
[----:B------:R-:W-:-:S13]  /*8210*/  ISETP.LT.OR P3, PT, R40, 0xa, !P2 ;  /* 0x0000000a2800780c */ /* 0x000fda0005761670 */
[----:B------:R-:W4:Y:S01]  /*8220*/  @!P3 LDG.E.U8 R32, desc[UR40][R26.64+0x9] ;  /* 0x000009281a20b981 */ /* 0x000f22000c1e1100 */
[----:B0-----:R-:W0:Y:S01]  /*8230*/  @!P3 LDC.64 R30, c[0x0][0x5c0] ;  /* 0x00017000ff1ebb82 */ /* 0x001e220000000a00 */
[----:B------:R-:W-:-:S04]  /*8240*/  LOP3.LUT R229, R229, 0xffffffef, RZ, 0xc0, !PT ;  /* 0xffffffefe5e57812 */ /* 0x000fc800078ec0ff */
[----:B------:R-:W-:Y:S02]  /*8250*/  @P5 LOP3.LUT R229, R229, 0x10, RZ, 0xfc, !PT ;  /* 0x00000010e5e55812 */ /* 0x000fe400078efcff */
[----:B------:R-:W-:Y:S02]  /*8260*/  ISETP.LT.OR P5, PT, R40, 0x9, !P0 ;  /* 0x000000092800780c */ /* 0x000fe400047a1670 */
[----:B0-----:R-:W-:-:S05]  /*8270*/  @!P3 IADD3 R30, P4, R24, R30, RZ ;  /* 0x0000001e181eb210 */ /* 0x001fca0007f9e0ff */
[----:B------:R-:W-:Y:S01]  /*8280*/  @!P3 IMAD.X R31, R42, 0x1, R31, P4 ;  /* 0x000000012a1fb824 */ /* 0x000fe200020e061f */
[----:B----4-:R-:W-:-:S04]  /*8290*/  LOP3.LUT R32, R32, 0xff, RZ, 0xc0, !PT ;  /* 0x000000ff20207812 */ /* 0x010fc800078ec0ff */
[----:B------:R-:W-:-:S05]  /*82a0*/  F2FP.F16.E4M3.UNPACK_B R32, R32 ;  /* 0x00000020ff20723e */ /* 0x000fca00020006ff */
[----:B------:R-:W-:-:S05]  /*82b0*/  HADD2.F32 R32, -RZ, R32.H0_H0 ;  /* 0x20000020ff207230 */ /* 0x000fca0000004100 */
[----:B------:R-:W-:-:S04]  /*82c0*/  FMUL R32, R32, UR32 ;  /* 0x0000002020207c20 */ /* 0x000fc80008400000 */
[----:B------:R-:W-:-:S05]  /*82d0*/  FFMA R32, R221, UR33, R32 ;  /* 0x00000021dd207c23 */ /* 0x000fca0008000020 */
[----:B------:R-:W-:Y:S02]  /*82e0*/  F2FP.SATFINITE.E4M3.F32.PACK_AB_MERGE_C R35, RZ, R32, RZ ;  /* 0x00000020ff23723e */ /* 0x000fe400048070ff */
[----:B------:R-:W-:-:S03]  /*82f0*/  PRMT R32, RZ, 0x7610, R32 ;  /* 0x00007610ff207816 */ /* 0x000fc60000000020 */
[----:B------:R0:W-:Y:S04]  /*8300*/  @!P3 STG.E.U8 desc[UR40][R30.64+0x9], R35 ;  /* 0x000009231e00b986 */ /* 0x0001e8000c101128 */
[----:B------:R-:W4:Y:S01]  /*8310*/  @!P5 LDG.E.U8 R32, desc[UR40][R28.64+0x8] ;  /* 0x000008281c20d981 */ /* 0x000f22000c1e1100 */
[----:B------:R-:W-:-:S13]  /*8320*/  ISETP.LT.OR P2, PT, R40, 0x3a, !P6 ;  /* 0x0000003a2800780c */ /* 0x000fda0007741670 */
[----:B0-----:R-:W0:Y:S01]  /*8330*/  @!P2 LDC.64 R30, c[0x0][0x5c0] ;  /* 0x00017000ff1eab82 */ /* 0x001e220000000a00 */
[----:B------:R-:W-:Y:S02]  /*8340*/  LOP3.LUT R0, R0, 0xfffeffff, RZ, 0xc0, !PT ;  /* 0xfffeffff00007812 */ /* 0x000fe400078ec0ff */
[----:B------:R-:W-:Y:S02]  /*8350*/  LOP3.LUT R229, R229, 0xfffffff7, RZ, 0xc0, !PT ;  /* 0xfffffff7e5e57812 */ /* 0x000fe400078ec0ff */
[----:B------:R-:W-:Y:S02]  /*8360*/  @P6 LOP3.LUT R0, R0, 0x10000, RZ, 0xfc, !PT ;  /* 0x0001000000006812 */ /* 0x000fe400078efcff */
[----:B------:R-:W-:Y:S02]  /*8370*/  ISETP.GE.AND P6, PT, R41, 0x101, PT ;  /* 0x000001012900780c */ /* 0x000fe40003fc6270 */
[----:B------:R-:W-:Y:S02]  /*8380*/  @P2 LOP3.LUT R229, R229, 0x8, RZ, 0xfc, !PT ;  /* 0x00000008e5e52812 */ /* 0x000fe400078efcff */
[----:B0-----:R-:W-:-:S04]  /*8390*/  @!P2 IADD3 R66, P3, P4, R24, R30, R4 ;  /* 0x0000001e1842a210 */ /* 0x001fc80007c7e004 */
[----:B------:R-:W-:Y:S02]  /*83a0*/  @!P2 IADD3.X R67, R42, R31, R7, P3, P4 ;  /* 0x0000001f2a43a210 */ /* 0x000fe40001fe8407 */
[----:B------:R-:W-:-:S13]  /*83b0*/  ISETP.LT.OR P2, PT, R40, 0x31, !P6 ;  /* 0x000000312800780c */ /* 0x000fda0007741670 */
[----:B------:R-:W0:Y:S01]  /*83c0*/  @!P2 LDC.64 R30, c[0x0][0x5c0] ;  /* 0x00017000ff1eab82 */ /* 0x000e220000000a00 */
[----:B------:R-:W-:Y:S02]  /*83d0*/  LOP3.LUT R229, R229, 0xfffffffb, RZ, 0xc0, !PT ;  /* 0xfffffffbe5e57812 */ /* 0x000fe400078ec0ff */
[----:B0-----:R-:W-:-:S04]  /*83e0*/  @!P2 IADD3 R64, P3, P4, R24, R30, R2 ;  /* 0x0000001e1840a210 */ /* 0x001fc80007c7e002 */
[----:B------:R-:W-:Y:S02]  /*83f0*/  @!P2 IADD3.X R65, R42, R31, R5, P3, P4 ;  /* 0x0000001f2a41a210 */ /* 0x000fe40001fe8405 */
[----:B------:R-:W-:Y:S02]  /*8400*/  @P2 LOP3.LUT R229, R229, 0x4, RZ, 0xfc, !PT ;  /* 0x00000004e5e52812 */ /* 0x000fe400078efcff */
[----:B------:R-:W-:Y:S02]  /*8410*/  LOP3.LUT P2, RZ, R0, 0x20000, RZ, 0xc0, !PT ;  /* 0x0002000000ff7812 */ /* 0x000fe4000784c0ff */
[----:B----4-:R-:W-:-:S04]  /*8420*/  LOP3.LUT R32, R32, 0xff, RZ, 0xc0, !PT ;  /* 0x000000ff20207812 */ /* 0x010fc800078ec0ff */
[----:B------:R-:W-:-:S05]  /*8430*/  F2FP.F16.E4M3.UNPACK_B R32, R32 ;  /* 0x00000020ff20723e */ /* 0x000fca00020006ff */
[----:B------:R-:W-:-:S05]  /*8440*/  HADD2.F32 R32, -RZ, R32.H0_H0 ;  /* 0x20000020ff207230 */ /* 0x000fca0000004100 */
[----:B------:R-:W-:-:S04]  /*8450*/  FMUL R33, R32, UR32 ;  /* 0x0000002020217c20 */ /* 0x000fc80008400000 */
[----:B------:R-:W-:-:S05]  /*8460*/  FFMA R220, R220, UR33, R33 ;  /* 0x00000021dcdc7c23 */ /* 0x000fca0008000021 */
[----:B------:R-:W-:-:S05]  /*8470*/  F2FP.SATFINITE.E4M3.F32.PACK_AB_MERGE_C R220, RZ, R220, RZ ;  /* 0x000000dcffdc723e */ /* 0x000fca00048070ff */
[----:B------:R-:W-:Y:S01]  /*8480*/  @!P5 STG.E.U8 desc[UR40][R38.64+0x8], R220 ;  /* 0x000008dc2600d986 */ /* 0x000fe2000c101128 */
[----:B------:R-:W-:-:S13]  /*8490*/  ISETP.LT.OR P5, PT, R40, 0x32, !P6 ;  /* 0x000000322800780c */ /* 0x000fda00077a1670 */
[----:B------:R-:W0:Y:S02]  /*84a0*/  @!P5 LDC.64 R30, c[0x0][0x5c0] ;  /* 0x00017000ff1edb82 */ /* 0x000e240000000a00 */
[----:B0-----:R-:W-:Y:S02]  /*84b0*/  @!P5 IADD3 R62, P3, P4, R24, R30, R2 ;  /* 0x0000001e183ed210 */ /* 0x001fe40007c7e002 */
[----:B------:R-:W-:-:S06]  /*84c0*/  PRMT R30, RZ, 0x7610, R30 ;  /* 0x00007610ff1e7816 */ /* 0x000fcc000000001e */
[----:B------:R-:W4:Y:S01]  /*84d0*/  @!P2 LDG.E.U8 R30, desc[UR40][R28.64+0x9] ;  /* 0x000009281c1ea981 */ /* 0x000f22000c1e1100 */
[----:B------:R-:W-:Y:S02]  /*84e0*/  @!P5 IADD3.X R63, R42, R31, R5, P3, P4 ;  /* 0x0000001f2a3fd210 */ /* 0x000fe40001fe8405 */
[----:B----4-:R-:W-:-:S04]  /*84f0*/  LOP3.LUT R30, R30, 0xff, RZ, 0xc0, !PT ;  /* 0x000000ff1e1e7812 */ /* 0x010fc800078ec0ff */
        /* <DEDUP_REMOVED lines=8> */
[----:B------:R-:W-:-:S04]  /*8580*/  IMAD R30, R30, UR10, RZ ;  /* 0x0000000a1e1e7c24 */ /* 0x000fc8000f8e02ff */
[C---:B------:R-:W-:Y:S02]  /*8590*/  IMAD R32, R31.reuse, UR11, R30 ;  /* 0x0000000b1f207c24 */ /* 0x040fe4000f8e021e */
[----:B------:R-:W-:-:S03]  /*85a0*/  IMAD.WIDE.U32 R30, R31, UR10, R36 ;  /* 0x0000000a1f1e7c25 */ /* 0x000fc6000f8e0024 */
[----:B------:R-:W-:-:S04]  /*85b0*/  IADD3 R30, P2, R30, UR12, RZ ;  /* 0x0000000c1e1e7c10 */ /* 0x000fc8000ff5e0ff */
[--C-:B------:R-:W-:Y:S02]  /*85c0*/  IADD3.X R31, R31, UR13, R32.reuse, P2, !PT ;  /* 0x0000000d1f1f7c10 */ /* 0x100fe400097fe420 */
[----:B------:R-:W-:-:S06]  /*85d0*/  PRMT R32, RZ, 0x7610, R32 ;  /* 0x00007610ff207816 */ /* 0x000fcc0000000020 */
[----:B------:R-:W4:Y:S01]  /*85e0*/  @!P1 LDG.E.U8 R32, desc[UR40][R30.64] ;  /* 0x000000281e209981 */ /* 0x000f22000c1e1100 */
[----:B------:R-:W-:Y:S02]  /*85f0*/  ISETP.LT.OR P4, PT, R40, 0x39, !P6 ;  /* 0x000000392800780c */ /* 0x000fe40007781670 */
[----:B------:R-:W-:-:S04]  /*8600*/  LOP3.LUT R229, R229, 0xfffffffd, RZ, 0xc0, !PT ;  /* 0xfffffffde5e57812 */ /* 0x000fc800078ec0ff */
[----:B------:R-:W-:Y:S02]  /*8610*/  @P5 LOP3.LUT R229, R229, 0x2, RZ, 0xfc, !PT ;  /* 0x00000002e5e55812 */ /* 0x000fe400078efcff */
[----:B------:R-:W-:Y:S02]  /*8620*/  LOP3.LUT P5, RZ, R228, 0x1, RZ, 0xc0, !PT ;  /* 0x00000001e4ff7812 */ /* 0x000fe400078ac0ff */
[----:B----4-:R-:W-:-:S04]  /*8630*/  LOP3.LUT R32, R32, 0xff, RZ, 0xc0, !PT ;  /* 0x000000ff20207812 */ /* 0x010fc800078ec0ff */
[----:B------:R-:W-:-:S05]  /*8640*/  F2FP.F16.E4M3.UNPACK_B R32, R32 ;  /* 0x00000020ff20723e */ /* 0x000fca00020006ff */
[----:B------:R-:W-:-:S05]  /*8650*/  HADD2.F32 R32, -RZ, R32.H0_H0 ;  /* 0x20000020ff207230 */ /* 0x000fca0000004100 */
[----:B0-----:R-:W-:-:S04]  /*8660*/  FMUL R33, R32, UR32 ;  /* 0x0000002020217c20 */ /* 0x001fc80008400000 */
[----:B------:R-:W-:Y:S02]  /*8670*/  FFMA R218, R218, UR33, R33 ;  /* 0x00000021dada7c23 */ /* 0x000fe40008000021 */
[----:B------:R-:W0:Y:S03]  /*8680*/  @!P4 LDC.64 R32, c[0x0][0x5c0] ;  /* 0x00017000ff20cb82 */ /* 0x000e260000000a00 */
[----:B------:R-:W-:-:S05]  /*8690*/  F2FP.SATFINITE.E4M3.F32.PACK_AB_MERGE_C R218, RZ, R218, RZ ;  /* 0x000000daffda723e */ /* 0x000fca00048070ff */
[----:B------:R-:W-:Y:S01]  /*86a0*/  @!P1 STG.E.U8 desc[UR40][R48.64], R218 ;  /* 0x000000da30009986 */ /* 0x000fe2000c101128 */
[----:B0-----:R-:W-:Y:S02]  /*86b0*/  @!P4 IADD3 R60, P2, P3, R24, R32, R2 ;  /* 0x00000020183cc210 */ /* 0x001fe40007b5e002 */
[----:B------:R-:W-:-:S06]  /*86c0*/  PRMT R32, RZ, 0x7610, R32 ;  /* 0x00007610ff207816 */ /* 0x000fcc0000000020 */
[----:B------:R-:W4:Y:S01]  /*86d0*/  @!P5 LDG.E.U8 R32, desc[UR40][R30.64+0x1] ;  /* 0x000001281e20d981 */ /* 0x000f22000c1e1100 */
[----:B------:R-:W-:Y:S02]  /*86e0*/  ISETP.GE.AND P1, PT, R41, 0x89, PT ;  /* 0x000000892900780c */ /* 0x000fe40003f26270 */
[----:B------:R-:W-:Y:S02]  /*86f0*/  @!P4 IADD3.X R61, R42, R33, R5, P2, P3 ;  /* 0x000000212a3dc210 */ /* 0x000fe400017e6405 */
[----:B------:R-:W-:Y:S02]  /*8700*/  ISETP.LT.OR P2, PT, R40, 0x1, !P1 ;  /* 0x000000012800780c */ /* 0x000fe40004f41670 */
[----:B------:R-:W-:-:S04]  /*8710*/  LOP3.LUT R229, R229, 0xfffffffe, RZ, 0xc0, !PT ;  /* 0xfffffffee5e57812 */ /* 0x000fc800078ec0ff */
[----:B------:R-:W-:-:S07]  /*8720*/  @P4 LOP3.LUT R229, R229, 0x1, RZ, 0xfc, !PT ;  /* 0x00000001e5e54812 */ /* 0x000fce00078efcff */
[----:B------:R-:W-:-:S04]  /*8730*/  @!P2 IADD3 R38, P3, P4, R3, R24, R4 ;  /* 0x000000180326a210 */ /* 0x000fc80007c7e004 */
[----:B------:R-:W-:Y:S02]  /*8740*/  @!P2 IADD3.X R39, R6, R42, R7, P3, P4 ;  /* 0x0000002a0627a210 */ /* 0x000fe40001fe8407 */
[----:B------:R-:W-:Y:S02]  /*8750*/  IADD3 R33, P3, R43, 0x88, RZ ;  /* 0x000000882b217810 */ /* 0x000fe40007f7e0ff */
[----:B----4-:R-:W-:-:S04]  /*8760*/  LOP3.LUT R32, R32, 0xff, RZ, 0xc0, !PT ;  /* 0x000000ff20207812 */ /* 0x010fc800078ec0ff */
[----:B------:R-:W-:-:S05]  /*8770*/  F2FP.F16.E4M3.UNPACK_B R32, R32 ;  /* 0x00000020ff20723e */ /* 0x000fca00020006ff */
[----:B------:R-:W-:-:S05]  /*8780*/  HADD2.F32 R32, -RZ, R32.H0_H0 ;  /* 0x20000020ff207230 */ /* 0x000fca0000004100 */
[----:B------:R-:W-:-:S04]  /*8790*/  FMUL R32, R32, UR32 ;  /* 0x0000002020207c20 */ /* 0x000fc80008400000 */
[----:B------:R-:W-:-:S05]  /*87a0*/  FFMA R32, R217, UR33, R32 ;  /* 0x00000021d9207c23 */ /* 0x000fca0008000020 */
[----:B------:R-:W-:Y:S01]  /*87b0*/  F2FP.SATFINITE.E4M3.F32.PACK_AB_MERGE_C R45, RZ, R32, RZ ;  /* 0x00000020ff2d723e */ /* 0x000fe200048070ff */
[----:B------:R-:W-:-:S04]  /*87c0*/  IMAD.X R32, RZ, RZ, R141, P3 ;  /* 0x000000ffff207224 */ /* 0x000fc800018e068d */
[----:B------:R-:W-:-:S04]  /*87d0*/  IMAD R32, R32, UR10, RZ ;  /* 0x0000000a20207c24 */ /* 0x000fc8000f8e02ff */
[C---:B------:R-:W-:Y:S02]  /*87e0*/  IMAD R34, R33.reuse, UR11, R32 ;  /* 0x0000000b21227c24 */ /* 0x040fe4000f8e0220 */
[----:B------:R-:W-:-:S03]  /*87f0*/  IMAD.WIDE.U32 R32, R33, UR10, R36 ;  /* 0x0000000a21207c25 */ /* 0x000fc6000f8e0024 */
[----:B------:R-:W-:-:S04]  /*8800*/  IADD3 R32, P3, R32, UR12, RZ ;  /* 0x0000000c20207c10 */ /* 0x000fc8000ff7e0ff */
[----:B------:R-:W-:Y:S02]  /*8810*/  IADD3.X R33, R33, UR13, R34, P3, !PT ;  /* 0x0000000d21217c10 */ /* 0x000fe40009ffe422 */
[----:B------:R-:W0:Y:S01]  /*8820*/  @!P2 LDC.64 R34, c[0x0][0x5c0] ;  /* 0x00017000ff22ab82 */ /* 0x000e220000000a00 */
[----:B------:R1:W-:Y:S01]  /*8830*/  @!P5 STG.E.U8 desc[UR40][R46.64+0x1], R45 ;  /* 0x0000012d2e00d986 */ /* 0x0003e2000c101128 */
[----:B0-----:R-:W-:Y:S02]  /*8840*/  @!P2 IADD3 R34, P3, R38, R34, RZ ;  /* 0x000000222622a210 */ /* 0x001fe40007f7e0ff */
[----:B------:R-:W-:-:S06]  /*8850*/  PRMT R38, RZ, 0x7610, R38 ;  /* 0x00007610ff267816 */ /* 0x000fcc0000000026 */
[----:B------:R-:W4:Y:S01]  /*8860*/  @!P2 LDG.E.U8 R38, desc[UR40][R32.64] ;  /* 0x000000282026a981 */ /* 0x000f22000c1e1100 */
[----:B------:R-:W-:Y:S01]  /*8870*/  @!P2 IMAD.X R35, R39, 0x1, R35, P3 ;  /* 0x000000012723a824 */ /* 0x000fe200018e0623 */
[C---:B------:R-:W-:Y:S02]  /*8880*/  ISETP.LT.OR P6, PT, R40.reuse, 0x3a, !P6 ;  /* 0x0000003a2800780c */ /* 0x040fe400077c1670 */
[----:B------:R-:W-:-:S13]  /*8890*/  ISETP.LT.OR P3, PT, R40, 0x2, !P1 ;  /* 0x000000022800780c */ /* 0x000fda0004f61670 */
[----:B-1----:R-:W-:-:S04]  /*88a0*/  @!P3 IADD3 R45, P4, P5, R3, R24, R4 ;  /* 0x00000018032db210 */ /* 0x002fc80007d9e004 */
[----:B------:R-:W-:Y:S02]  /*88b0*/  @!P3 IADD3.X R44, R6, R42, R7, P4, P5 ;  /* 0x0000002a062cb210 */ /* 0x000fe400027ea407 */
[----:B----4-:R-:W-:-:S04]  /*88c0*/  LOP3.LUT R38, R38, 0xff, RZ, 0xc0, !PT ;  /* 0x000000ff26267812 */ /* 0x010fc800078ec0ff */
[----:B------:R-:W-:-:S05]  /*88d0*/  F2FP.F16.E4M3.UNPACK_B R38, R38 ;  /* 0x00000026ff26723e */ /* 0x000fca00020006ff */
[----:B------:R-:W-:-:S05]  /*88e0*/  HADD2.F32 R38, -RZ, R38.H0_H0 ;  /* 0x20000026ff267230 */ /* 0x000fca0000004100 */
[----:B------:R-:W-:-:S04]  /*88f0*/  FMUL R39, R38, UR32 ;  /* 0x0000002026277c20 */ /* 0x000fc80008400000 */
[----:B------:R-:W-:Y:S02]  /*8900*/  FFMA R216, R216, UR33, R39 ;  /* 0x00000021d8d87c23 */ /* 0x000fe40008000027 */
[----:B------:R-:W0:Y:S03]  /*8910*/  @!P3 LDC.64 R38, c[0x0][0x5c0] ;  /* 0x00017000ff26bb82 */ /* 0x000e260000000a00 */
[----:B------:R-:W-:-:S05]  /*8920*/  F2FP.SATFINITE.E4M3.F32.PACK_AB_MERGE_C R216, RZ, R216, RZ ;  /* 0x000000d8ffd8723e */ /* 0x000fca00048070ff */
[----:B------:R1:W-:Y:S02]  /*8930*/  @!P2 STG.E.U8 desc[UR40][R34.64], R216 ;  /* 0x000000d82200a986 */ /* 0x0003e4000c101128 */
[----:B-1----:R-:W1:Y:S02]  /*8940*/  @!P6 LDC.64 R34, c[0x0][0x5c0] ;  /* 0x00017000ff22eb82 */ /* 0x002e640000000a00 */
[----:B-1----:R-:W-:Y:S02]  /*8950*/  @!P6 IADD3 R58, P4, P5, R24, R34, R2 ;  /* 0x00000022183ae210 */ /* 0x002fe40007d9e002 */
[----:B------:R-:W-:-:S06]  /*8960*/  PRMT R34, RZ, 0x7610, R34 ;  /* 0x00007610ff227816 */ /* 0x000fcc0000000022 */
[----:B------:R-:W4:Y:S01]  /*8970*/  @!P3 LDG.E.U8 R34, desc[UR40][R32.64+0x1] ;  /* 0x000001282022b981 */ /* 0x000f22000c1e1100 */
[----:B------:R-:W-:Y:S02]  /*8980*/  LOP3.LUT R228, R228, 0xdfffffff, RZ, 0xc0, !PT ;  /* 0xdfffffffe4e47812 */ /* 0x000fe400078ec0ff */
[----:B------:R-:W-:Y:S02]  /*8990*/  @!P6 IADD3.X R59, R42, R35, R5, P4, P5 ;  /* 0x000000232a3be210 */ /* 0x000fe400027ea405 */
[----:B------:R-:W-:Y:S02]  /*89a0*/  @P6 LOP3.LUT R228, R228, 0x20000000, RZ, 0xfc, !PT ;  /* 0x20000000e4e46812 */ /* 0x000fe400078efcff */
[----:B------:R-:W-:Y:S02]  /*89b0*/  ISETP.LT.OR P6, PT, R40, 0x41, !P0 ;  /* 0x000000412800780c */ /* 0x000fe400047c1670 */
[----:B0-----:R-:W-:Y:S02]  /*89c0*/  @!P3 IADD3 R38, P2, R45, R38, RZ ;  /* 0x000000262d26b210 */ /* 0x001fe40007f5e0ff */
[----:B------:R-:W-:-:S03]  /*89d0*/  LOP3.LUT P4, RZ, R228, 0x8, RZ, 0xc0, !PT ;  /* 0x00000008e4ff7812 */ /* 0x000fc6000788c0ff */
[----:B------:R-:W-:Y:S01]  /*89e0*/  @!P3 IMAD.X R39, R44, 0x1, R39, P2 ;  /* 0x000000012c27b824 */ /* 0x000fe200010e0627 */
        /* <DEDUP_REMOVED lines=8> */
[----:B0-----:R-:W-:Y:S02]  /*8a70*/  @!P6 IADD3 R56, P2, P3, R24, R34, R3 ;  /* 0x000000221838e210 */ /* 0x001fe40007b5e003 */
[----:B------:R-:W-:-:S06]  /*8a80*/  PRMT R34, RZ, 0x7610, R34 ;  /* 0x00007610ff227816 */ /* 0x000fcc0000000022 */
[----:B------:R-:W4:Y:S01]  /*8a90*/  @!P4 LDG.E.U8 R34, desc[UR40][R30.64+0x8] ;  /* 0x000008281e22c981 */ /* 0x000f22000c1e1100 */
[C---:B------:R-:W-:Y:S02]  /*8aa0*/  LOP3.LUT P5, RZ, R228.reuse, 0x4, RZ, 0xc0, !PT ;  /* 0x00000004e4ff7812 */ /* 0x040fe400078ac0ff */
[----:B------:R-:W-:Y:S02]  /*8ab0*/  LOP3.LUT R228, R228, 0x7fffffff, RZ, 0xc0, !PT ;  /* 0x7fffffffe4e47812 */ /* 0x000fe400078ec0ff */
[----:B------:R-:W-:Y:S02]  /*8ac0*/  @!P6 IADD3.X R57, R42, R35, R6, P2, P3 ;  /* 0x000000232a39e210 */ /* 0x000fe400017e6406 */
[----:B------:R-:W-:Y:S02]  /*8ad0*/  @P6 LOP3.LUT R228, R228, 0x80000000, RZ, 0xfc, !PT ;  /* 0x80000000e4e46812 */ /* 0x000fe400078efcff */
[----:B------:R-:W-:Y:S02]  /*8ae0*/  ISETP.LT.OR P6, PT, R40, 0x42, !P0 ;  /* 0x000000422800780c */ /* 0x000fe400047c1670 */
[----:B----4-:R-:W-:-:S04]  /*8af0*/  LOP3.LUT R34, R34, 0xff, RZ, 0xc0, !PT ;  /* 0x000000ff22227812 */ /* 0x010fc800078ec0ff */
[----:B------:R-:W-:-:S05]  /*8b00*/  F2FP.F16.E4M3.UNPACK_B R34, R34 ;  /* 0x00000022ff22723e */ /* 0x000fca00020006ff */
[----:B------:R-:W-:-:S05]  /*8b10*/  HADD2.F32 R34, -RZ, R34.H0_H0 ;  /* 0x20000022ff227230 */ /* 0x000fca0000004100 */
[----:B------:R-:W-:-:S04]  /*8b20*/  FMUL R35, R34, UR32 ;  /* 0x0000002022237c20 */ /* 0x000fc80008400000 */
[----:B------:R-:W-:Y:S02]  /*8b30*/  FFMA R214, R214, UR33, R35 ;  /* 0x00000021d6d67c23 */ /* 0x000fe40008000023 */
[----:B------:R-:W0:Y:S03]  /*8b40*/  @!P6 LDC.64 R34, c[0x0][0x5c0] ;  /* 0x00017000ff22eb82 */ /* 0x000e260000000a00 */
[----:B------:R-:W-:-:S05]  /*8b50*/  F2FP.SATFINITE.E4M3.F32.PACK_AB_MERGE_C R214, RZ, R214, RZ ;  /* 0x000000d6ffd6723e */ /* 0x000fca00048070ff */
[----:B------:R-:W-:Y:S01]  /*8b60*/  @!P4 STG.E.U8 desc[UR40][R50.64+0x8], R214 ;  /* 0x000008d63200c986 */ /* 0x000fe2000c101128 */
[----:B------:R-:W-:Y:S02]  /*8b70*/  ISETP.LT.OR P4, PT, R40, 0x49, !P0 ;  /* 0x000000492800780c */ /* 0x000fe40004781670 */
[----:B0-----:R-:W-:-:S04]  /*8b80*/  @!P6 IADD3 R54, P2, P3, R24, R34, R3 ;  /* 0x000000221836e210 */ /* 0x001fc80007b5e003 */
[----:B------:R-:W-:-:S07]  /*8b90*/  @!P6 IADD3.X R55, R42, R35, R6, P2, P3 ;  /* 0x000000232a37e210 */ /* 0x000fce00017e6406 */
[----:B------:R-:W0:Y:S02]  /*8ba0*/  @!P4 LDC.64 R34, c[0x0][0x5c0] ;  /* 0x00017000ff22cb82 */ /* 0x000e240000000a00 */
[----:B0-----:R-:W-:Y:S02]  /*8bb0*/  @!P4 IADD3 R52, P2, P3, R24, R34, R3 ;  /* 0x000000221834c210 */ /* 0x001fe40007b5e003 */
[----:B------:R-:W-:-:S06]  /*8bc0*/  PRMT R34, RZ, 0x7610, R34 ;  /* 0x00007610ff227816 */ /* 0x000fcc0000000022 */
[----:B------:R-:W4:Y:S01]  /*8bd0*/  @!P5 LDG.E.U8 R34, desc[UR40][R30.64+0x9] ;  /* 0x000009281e22d981 */ /* 0x000f22000c1e1100 */
[----:B------:R-:W-:Y:S02]  /*8be0*/  @!P4 IADD3.X R53, R42, R35, R6, P2, P3 ;  /* 0x000000232a35c210 */ /* 0x000fe400017e6406 */
[----:B------:R-:W-:Y:S02]  /*8bf0*/  ISETP.LT.OR P2, PT, R40, 0x9, !P1 ;  /* 0x000000092800780c */ /* 0x000fe40004f41670 */
[----:B------:R-:W-:-:S04]  /*8c00*/  LOP3.LUT R228, R228, 0xefffffff, RZ, 0xc0, !PT ;  /* 0xefffffffe4e47812 */ /* 0x000fc800078ec0ff */
[----:B------:R-:W-:-:S04]  /*8c10*/  @P6 LOP3.LUT R228, R228, 0x10000000, RZ, 0xfc, !PT ;  /* 0x10000000e4e46812 */ /* 0x000fc800078efcff */
[----:B------:R-:W-:-:S04]  /*8c20*/  LOP3.LUT R228, R228, 0xbfffffff, RZ, 0xc0, !PT ;  /* 0xbfffffffe4e47812 */ /* 0x000fc800078ec0ff */
[----:B------:R-:W-:Y:S02]  /*8c30*/  @P4 LOP3.LUT R228, R228, 0x40000000, RZ, 0xfc, !PT ;  /* 0x40000000e4e44812 */ /* 0x000fe400078efcff */
[----:B-1----:R-:W-:-:S04]  /*8c40*/  @!P2 IADD3 R39, P3, P4, R3, R24, R4 ;  /* 0x000000180327a210 */ /* 0x002fc80007c7e004 */
[----:B------:R-:W-:Y:S02]  /*8c50*/  @!P2 IADD3.X R38, R6, R42, R7, P3, P4 ;  /* 0x0000002a0626a210 */ /* 0x000fe40001fe8407 */
        /* <DEDUP_REMOVED lines=8> */
[----:B0-----:R-:W-:-:S05]  /*8ce0*/  @!P2 IADD3 R34, P3, R39, R34, RZ ;  /* 0x000000222722a210 */ /* 0x001fca0007f7e0ff */
[----:B------:R-:W-:Y:S01]  /*8cf0*/  @!P2 IMAD.X R35, R38, 0x1, R35, P3 ;  /* 0x000000012623a824 */ /* 0x000fe200018e0623 */
[----:B------:R-:W-:-:S06]  /*8d00*/  PRMT R38, RZ, 0x7610, R38 ;  /* 0x00007610ff267816 */ /* 0x000fcc0000000026 */
[----:B------:R-:W4:Y:S01]  /*8d10*/  @!P2 LDG.E.U8 R38, desc[UR40][R32.64+0x8] ;  /* 0x000008282026a981 */ /* 0x000f22000c1e1100 */
[----:B------:R-:W-:-:S13]  /*8d20*/  ISETP.LT.OR P3, PT, R40, 0xa, !P1 ;  /* 0x0000000a2800780c */ /* 0x000fda0004f61670 */
[----:B-1----:R-:W-:-:S04]  /*8d30*/  @!P3 IADD3 R45, P4, P5, R3, R24, R4 ;  /* 0x00000018032db210 */ /* 0x002fc80007d9e004 */
[----:B------:R-:W-:Y:S02]  /*8d40*/  @!P3 IADD3.X R44, R6, R42, R7, P4, P5 ;  /* 0x0000002a062cb210 */ /* 0x000fe400027ea407 */
        /* <DEDUP_REMOVED lines=13> */
[----:B0-----:R-:W-:Y:S02]  /*8e20*/  @!P3 IADD3 R38, P0, R45, R38, RZ ;  /* 0x000000262d26b210 */ /* 0x001fe40007f1e0ff */
[----:B------:R-:W-:-:S03]  /*8e30*/  @!P5 IADD3.X R51, R42, R35, R6, P2, P4 ;  /* 0x000000232a33d210 */ /* 0x000fc600017e8406 */
[----:B------:R-:W-:Y:S01]  /*8e40*/  @!P3 IMAD.X R39, R44, 0x1, R39, P0 ;  /* 0x000000012c27b824 */ /* 0x000fe200000e0627 */
[----:B------:R-:W-:Y:S02]  /*8e50*/  IADD3 R35, P0, R43, 0x100, RZ ;  /* 0x000001002b237810 */ /* 0x000fe40007f1e0ff */
[----:B------:R-:W-:-:S04]  /*8e60*/  LOP3.LUT R228, R228, 0xf7ffffff, RZ, 0xc0, !PT ;  /* 0xf7ffffffe4e47812 */ /* 0x000fc800078ec0ff */
[----:B------:R-:W-:-:S04]  /*8e70*/  @P5 LOP3.LUT R228, R228, 0x8000000, RZ, 0xfc, !PT ;  /* 0x08000000e4e45812 */ /* 0x000fc800078efcff */
[----:B------:R-:W-:Y:S02]  /*8e80*/  LOP3.LUT P4, RZ, R228, 0x20, RZ, 0xc0, !PT ;  /* 0x00000020e4ff7812 */ /* 0x000fe4000788c0ff */
[----:B------:R-:W-:Y:S02]  /*8e90*/  PRMT R44, RZ, 0x7610, R44 ;  /* 0x00007610ff2c7816 */ /* 0x000fe4000000002c */
[----:B----4-:R-:W-:-:S04]  /*8ea0*/  LOP3.LUT R34, R34, 0xff, RZ, 0xc0, !PT ;  /* 0x000000ff22227812 */ /* 0x010fc800078ec0ff */
[----:B------:R-:W-:-:S05]  /*8eb0*/  F2FP.F16.E4M3.UNPACK_B R34, R34 ;  /* 0x00000022ff22723e */ /* 0x000fca00020006ff */
[----:B------:R-:W-:-:S05]  /*8ec0*/  HADD2.F32 R34, -RZ, R34.H0_H0 ;  /* 0x20000022ff227230 */ /* 0x000fca0000004100 */
[----:B------:R-:W-:-:S04]  /*8ed0*/  FMUL R34, R34, UR32 ;  /* 0x0000002022227c20 */ /* 0x000fc80008400000 */
[----:B------:R-:W-:-:S05]  /*8ee0*/  FFMA R34, R211, UR33, R34 ;  /* 0x00000021d3227c23 */ /* 0x000fca0008000022 */
[----:B------:R-:W-:Y:S01]  /*8ef0*/  F2FP.SATFINITE.E4M3.F32.PACK_AB_MERGE_C R45, RZ, R34, RZ ;  /* 0x00000022ff2d723e */ /* 0x000fe200048070ff */
[----:B------:R-:W-:-:S04]  /*8f00*/  IMAD.X R34, RZ, RZ, R141, P0 ;  /* 0x000000ffff227224 */ /* 0x000fc800000e068d */
[----:B------:R-:W-:Y:S01]  /*8f10*/  IMAD R34, R34, UR10, RZ ;  /* 0x0000000a22227c24 */ /* 0x000fe2000f8e02ff */
[----:B------:R0:W-:Y:S03]  /*8f20*/  @!P3 STG.E.U8 desc[UR40][R38.64+0x9], R45 ;  /* 0x0000092d2600b986 */ /* 0x0001e6000c101128 */
[C---:B0-----:R-:W-:Y:S02]  /*8f30*/  IMAD R38, R35.reuse, UR11, R34 ;  /* 0x0000000b23267c24 */ /* 0x041fe4000f8e0222 */
[----:B------:R-:W-:-:S03]  /*8f40*/  IMAD.WIDE.U32 R34, R35, UR10, R36 ;  /* 0x0000000a23227c25 */ /* 0x000fc6000f8e0024 */
[----:B------:R-:W-:-:S04]  /*8f50*/  IADD3 R34, P0, R34, UR12, RZ ;  /* 0x0000000c22227c10 */ /* 0x000fc8000ff1e0ff */
[----:B------:R-:W-:-:S05]  /*8f60*/  IADD3.X R35, R35, UR13, R38, P0, !PT ;  /* 0x0000000d23237c10 */ /* 0x000fca00087fe426 */
[----:B------:R-:W4:Y:S01]  /*8f70*/  @!P4 LDG.E.U8 R44, desc[UR40][R34.64] ;  /* 0x00000028222cc981 */ /* 0x000f22000c1e1100 */
[----:B------:R-:W-:-:S04]  /*8f80*/  LOP3.LUT P6, RZ, R0, 0x10000, RZ, 0xc0, !PT ;  /* 0x0001000000ff7812 */ /* 0x000fc800078cc0ff */
[----:B------:R-:W-:Y:S02]  /*8f90*/  ISETP.LT.OR P3, PT, R40, 0x41, !P6 ;  /* 0x000000412800780c */ /* 0x000fe40007761670 */
[C---:B------:R-:W-:Y:S02]  /*8fa0*/  LOP3.LUT P5, RZ, R228.reuse, 0x10, RZ, 0xc0, !PT ;  /* 0x00000010e4ff7812 */ /* 0x040fe400078ac0ff */
[----:B------:R-:W-:-:S09]  /*8fb0*/  LOP3.LUT R228, R228, 0xfbffffff, RZ, 0xc0, !PT ;  /* 0xfbffffffe4e47812 */ /* 0x000fd200078ec0ff */
[----:B------:R-:W-:Y:S02]  /*8fc0*/  @P3 LOP3.LUT R228, R228, 0x4000000, RZ, 0xfc, !PT ;  /* 0x04000000e4e43812 */ /* 0x000fe400078efcff */
[----:B----4-:R-:W-:-:S04]  /*8fd0*/  LOP3.LUT R44, R44, 0xff, RZ, 0xc0, !PT ;  /* 0x000000ff2c2c7812 */ /* 0x010fc800078ec0ff */
[----:B------:R-:W-:-:S05]  /*8fe0*/  F2FP.F16.E4M3.UNPACK_B R44, R44 ;  /* 0x0000002cff2c723e */ /* 0x000fca00020006ff */
[----:B------:R-:W-:-:S05]  /*8ff0*/  HADD2.F32 R44, -RZ, R44.H0_H0 ;  /* 0x2000002cff2c7230 */ /* 0x000fca0000004100 */
[----:B------:R-:W-:-:S04]  /*9000*/  FMUL R39, R44, UR32 ;  /* 0x000000202c277c20 */ /* 0x000fc80008400000 */
[----:B------:R-:W-:Y:S02]  /*9010*/  FFMA R210, R210, UR33, R39 ;  /* 0x00000021d2d27c23 */ /* 0x000fe40008000027 */
[----:B------:R-:W0:Y:S02]  /*9020*/  @!P3 LDC.64 R38, c[0x0][0x5c0] ;  /* 0x00017000ff26bb82 */ /* 0x000e240000000a00 */
[----:B0-----:R-:W-:-:S04]  /*9030*/  @!P3 IADD3 R48, P0, P2, R24, R38, R4 ;  /* 0x000000261830b210 */ /* 0x001fc80007a1e004 */
[----:B------:R-:W-:Y:S02]  /*9040*/  @!P3 IADD3.X R49, R42, R39, R7, P0, P2 ;  /* 0x000000272a31b210 */ /* 0x000fe400007e4407 */
[----:B------:R-:W-:-:S13]  /*9050*/  ISETP.LT.OR P3, PT, R40, 0x42, !P6 ;  /* 0x000000422800780c */ /* 0x000fda0007761670 */
[----:B------:R-:W0:Y:S01]  /*9060*/  @!P3 LDC.64 R38, c[0x0][0x5c0] ;  /* 0x00017000ff26bb82 */ /* 0x000e220000000a00 */
[----:B------:R-:W-:-:S05]  /*9070*/  F2FP.SATFINITE.E4M3.F32.PACK_AB_MERGE_C R210, RZ, R210, RZ ;  /* 0x000000d2ffd2723e */ /* 0x000fca00048070ff */
[----:B------:R1:W-:Y:S01]  /*9080*/  @!P4 STG.E.U8 desc[UR40][R76.64], R210 ;  /* 0x000000d24c00c986 */ /* 0x0003e2000c101128 */
[----:B0-----:R-:W-:Y:S02]  /*9090*/  @!P3 IADD3 R46, P0, P2, R24, R38, R4 ;  /* 0x00000026182eb210 */ /* 0x001fe40007a1e004 */
[----:B------:R-:W-:-:S06]  /*90a0*/  PRMT R38, RZ, 0x7610, R38 ;  /* 0x00007610ff267816 */ /* 0x000fcc0000000026 */
[----:B------:R-:W4:Y:S01]  /*90b0*/  @!P5 LDG.E.U8 R38, desc[UR40][R34.64+0x1] ;  /* 0x000001282226d981 */ /* 0x000f22000c1e1100 */
[----:B------:R-:W-:Y:S02]  /*90c0*/  LOP3.LUT R228, R228, 0xfdffffff, RZ, 0xc0, !PT ;  /* 0xfdffffffe4e47812 */ /* 0x000fe400078ec0ff */
[----:B------:R-:W-:Y:S02]  /*90d0*/  @!P3 IADD3.X R47, R42, R39, R7, P0, P2 ;  /* 0x000000272a2fb210 */ /* 0x000fe400007e4407 */
[----:B------:R-:W-:Y:S02]  /*90e0*/  @P3 LOP3.LUT R228, R228, 0x2000000, RZ, 0xfc, !PT ;  /* 0x02000000e4e43812 */ /* 0x000fe400078efcff */
[----:B------:R-:W-:Y:S02]  /*90f0*/  ISETP.LT.OR P3, PT, R40, 0x49, !P6 ;  /* 0x000000492800780c */ /* 0x000fe40007761670 */
[----:B------:R-:W-:-:S11]  /*9100*/  LOP3.LUT R228, R228, 0xfeffffff, RZ, 0xc0, !PT ;  /* 0xfeffffffe4e47812 */ /* 0x000fd600078ec0ff */
[----:B------:R-:W-:Y:S02]  /*9110*/  @P3 LOP3.LUT R228, R228, 0x1000000, RZ, 0xfc, !PT ;  /* 0x01000000e4e43812 */ /* 0x000fe400078efcff */
[----:B----4-:R-:W-:-:S04]  /*9120*/  LOP3.LUT R38, R38, 0xff, RZ, 0xc0, !PT ;  /* 0x000000ff26267812 */ /* 0x010fc800078ec0ff */
[----:B------:R-:W-:-:S05]  /*9130*/  F2FP.F16.E4M3.UNPACK_B R38, R38 ;  /* 0x00000026ff26723e */ /* 0x000fca00020006ff */
[----:B------:R-:W-:-:S05]  /*9140*/  HADD2.F32 R38, -RZ, R38.H0_H0 ;  /* 0x20000026ff267230 */ /* 0x000fca0000004100 */
[----:B------:R-:W-:-:S04]  /*9150*/  FMUL R38, R38, UR32 ;  /* 0x0000002026267c20 */ /* 0x000fc80008400000 */
[----:B------:R-:W-:-:S05]  /*9160*/  FFMA R38, R209, UR33, R38 ;  /* 0x00000021d1267c23 */ /* 0x000fca0008000026 */
[----:B-1----:R-:W-:Y:S02]  /*9170*/  F2FP.SATFINITE.E4M3.F32.PACK_AB_MERGE_C R77, RZ, R38, RZ ;  /* 0x00000026ff4d723e */ /* 0x002fe400048070ff */
[----:B------:R-:W0:Y:S02]  /*9180*/  @!P3 LDC.64 R38, c[0x0][0x5c0] ;  /* 0x00017000ff26bb82 */ /* 0x000e240000000a00 */
[----:B0-----:R-:W-:-:S04]  /*9190*/  @!P3 IADD3 R44, P0, P2, R24, R38, R4 ;  /* 0x00000026182cb210 */ /* 0x001fc80007a1e004 */
[----:B------:R-:W-:Y:S02]  /*91a0*/  @!P3 IADD3.X R45, R42, R39, R7, P0, P2 ;  /* 0x000000272a2db210 */ /* 0x000fe400007e4407 */
[----:B------:R-:W-:-:S04]  /*91b0*/  ISETP.GE.AND P0, PT, R41, 0x109, PT ;  /* 0x000001092900780c */ /* 0x000fc80003f06270 */
[----:B------:R-:W-:-:S13]  /*91c0*/  ISETP.LT.OR P4, PT, R40, 0x1, !P0 ;  /* 0x000000012800780c */ /* 0x000fda0004781670 */
[----:B------:R-:W-:-:S04]  /*91d0*/  @!P4 IADD3 R74, P2, P3, R3, R24, R2 ;  /* 0x00000018034ac210 */ /* 0x000fc80007b5e002 */
[----:B------:R-:W-:Y:S02]  /*91e0*/  @!P4 IADD3.X R75, R6, R42, R5, P2, P3 ;  /* 0x0000002a064bc210 */ /* 0x000fe400017e6405 */
[----:B------:R-:W-:Y:S02]  /*91f0*/  ISETP.LT.OR P3, PT, R40, 0x2, !P0 ;  /* 0x000000022800780c */ /* 0x000fe40004761670 */
[----:B------:R-:W-:Y:S01]  /*9200*/  IADD3 R43, P2, R43, 0x108, RZ ;  /* 0x000001082b2b7810 */ /* 0x000fe20007f5e0ff */
[----:B------:R0:W-:Y:S04]  /*9210*/  @!P5 STG.E.U8 desc[UR40][R78.64+0x1], R77 ;  /* 0x0000014d4e00d986 */ /* 0x0001e8000c101128 */
[----:B------:R-:W-:Y:S02]  /*9220*/  IMAD.X R38, RZ, RZ, R141, P2 ;  /* 0x000000ffff267224 */ /* 0x000fe400010e068d */
[----:B------:R-:W-:-:S04]  /*9230*/  IMAD.WIDE.U32 R36, R43, UR10, R36 ;  /* 0x0000000a2b247c25 */ /* 0x000fc8000f8e0024 */
[----:B------:R-:W-:Y:S01]  /*9240*/  @!P3 IADD3 R76, P2, P5, R3, R24, R2 ;  /* 0x00000018034cb210 */ /* 0x000fe20007d5e002 */
[----:B------:R-:W-:-:S03]  /*9250*/  IMAD R38, R38, UR10, RZ ;  /* 0x0000000a26267c24 */ /* 0x000fc6000f8e02ff */
[----:B0-----:R-:W-:Y:S01]  /*9260*/  @!P3 IADD3.X R77, R6, R42, R5, P2, P5 ;  /* 0x0000002a064db210 */ /* 0x001fe200017ea405 */
[----:B------:R-:W-:Y:S01]  /*9270*/  IMAD R38, R43, UR11, R38 ;  /* 0x0000000b2b267c24 */ /* 0x000fe2000f8e0226 */
[----:B------:R-:W-:Y:S02]  /*9280*/  IADD3 R36, P2, R36, UR12, RZ ;  /* 0x0000000c24247c10 */ /* 0x000fe4000ff5e0ff */
[----:B------:R-:W-:Y:S02]  /*9290*/  PRMT R43, RZ, 0x7610, R43 ;  /* 0x00007610ff2b7816 */ /* 0x000fe4000000002b */
[----:B------:R-:W-:Y:S02]  /*92a0*/  IADD3.X R37, R37, UR13, R38, P2, !PT ;  /* 0x0000000d25257c10 */ /* 0x000fe400097fe426 */
[----:B------:R-:W0:Y:S03]  /*92b0*/  @!P4 LDC.64 R38, c[0x0][0x5c0] ;  /* 0x00017000ff26cb82 */ /* 0x000e260000000a00 */
[----:B------:R-:W4:Y:S01]  /*92c0*/  @!P4 LDG.E.U8 R43, desc[UR40][R36.64] ;  /* 0x00000028242bc981 */ /* 0x000f22000c1e1100 */
[----:B0-----:R-:W-:-:S05]  /*92d0*/  @!P4 IADD3 R38, P2, R74, R38, RZ ;  /* 0x000000264a26c210 */ /* 0x001fca0007f5e0ff */
[----:B------:R-:W-:Y:S01]  /*92e0*/  @!P4 IMAD.X R39, R75, 0x1, R39, P2 ;  /* 0x000000014b27c824 */ /* 0x000fe200010e0627 */
[----:B------:R-:W-:Y:S02]  /*92f0*/  ISETP.LT.OR P2, PT, R40, 0x9, !P0 ;  /* 0x000000092800780c */ /* 0x000fe40004741670 */
[----:B------:R-:W-:-:S11]  /*9300*/  LOP3.LUT R0, R0, 0xffffbfff, RZ, 0xc0, !PT ;  /* 0xffffbfff00007812 */ /* 0x000fd600078ec0ff */
[----:B------:R-:W-:-:S04]  /*9310*/  @P2 LOP3.LUT R0, R0, 0x4000, RZ, 0xfc, !PT ;  /* 0x0000400000002812 */ /* 0x000fc800078efcff */
[----:B------:R-:W-:-:S04]  /*9320*/  LOP3.LUT R0, R0, 0xffff7fff, RZ, 0xc0, !PT ;  /* 0xffff7fff00007812 */ /* 0x000fc800078ec0ff */
[----:B------:R-:W-:Y:S02]  /*9330*/  @P0 LOP3.LUT R0, R0, 0x8000, RZ, 0xfc, !PT ;  /* 0x0000800000000812 */ /* 0x000fe400078efcff */
[----:B----4-:R-:W-:-:S04]  /*9340*/  LOP3.LUT R43, R43, 0xff, RZ, 0xc0, !PT ;  /* 0x000000ff2b2b7812 */ /* 0x010fc800078ec0ff */
[----:B------:R-:W-:-:S05]  /*9350*/  F2FP.F16.E4M3.UNPACK_B R43, R43 ;  /* 0x0000002bff2b723e */ /* 0x000fca00020006ff */
[----:B------:R-:W-:-:S05]  /*9360*/  HADD2.F32 R43, -RZ, R43.H0_H0 ;  /* 0x2000002bff2b7230 */ /* 0x000fca0000004100 */
[----:B------:R-:W-:-:S04]  /*9370*/  FMUL R43, R43, UR32 ;  /* 0x000000202b2b7c20 */ /* 0x000fc80008400000 */
[----:B------:R-:W-:-:S05]  /*9380*/  FFMA R208, R208, UR33, R43 ;  /* 0x00000021d0d07c23 */ /* 0x000fca000800002b */
[----:B------:R-:W-:-:S05]  /*9390*/  F2FP.SATFINITE.E4M3.F32.PACK_AB_MERGE_C R208, RZ, R208, RZ ;  /* 0x000000d0ffd0723e */ /* 0x000fca00048070ff */
[----:B------:R0:W-:Y:S02]  /*93a0*/  @!P4 STG.E.U8 desc[UR40][R38.64], R208 ;  /* 0x000000d02600c986 */ /* 0x0001e4000c101128 */
[----:B0-----:R-:W0:Y:S01]  /*93b0*/  @!P3 LDC.64 R38, c[0x0][0x5c0] ;  /* 0x00017000ff26bb82 */ /* 0x001e220000000a00 */
[----:B------:R-:W-:Y:S02]  /*93c0*/  ISETP.LT.OR P4, PT, R40, 0xa, !P0 ;  /* 0x0000000a2800780c */ /* 0x000fe40004781670 */
[----:B0-----:R-:W-:-:S05]  /*93d0*/  @!P3 IADD3 R38, P0, R76, R38, RZ ;  /* 0x000000264c26b210 */ /* 0x001fca0007f1e0ff */
[----:B------:R-:W-:Y:S01]  /*93e0*/  @!P3 IMAD.X R39, R77, 0x1, R39, P0 ;  /* 0x000000014d27b824 */ /* 0x000fe200000e0627 */
[----:B------:R-:W-:-:S06]  /*93f0*/  PRMT R77, RZ, 0x7610, R77 ;  /* 0x00007610ff4d7816 */ /* 0x000fcc000000004d */
[----:B------:R-:W4:Y:S01]  /*9400*/  @!P3 LDG.E.U8 R77, desc[UR40][R36.64+0x1] ;  /* 0x00000128244db981 */ /* 0x000f22000c1e1100 */
[----:B------:R-:W-:-:S04]  /*9410*/  @!P2 IADD3 R43, P5, P6, R3, R24, R2 ;  /* 0x00000018032ba210 */ /* 0x000fc80007ebe002 */
[----:B------:R-:W-:Y:S02]  /*9420*/  @!P2 IADD3.X R75, R6, R42, R5, P5, P6 ;  /* 0x0000002a064ba210 */ /* 0x000fe40002fec405 */
[----:B------:R-:W-:Y:S02]  /*9430*/  LOP3.LUT P2, RZ, R228, 0x40, RZ, 0xc0, !PT ;  /* 0x00000040e4ff7812 */ /* 0x000fe4000784c0ff */
[----:B----4-:R-:W-:-:S04]  /*9440*/  LOP3.LUT R77, R77, 0xff, RZ, 0xc0, !PT ;  /* 0x000000ff4d4d7812 */ /* 0x010fc800078ec0ff */
[----:B------:R-:W-:-:S05]  /*9450*/  F2FP.F16.E4M3.UNPACK_B R77, R77 ;  /* 0x0000004dff4d723e */ /* 0x000fca00020006ff */
[----:B------:R-:W-:-:S05]  /*9460*/  HADD2.F32 R77, -RZ, R77.H0_H0 ;  /* 0x2000004dff4d7230 */ /* 0x000fca0000004100 */
[----:B------:R-:W-:-:S04]  /*9470*/  FMUL R77, R77, UR32 ;  /* 0x000000204d4d7c20 */ /* 0x000fc80008400000 */
[----:B------:R-:W-:-:S05]  /*9480*/  FFMA R77, R207, UR33, R77 ;  /* 0x00000021cf4d7c23 */ /* 0x000fca000800004d */
[----:B------:R-:W-:-:S05]  /*9490*/  F2FP.SATFINITE.E4M3.F32.PACK_AB_MERGE_C R77, RZ, R77, RZ ;  /* 0x0000004dff4d723e */ /* 0x000fca00048070ff */
[----:B------:R0:W-:Y:S02]  /*94a0*/  @!P3 STG.E.U8 desc[UR40][R38.64+0x1], R77 ;  /* 0x0000014d2600b986 */ /* 0x0001e4000c101128 */
[----:B0-----:R-:W-:-:S06]  /*94b0*/  PRMT R38, RZ, 0x7610, R38 ;  /* 0x00007610ff267816 */ /* 0x001fcc0000000026 */
[----:B------:R-:W4:Y:S01]  /*94c0*/  @!P2 LDG.E.U8 R38, desc[UR40][R34.64+0x8] ;  /* 0x000008282226a981 */ /* 0x000f22000c1e1100 */
[----:B------:R-:W-:Y:S02]  /*94d0*/  ISETP.LT.OR P3, PT, R40, 0x11, !P1 ;  /* 0x000000112800780c */ /* 0x000fe40004f61670 */
[----:B------:R-:W-:Y:S02]  /*94e0*/  @!P4 IADD3 R74, P5, P6, R3, R24, R2 ;  /* 0x00000018034ac210 */ /* 0x000fe40007ebe002 */
[----:B------:R-:W-:Y:S02]  /*94f0*/  LOP3.LUT R0, R0, 0xfffff7ff, RZ, 0xc0, !PT ;  /* 0xfffff7ff00007812 */ /* 0x000fe400078ec0ff */
[----:B------:R-:W-:-:S07]  /*9500*/  @!P4 IADD3.X R76, R6, R42, R5, P5, P6 ;  /* 0x0000002a064cc210 */ /* 0x000fce0002fec405 */
[----:B------:R-:W-:Y:S02]  /*9510*/  @!P3 IADD3 R77, P5, P6, R3, R24, R4 ;  /* 0x00000018034db210 */ /* 0x000fe40007ebe004 */
[----:B------:R-:W-:Y:S02]  /*9520*/  @P3 LOP3.LUT R0, R0, 0x800, RZ, 0xfc, !PT ;  /* 0x0000080000003812 */ /* 0x000fe400078efcff */
[----:B------:R-:W-:Y:S02]  /*9530*/  @!P3 IADD3.X R78, R6, R42, R7, P5, P6 ;  /* 0x0000002a064eb210 */ /* 0x000fe40002fec407 */
[----:B------:R-:W-:Y:S02]  /*9540*/  LOP3.LUT P3, RZ, R228, 0x80, RZ, 0xc0, !PT ;  /* 0x00000080e4ff7812 */ /* 0x000fe4000786c0ff */
[----:B----4-:R-:W-:-:S04]  /*9550*/  LOP3.LUT R38, R38, 0xff, RZ, 0xc0, !PT ;  /* 0x000000ff26267812 */ /* 0x010fc800078ec0ff */
[----:B------:R-:W-:-:S05]  /*9560*/  F2FP.F16.E4M3.UNPACK_B R38, R38 ;  /* 0x00000026ff26723e */ /* 0x000fca00020006ff */
[----:B------:R-:W-:-:S05]  /*9570*/  HADD2.F32 R38, -RZ, R38.H0_H0 ;  /* 0x20000026ff267230 */ /* 0x000fca0000004100 */
[----:B------:R-:W-:-:S04]  /*9580*/  FMUL R38, R38, UR32 ;  /* 0x0000002026267c20 */ /* 0x000fc80008400000 */
[--C-:B------:R-:W-:Y:S01]  /*9590*/  FFMA R206, R206, UR33, R38.reuse ;  /* 0x00000021cece7c23 */ /* 0x100fe20008000026 */
[----:B------:R-:W-:-:S04]  /*95a0*/  PRMT R38, RZ, 0x7610, R38 ;  /* 0x00007610ff267816 */ /* 0x000fc80000000026 */
[----:B------:R-:W-:-:S05]  /*95b0*/  F2FP.SATFINITE.E4M3.F32.PACK_AB_MERGE_C R206, RZ, R206, RZ ;  /* 0x000000ceffce723e */ /* 0x000fca00048070ff */
[----:B------:R0:W-:Y:S04]  /*95c0*/  @!P2 STG.E.U8 desc[UR40][R88.64+0x8], R206 ;  /* 0x000008ce5800a986 */ /* 0x0001e8000c101128 */
[----:B------:R-:W4:Y:S01]  /*95d0*/  @!P3 LDG.E.U8 R38, desc[UR40][R34.64+0x9] ;  /* 0x000009282226b981 */ /* 0x000f22000c1e1100 */
[C---:B------:R-:W-:Y:S02]  /*95e0*/  ISETP.LT.OR P0, PT, R40.reuse, 0x12, !P1 ;  /* 0x000000122800780c */ /* 0x040fe40004f01670 */
[----:B------:R-:W-:-:S11]  /*95f0*/  ISETP.LT.OR P2, PT, R40, 0x19, !P1 ;  /* 0x000000192800780c */ /* 0x000fd60004f41670 */
[----:B------:R-:W-:-:S04]  /*9600*/  @!P0 IADD3 R79, P5, P6, R3, R24, R4 ;  /* 0x00000018034f8210 */ /* 0x000fc80007ebe004 */
[----:B------:R-:W-:Y:S02]  /*9610*/  @!P0 IADD3.X R140, R6, R42, R7, P5, P6 ;  /* 0x0000002a068c8210 */ /* 0x000fe40002fec407 */
[----:B------:R-:W-:-:S04]  /*9620*/  @!P2 IADD3 R143, P5, P6, R3, R24, R4 ;  /* 0x00000018038fa210 */ /* 0x000fc80007ebe004 */
[----:B0-----:R-:W-:Y:S02]  /*9630*/  @!P2 IADD3.X R206, R6, R42, R7, P5, P6 ;  /* 0x0000002a06cea210 */ /* 0x001fe40002fec407 */
[----:B------:R-:W-:Y:S02]  /*9640*/  LOP3.LUT P2, RZ, R0, 0x4000, RZ, 0xc0, !PT ;  /* 0x0000400000ff7812 */ /* 0x000fe4000784c0ff */
[----:B----4-:R-:W-:-:S04]  /*9650*/  LOP3.LUT R38, R38, 0xff, RZ, 0xc0, !PT ;  /* 0x000000ff26267812 */ /* 0x010fc800078ec0ff */
[----:B------:R-:W-:-:S05]  /*9660*/  F2FP.F16.E4M3.UNPACK_B R38, R38 ;  /* 0x00000026ff26723e */ /* 0x000fca00020006ff */
[----:B------:R-:W-:-:S05]  /*9670*/  HADD2.F32 R38, -RZ, R38.H0_H0 ;  /* 0x20000026ff267230 */ /* 0x000fca0000004100 */
[----:B------:R-:W-:-:S04]  /*9680*/  FMUL R38, R38, UR32 ;  /* 0x0000002026267c20 */ /* 0x000fc80008400000 */
[----:B------:R-:W-:-:S05]  /*9690*/  FFMA R38, R205, UR33, R38 ;  /* 0x00000021cd267c23 */ /* 0x000fca0008000026 */
[----:B------:R-:W-:-:S05]  /*96a0*/  F2FP.SATFINITE.E4M3.F32.PACK_AB_MERGE_C R38, RZ, R38, RZ ;  /* 0x00000026ff26723e */ /* 0x000fca00048070ff */
[----:B------:R0:W-:Y:S01]  /*96b0*/  @!P3 STG.E.U8 desc[UR40][R86.64+0x9], R38 ;  /* 0x000009265600b986 */ /* 0x0001e2000c101128 */
[----:B------:R-:W-:Y:S01]  /*96c0*/  ISETP.LT.OR P3, PT, R40, 0x1a, !P1 ;  /* 0x0000001a2800780c */ /* 0x000fe20004f61670 */
[----:B0-----:R-:W0:-:S12]  /*96d0*/  @!P2 LDC.64 R38, c[0x0][0x5c0] ;  /* 0x00017000ff26ab82 */ /* 0x001e180000000a00 */
[----:B------:R-:W-:-:S04]  /*96e0*/  @!P3 IADD3 R205, P5, P6, R3, R24, R4 ;  /* 0x0000001803cdb210 */ /* 0x000fc80007ebe004 */
[----:B------:R-:W-:Y:S02]  /*96f0*/  @!P3 IADD3.X R211, R6, R42, R7, P5, P6 ;  /* 0x0000002a06d3b210 */ /* 0x000fe40002fec407 */
[----:B0-----:R-:W-:Y:S02]  /*9700*/  @!P2 IADD3 R38, P5, R43, R38, RZ ;  /* 0x000000262b26a210 */ /* 0x001fe40007fbe0ff */
[----:B------:R-:W-:-:S06]  /*9710*/  PRMT R43, RZ, 0x7610, R43 ;  /* 0x00007610ff2b7816 */ /* 0x000fcc000000002b */
[----:B------:R-:W4:Y:S01]  /*9720*/  @!P2 LDG.E.U8 R43, desc[UR40][R36.64+0x8] ;  /* 0x00000828242ba981 */ /* 0x000f22000c1e1100 */
[----:B------:R-:W-:Y:S01]  /*9730*/  @!P2 IMAD.X R39, R75, 0x1, R39, P5 ;  /* 0x000000014b27a824 */ /* 0x000fe200028e0627 */
        /* <DEDUP_REMOVED lines=9> */
[----:B------:R-:W-:-:S04]  /*97d0*/  LOP3.LUT P0, RZ, R0, 0x8000, RZ, 0xc0, !PT ;  /* 0x0000800000ff7812 */ /* 0x000fc8000780c0ff */
[----:B------:R-:W-:Y:S02]  /*97e0*/  ISETP.LT.OR P3, PT, R40, 0x11, !P0 ;  /* 0x000000112800780c */ /* 0x000fe40004761670 */
[----:B------:R-:W-:Y:S01]  /*97f0*/  LOP3.LUT R228, R228, 0xfffeffff, RZ, 0xc0, !PT ;  /* 0xfffeffffe4e47812 */ /* 0x000fe200078ec0ff */
[----:B0-----:R-:W0:Y:S10]  /*9800*/  @!P4 LDC.64 R38, c[0x0][0x5c0] ;  /* 0x00017000ff26cb82 */ /* 0x001e340000000a00 */
[----:B------:R-:W-:-:S02]  /*9810*/  @!P3 IADD3 R207, P5, P6, R3, R24, R2 ;  /* 0x0000001803cfb210 */ /* 0x000fc40007ebe002 */
[----:B------:R-:W-:Y:S02]  /*9820*/  @P3 LOP3.LUT R228, R228, 0x10000, RZ, 0xfc, !PT ;  /* 0x00010000e4e43812 */ /* 0x000fe400078efcff */
[----:B------:R-:W-:Y:S02]  /*9830*/  @!P3 IADD3.X R210, R6, R42, R5, P5, P6 ;  /* 0x0000002a06d2b210 */ /* 0x000fe40002fec405 */
[----:B------:R-:W-:-:S13]  /*9840*/  ISETP.LT.OR P3, PT, R40, 0x12, !P0 ;  /* 0x000000122800780c */ /* 0x000fda0004761670 */
[----:B------:R-:W-:-:S04]  /*9850*/  @!P3 IADD3 R204, P5, P6, R3, R24, R2 ;  /* 0x0000001803ccb210 */ /* 0x000fc80007ebe002 */
[----:B------:R-:W-:Y:S02]  /*9860*/  @!P3 IADD3.X R209, R6, R42, R5, P5, P6 ;  /* 0x0000002a06d1b210 */ /* 0x000fe40002fec405 */
[----:B------:R-:W-:Y:S02]  /*9870*/  ISETP.LT.OR P6, PT, R40, 0x19, !P0 ;  /* 0x000000192800780c */ /* 0x000fe400047c1670 */
[----:B0-----:R-:W-:Y:S02]  /*9880*/  @!P4 IADD3 R38, P2, R74, R38, RZ ;  /* 0x000000264a26c210 */ /* 0x001fe40007f5e0ff */
[----:B------:R-:W-:-:S03]  /*9890*/  LOP3.LUT R228, R228, 0xffff7fff, RZ, 0xc0, !PT ;  /* 0xffff7fffe4e47812 */ /* 0x000fc600078ec0ff */
[----:B------:R-:W-:Y:S01]  /*98a0*/  @!P4 IMAD.X R39, R76, 0x1, R39, P2 ;  /* 0x000000014c27c824 */ /* 0x000fe200010e0627 */
[----:B------:R-:W-:Y:S02]  /*98b0*/  @P3 LOP3.LUT R228, R228, 0x8000, RZ, 0xfc, !PT ;  /* 0x00008000e4e43812 */ /* 0x000fe400078efcff */
[----:B------:R-:W-:Y:S02]  /*98c0*/  ISETP.GE.AND P3, PT, R41, 0x1, PT ;  /* 0x000000012900780c */ /* 0x000fe40003f66270 */
[----:B----4-:R-:W-:-:S04]  /*98d0*/  LOP3.LUT R43, R43, 0xff, RZ, 0xc0, !PT ;  /* 0x000000ff2b2b7812 */ /* 0x010fc800078ec0ff */
[----:B------:R-:W-:-:S05]  /*98e0*/  F2FP.F16.E4M3.UNPACK_B R43, R43 ;  /* 0x0000002bff2b723e */ /* 0x000fca00020006ff */
[----:B------:R-:W-:-:S05]  /*98f0*/  HADD2.F32 R43, -RZ, R43.H0_H0 ;  /* 0x2000002bff2b7230 */ /* 0x000fca0000004100 */
[----:B------:R-:W-:-:S04]  /*9900*/  FMUL R43, R43, UR32 ;  /* 0x000000202b2b7c20 */ /* 0x000fc80008400000 */
[----:B------:R-:W-:-:S05]  /*9910*/  FFMA R43, R203, UR33, R43 ;  /* 0x00000021cb2b7c23 */ /* 0x000fca000800002b */
[----:B------:R-:W-:-:S05]  /*9920*/  F2FP.SATFINITE.E4M3.F32.PACK_AB_MERGE_C R43, RZ, R43, RZ ;  /* 0x0000002bff2b723e */ /* 0x000fca00048070ff */
[----:B------:R0:W-:Y:S01]  /*9930*/  @!P4 STG.E.U8 desc[UR40][R38.64+0x9], R43 ;  /* 0x0000092b2600c986 */ /* 0x0001e2000c101128 */
[----:B------:R-:W-:-:S04]  /*9940*/  @!P6 IADD3 R203, P2, P4, R3, R24, R2 ;  /* 0x0000001803cbe210 */ /* 0x000fc80007c5e002 */
[----:B------:R-:W-:Y:S02]  /*9950*/  @!P6 IADD3.X R208, R6, R42, R5, P2, P4 ;  /* 0x0000002a06d0e210 */ /* 0x000fe400017e8405 */
[----:B------:R-:W-:Y:S02]  /*9960*/  ISETP.LT.OR P2, PT, R40, 0x11, !P3 ;  /* 0x000000112800780c */ /* 0x000fe40005f41670 */
[----:B0-----:R-:W-:-:S11]  /*9970*/  PRMT R38, RZ, 0x7610, R38 ;  /* 0x00007610ff267816 */ /* 0x001fd60000000026 */
[----:B------:R-:W4:Y:S01]  /*9980*/  @!P2 LDG.E.U8 R38, desc[UR40][R26.64+0x10] ;  /* 0x000010281a26a981 */ /* 0x000f22000c1e1100 */
[----:B------:R-:W-:Y:S02]  /*9990*/  PRMT R43, RZ, 0x7610, R43 ;  /* 0x00007610ff2b7816 */ /* 0x000fe4000000002b */
        /* <DEDUP_REMOVED lines=14> */
[----:B------:R-:W-:-:S04]  /*9a80*/  @P6 LOP3.LUT R228, R228, 0x1, RZ, 0xfc, !PT ;  /* 0x00000001e4e46812 */ /* 0x000fc800078efcff */
[----:B------:R-:W-:Y:S02]  /*9a90*/  LOP3.LUT P6, RZ, R228, 0x400, RZ, 0xc0, !PT ;  /* 0x00000400e4ff7812 */ /* 0x000fe400078cc0ff */
[----:B0-----:R-:W-:-:S05]  /*9aa0*/  @!P2 IADD3 R38, P4, R24, R38, RZ ;  /* 0x000000261826a210 */ /* 0x001fca0007f9e0ff */
[----:B------:R-:W-:Y:S01]  /*9ab0*/  @!P2 IMAD.X R39, R42, 0x1, R39, P4 ;  /* 0x000000012a27a824 */ /* 0x000fe200020e0627 */
[----:B------:R-:W-:-:S05]  /*9ac0*/  LOP3.LUT R0, R0, 0xffffdfff, RZ, 0xc0, !PT ;  /* 0xffffdfff00007812 */ /* 0x000fca00078ec0ff */
[----:B------:R-:W-:-:S04]  /*9ad0*/  @P6 LOP3.LUT R0, R0, 0x2000, RZ, 0xfc, !PT ;  /* 0x0000200000006812 */ /* 0x000fc800078efcff */
[----:B------:R-:W-:Y:S02]  /*9ae0*/  LOP3.LUT R0, R0, 0xfffffdff, RZ, 0xc0, !PT ;  /* 0xfffffdff00007812 */ /* 0x000fe400078ec0ff */
[----:B----4-:R-:W-:-:S04]  /*9af0*/  LOP3.LUT R43, R43, 0xff, RZ, 0xc0, !PT ;  /* 0x000000ff2b2b7812 */ /* 0x010fc800078ec0ff */
[----:B------:R-:W-:-:S05]  /*9b00*/  F2FP.F16.E4M3.UNPACK_B R43, R43 ;  /* 0x0000002bff2b723e */ /* 0x000fca00020006ff */
[----:B------:R-:W-:-:S05]  /*9b10*/  HADD2.F32 R43, -RZ, R43.H0_H0 ;  /* 0x2000002bff2b7230 */ /* 0x000fca0000004100 */
[----:B------:R-:W-:-:S04]  /*9b20*/  FMUL R43, R43, UR32 ;  /* 0x000000202b2b7c20 */ /* 0x000fc80008400000 */
[----:B------:R-:W-:-:S05]  /*9b30*/  FFMA R43, R201, UR33, R43 ;  /* 0x00000021c92b7c23 */ /* 0x000fca000800002b */
[----:B------:R-:W-:-:S05]  /*9b40*/  F2FP.SATFINITE.E4M3.F32.PACK_AB_MERGE_C R43, RZ, R43, RZ ;  /* 0x0000002bff2b723e */ /* 0x000fca00048070ff */
[----:B------:R0:W-:Y:S01]  /*9b50*/  @!P2 STG.E.U8 desc[UR40][R38.64+0x11], R43 ;  /* 0x0000112b2600a986 */ /* 0x0001e2000c101128 */
[----:B------:R-:W-:-:S13]  /*9b60*/  ISETP.LT.OR P2, PT, R40, 0x1a, !P0 ;  /* 0x0000001a2800780c */ /* 0x000fda0004741670 */
[----:B------:R-:W-:Y:S02]  /*9b70*/  @!P2 IADD3 R141, P4, P5, R3, R24, R2 ;  /* 0x00000018038da210 */ /* 0x000fe40007d9e002 */
[----:B------:R-:W-:Y:S02]  /*9b80*/  @P2 LOP3.LUT R0, R0, 0x200, RZ, 0xfc, !PT ;  /* 0x0000020000002812 */ /* 0x000fe400078efcff */
[----:B------:R-:W-:Y:S02]  /*9b90*/  @!P2 IADD3.X R142, R6, R42, R5, P4, P5 ;  /* 0x0000002a068ea210 */ /* 0x000fe400027ea405 */
[----:B------:R-:W-:Y:S02]  /*9ba0*/  LOP3.LUT P2, RZ, R228, 0x200, RZ, 0xc0, !PT ;  /* 0x00000200e4ff7812 */ /* 0x000fe4000784c0ff */
[----:B0-----:R-:W-:-:S11]  /*9bb0*/  PRMT R38, RZ, 0x7610, R38 ;  /* 0x00007610ff267816 */ /* 0x001fd60000000026 */
[----:B------:R-:W4:Y:S01]  /*9bc0*/  @!P2 LDG.E.U8 R38, desc[UR40][R28.64+0x10] ;  /* 0x000010281c26a981 */ /* 0x000f22000c1e1100 */
[----:B------:R-:W-:Y:S02]  /*9bd0*/  ISETP.LT.OR P6, PT, R40, 0x21, !P1 ;  /* 0x000000212800780c */ /* 0x000fe40004fc1670 */
[----:B----4-:R-:W-:-:S04]  /*9be0*/  LOP3.LUT R38, R38, 0xff, RZ, 0xc0, !PT ;  /* 0x000000ff26267812 */ /* 0x010fc800078ec0ff */
[----:B------:R-:W-:-:S05]  /*9bf0*/  F2FP.F16.E4M3.UNPACK_B R38, R38 ;  /* 0x00000026ff26723e */ /* 0x000fca00020006ff */
[----:B------:R-:W-:-:S05]  /*9c00*/  HADD2.F32 R38, -RZ, R38.H0_H0 ;  /* 0x20000026ff267230 */ /* 0x000fca0000004100 */
[----:B------:R-:W-:-:S04]  /*9c10*/  FMUL R38, R38, UR32 ;  /* 0x0000002026267c20 */ /* 0x000fc80008400000 */
[----:B------:R-:W-:Y:S01]  /*9c20*/  FFMA R38, R200, UR33, R38 ;  /* 0x00000021c8267c23 */ /* 0x000fe20008000026 */
[----:B------:R-:W-:-:S04]  /*9c30*/  @!P6 IADD3 R200, P4, P5, R3, R24, R4 ;  /* 0x0000001803c8e210 */ /* 0x000fc80007d9e004 */
[----:B------:R-:W-:Y:S02]  /*9c40*/  @!P6 IADD3.X R202, R6, R42, R7, P4, P5 ;  /* 0x0000002a06cae210 */ /* 0x000fe400027ea407 */
[----:B------:R-:W-:Y:S02]  /*9c50*/  LOP3.LUT P6, RZ, R0, 0x2000, RZ, 0xc0, !PT ;  /* 0x0000200000ff7812 */ /* 0x000fe400078cc0ff */
[----:B------:R-:W-:-:S05]  /*9c60*/  F2FP.SATFINITE.E4M3.F32.PACK_AB_MERGE_C R38, RZ, R38, RZ ;  /* 0x00000026ff26723e */ /* 0x000fca00048070ff */
[----:B------:R0:W-:Y:S02]  /*9c70*/  @!P2 STG.E.U8 desc[UR40][R98.64+0x10], R38 ;  /* 0x000010266200a986 */ /* 0x0001e4000c101128 */
[----:B0-----:R-:W-:-:S06]  /*9c80*/  PRMT R38, RZ, 0x7610, R38 ;  /* 0x00007610ff267816 */ /* 0x001fcc0000000026 */
[----:B------:R-:W4:Y:S01]  /*9c90*/  @!P6 LDG.E.U8 R38, desc[UR40][R28.64+0x11] ;  /* 0x000011281c26e981 */ /* 0x000f22000c1e1100 */
[----:B------:R-:W-:-:S13]  /*9ca0*/  ISETP.LT.OR P2, PT, R40, 0x22, !P1 ;  /* 0x000000222800780c */ /* 0x000fda0004f41670 */
[----:B------:R-:W-:-:S04]  /*9cb0*/  @!P2 IADD3 R201, P5, P4, R3, R24, R4 ;  /* 0x0000001803c9a210 */ /* 0x000fc80007cbe004 */
[----:B------:R-:W-:Y:S02]  /*9cc0*/  @!P2 IADD3.X R213, R6, R42, R7, P5, P4 ;  /* 0x0000002a06d5a210 */ /* 0x000fe40002fe8407 */
        /* <DEDUP_REMOVED lines=8> */
[----:B------:R-:W-:Y:S02]  /*9d50*/  ISETP.LT.OR P4, PT, R40, 0x19, !P3 ;  /* 0x000000192800780c */ /* 0x000fe40005f81670 */
[----:B------:R-:W-:-:S05]  /*9d60*/  F2FP.SATFINITE.E4M3.F32.PACK_AB_MERGE_C R38, RZ, R38, RZ ;  /* 0x00000026ff26723e */ /* 0x000fca00048070ff */
[----:B------:R0:W-:Y:S02]  /*9d70*/  @!P6 STG.E.U8 desc[UR40][R94.64+0x11], R38 ;  /* 0x000011265e00e986 */ /* 0x0001e4000c101128 */
[----:B0-----:R-:W-:-:S06]  /*9d80*/  PRMT R38, RZ, 0x7610, R38 ;  /* 0x00007610ff267816 */ /* 0x001fcc0000000026 */
        /* <DEDUP_REMOVED lines=15> */
[----:B------:R-:W-:Y:S02]  /*9e80*/  LOP3.LUT P6, RZ, R228, 0x800, RZ, 0xc0, !PT ;  /* 0x00000800e4ff7812 */ /* 0x000fe400078cc0ff */
[----:B0-----:R-:W-:-:S05]  /*9e90*/  @!P4 IADD3 R38, P5, R24, R38, RZ ;  /* 0x000000261826c210 */ /* 0x001fca0007fbe0ff */
[----:B------:R-:W-:Y:S01]  /*9ea0*/  @!P4 IMAD.X R39, R42, 0x1, R39, P5 ;  /* 0x000000012a27c824 */ /* 0x000fe200028e0627 */
        /* <DEDUP_REMOVED lines=9> */
[----:B------:R-:W-:Y:S02]  /*9f40*/  LOP3.LUT P3, RZ, R228, 0x1000, RZ, 0xc0, !PT ;  /* 0x00001000e4ff7812 */ /* 0x000fe4000786c0ff */
[----:B------:R-:W-:-:S11]  /*9f50*/  LOP3.LUT R0, R0, 0xffffefff, RZ, 0xc0, !PT ;  /* 0xffffefff00007812 */ /* 0x000fd600078ec0ff */
[----:B------:R-:W-:Y:S02]  /*9f60*/  @P3 LOP3.LUT R0, R0, 0x1000, RZ, 0xfc, !PT ;  /* 0x0000100000003812 */ /* 0x000fe400078efcff */
[----:B------:R-:W-:-:S13]  /*9f70*/  ISETP.LT.OR P3, PT, R40, 0x2a, !P1 ;  /* 0x0000002a2800780c */ /* 0x000fda0004f61670 */
[----:B------:R-:W-:-:S04]  /*9f80*/  @!P3 IADD3 R99, P5, P4, R3, R24, R4 ;  /* 0x000000180363b210 */ /* 0x000fc80007cbe004 */
[----:B------:R-:W-:Y:S02]  /*9f90*/  @!P3 IADD3.X R197, R6, R42, R7, P5, P4 ;  /* 0x0000002a06c5b210 */ /* 0x000fe40002fe8407 */
        /* <DEDUP_REMOVED lines=13> */
[----:B------:R0:W-:Y:S01]  /*a070*/  @!P6 STG.E.U8 desc[UR40][R110.64+0x18], R38 ;  /* 0x000018266e00e986 */ /* 0x0001e2000c101128 */
[C---:B------:R-:W-:Y:S02]  /*a080*/  LOP3.LUT P6, RZ, R228.reuse, 0x100000, RZ, 0xc0, !PT ;  /* 0x00100000e4ff7812 */ /* 0x040fe400078cc0ff */
[----:B------:R-:W-:-:S04]  /*a090*/  LOP3.LUT R228, R228, 0xfffffff7, RZ, 0xc0, !PT ;  /* 0xfffffff7e4e47812 */ /* 0x000fc800078ec0ff */
[----:B------:R-:W-:Y:S02]  /*a0a0*/  @P3 LOP3.LUT R228, R228, 0x8, RZ, 0xfc, !PT ;  /* 0x00000008e4e43812 */ /* 0x000fe400078efcff */
[----:B0-----:R-:W-:-:S04]  /*a0b0*/  @!P3 IADD3 R111, P5, P4, R3, R24, R2 ;  /* 0x00000018036fb210 */ /* 0x001fc80007cbe002 */
[----:B------:R-:W-:Y:S02]  /*a0c0*/  @!P3 IADD3.X R212, R6, R42, R5, P5, P4 ;  /* 0x0000002a06d4b210 */ /* 0x000fe40002fe8405 */
[----:B------:R-:W-:Y:S02]  /*a0d0*/  LOP3.LUT P3, RZ, R0, 0x1000, RZ, 0xc0, !PT ;  /* 0x0000100000ff7812 */ /* 0x000fe4000786c0ff */
[----:B------:R-:W-:-:S11]  /*a0e0*/  PRMT R38, RZ, 0x7610, R38 ;  /* 0x00007610ff267816 */ /* 0x000fd60000000026 */
[----:B------:R-:W4:Y:S02]  /*a0f0*/  @!P3 LDG.E.U8 R38, desc[UR40][R28.64+0x19] ;  /* 0x000019281c26b981 */ /* 0x000f24000c1e1100 */
        /* <DEDUP_REMOVED lines=19> */
[----:B------:R-:W-:-:S11]  /*a230*/  LOP3.LUT R228, R228, 0xfffffffb, RZ, 0xc0, !PT ;  /* 0xfffffffbe4e47812 */ /* 0x000fd600078ec0ff */
[----:B------:R-:W-:Y:S02]  /*a240*/  @!P3 IADD3 R110, P5, P4, R3, R24, R2 ;  /* 0x00000018036eb210 */ /* 0x000fe40007cbe002 */
[----:B------:R-:W-:Y:S02]  /*a250*/  @P3 LOP3.LUT R228, R228, 0x4, RZ, 0xfc, !PT ;  /* 0x00000004e4e43812 */ /* 0x000fe400078efcff */
[----:B------:R-:W-:Y:S02]  /*a260*/  @!P3 IADD3.X R214, R6, R42, R5, P5, P4 ;  /* 0x0000002a06d6b210 */ /* 0x000fe40002fe8405 */
[----:B------:R-:W-:Y:S02]  /*a270*/  ISETP.LT.OR P3, PT, R40, 0x2a, !P0 ;  /* 0x0000002a2800780c */ /* 0x000fe40004761670 */
[----:B------:R-:W-:-:S11]  /*a280*/  LOP3.LUT R228, R228, 0xfffffffd, RZ, 0xc0, !PT ;  /* 0xfffffffde4e47812 */ /* 0x000fd600078ec0ff */
[----:B------:R-:W-:Y:S02]  /*a290*/  @!P3 IADD3 R195, P5, P4, R3, R24, R2 ;  /* 0x0000001803c3b210 */ /* 0x000fe40007cbe002 */
[----:B------:R-:W-:Y:S02]  /*a2a0*/  @P3 LOP3.LUT R228, R228, 0x2, RZ, 0xfc, !PT ;  /* 0x00000002e4e43812 */ /* 0x000fe400078efcff */
[----:B------:R-:W-:Y:S02]  /*a2b0*/  @!P3 IADD3.X R194, R6, R42, R5, P5, P4 ;  /* 0x0000002a06c2b210 */ /* 0x000fe40002fe8405 */
[----:B------:R-:W-:Y:S02]  /*a2c0*/  LOP3.LUT P3, RZ, R0, 0x800, RZ, 0xc0, !PT ;  /* 0x0000080000ff7812 */ /* 0x000fe4000786c0ff */
[----:B------:R-:W-:Y:S02]  /*a2d0*/  PRMT R43, RZ, 0x7610, R43 ;  /* 0x00007610ff2b7816 */ /* 0x000fe4000000002b */
[----:B----4-:R-:W-:-:S04]  /*a2e0*/  LOP3.LUT R38, R38, 0xff, RZ, 0xc0, !PT ;  /* 0x000000ff26267812 */ /* 0x010fc800078ec0ff */
[----:B------:R-:W-:-:S05]  /*a2f0*/  F2FP.F16.E4M3.UNPACK_B R38, R38 ;  /* 0x00000026ff26723e */ /* 0x000fca00020006ff */
[----:B------:R-:W-:-:S05]  /*a300*/  HADD2.F32 R38, -RZ, R38.H0_H0 ;  /* 0x20000026ff267230 */ /* 0x000fca0000004100 */
[----:B------:R-:W-:-:S04]  /*a310*/  FMUL R38, R38, UR32 ;  /* 0x0000002026267c20 */ /* 0x000fc80008400000 */
[----:B------:R-:W-:-:S05]  /*a320*/  FFMA R38, R193, UR33, R38 ;  /* 0x00000021c1267c23 */ /* 0x000fca0008000026 */
[----:B------:R-:W-:-:S05]  /*a330*/  F2FP.SATFINITE.E4M3.F32.PACK_AB_MERGE_C R38, RZ, R38, RZ ;  /* 0x00000026ff26723e */ /* 0x000fca00048070ff */
[----:B------:R0:W-:Y:S04]  /*a340*/  @!P6 STG.E.U8 desc[UR40][R92.64+0x11], R38 ;  /* 0x000011265c00e986 */ /* 0x0001e8000c101128 */
[----:B------:R-:W4:Y:S01]  /*a350*/  @!P3 LDG.E.U8 R43, desc[UR40][R32.64+0x10] ;  /* 0x00001028202bb981 */ /* 0x000f22000c1e1100 */
[----:B------:R-:W-:Y:S01]  /*a360*/  ISETP.LT.OR P2, PT, R40, 0x31, !P1 ;  /* 0x000000312800780c */ /* 0x000fe20004f41670 */
[----:B0-----:R-:W0:-:S12]  /*a370*/  @!P3 LDC.64 R38, c[0x0][0x5c0] ;  /* 0x00017000ff26bb82 */ /* 0x001e180000000a00 */
[----:B------:R-:W-:-:S04]  /*a380*/  @!P2 IADD3 R105, P5, P4, R3, R24, R4 ;  /* 0x000000180369a210 */ /* 0x000fc80007cbe004 */
[----:B------:R-:W-:Y:S02]  /*a390*/  @!P2 IADD3.X R104, R6, R42, R7, P5, P4 ;  /* 0x0000002a0668a210 */ /* 0x000fe40002fe8407 */
[C---:B------:R-:W-:Y:S02]  /*a3a0*/  ISETP.LT.OR P2, PT, R40.reuse, 0x32, !P1 ;  /* 0x000000322800780c */ /* 0x040fe40004f41670 */
[----:B------:R-:W-:-:S11]  /*a3b0*/  ISETP.LT.OR P6, PT, R40, 0x39, !P1 ;  /* 0x000000392800780c */ /* 0x000fd60004fc1670 */
[----:B------:R-:W-:-:S04]  /*a3c0*/  @!P2 IADD3 R98, P5, P4, R3, R24, R4 ;  /* 0x000000180362a210 */ /* 0x000fc80007cbe004 */
[----:B------:R-:W-:Y:S02]  /*a3d0*/  @!P2 IADD3.X R97, R6, R42, R7, P5, P4 ;  /* 0x0000002a0661a210 */ /* 0x000fe40002fe8407 */
[----:B0-----:R-:W-:-:S05]  /*a3e0*/  @!P3 IADD3 R38, P4, R77, R38, RZ ;  /* 0x000000264d26b210 */ /* 0x001fca0007f9e0ff */
[----:B------:R-:W-:Y:S01]  /*a3f0*/  @!P3 IMAD.X R39, R78, 0x1, R39, P4 ;  /* 0x000000014e27b824 */ /* 0x000fe200020e0627 */
[----:B------:R-:W-:-:S04]  /*a400*/  @!P6 IADD3 R96, P5, P4, R3, R24, R4 ;  /* 0x000000180360e210 */ /* 0x000fc80007cbe004 */
[----:B------:R-:W-:Y:S02]  /*a410*/  @!P6 IADD3.X R95, R6, R42, R7, P5, P4 ;  /* 0x0000002a065fe210 */ /* 0x000fe40002fe8407 */
[C---:B------:R-:W-:Y:S02]  /*a420*/  ISETP.LT.OR P4, PT, R40.reuse, 0x12, !P1 ;  /* 0x000000122800780c */ /* 0x040fe40004f81670 */
[----:B------:R-:W-:Y:S02]  /*a430*/  ISETP.LT.OR P6, PT, R40, 0x3a, !P1 ;  /* 0x0000003a2800780c */ /* 0x000fe40004fc1670 */
        /* <DEDUP_REMOVED lines=8> */
[----:B------:R-:W-:Y:S02]  /*a4c0*/  PRMT R43, RZ, 0x7610, R43 ;  /* 0x00007610ff2b7816 */ /* 0x000fe4000000002b */
[----:B0-----:R-:W-:Y:S02]  /*a4d0*/  @!P4 IADD3 R38, P5, R79, R38, RZ ;  /* 0x000000264f26c210 */ /* 0x001fe40007fbe0ff */
[----:B------:R-:W-:-:S04]  /*a4e0*/  @!P6 IADD3 R94, P4, P3, R3, R24, R4 ;  /* 0x00000018035ee210 */ /* 0x000fc80007b9e004 */
[----:B------:R-:W-:Y:S02]  /*a4f0*/  @!P6 IADD3.X R93, R6, R42, R7, P4, P3 ;  /* 0x0000002a065de210 */ /* 0x000fe400027e6407 */
[----:B------:R-:W-:-:S13]  /*a500*/  ISETP.LT.OR P3, PT, R40, 0x12, !P1 ;  /* 0x000000122800780c */ /* 0x000fda0004f61670 */
[----:B------:R-:W4:Y:S01]  /*a510*/  @!P3 LDG.E.U8 R43, desc[UR40][R32.64+0x11] ;  /* 0x00001128202bb981 */ /* 0x000f22000c1e1100 */
[----:B------:R-:W-:Y:S01]  /*a520*/  LOP3.LUT P2, RZ, R228, 0x200000, RZ, 0xc0, !PT ;  /* 0x00200000e4ff7812 */ /* 0x000fe2000784c0ff */
        /* <DEDUP_REMOVED lines=18> */
[----:B------:R-:W-:Y:S04]  /*a650*/  @!P2 STG.E.U8 desc[UR40][R108.64+0x18], R190 ;  /* 0x000018be6c00a986 */ /* 0x000fe8000c101128 */
[----:B------:R-:W4:Y:S01]  /*a660*/  @!P6 LDG.E.U8 R38, desc[UR40][R30.64+0x19] ;  /* 0x000019281e26e981 */ /* 0x000f22000c1e1100 */
[C---:B------:R-:W-:Y:S02]  /*a670*/  ISETP.LT.OR P2, PT, R40.reuse, 0x19, !P1 ;  /* 0x000000192800780c */ /* 0x040fe40004f41670 */
[----:B------:R-:W-:Y:S02]  /*a680*/  PRMT R74, RZ, 0x7610, R74 ;  /* 0x00007610ff4a7816 */ /* 0x000fe4000000004a */
[----:B------:R-:W-:Y:S02]  /*a690*/  ISETP.LT.OR P5, PT, R40, 0x31, !P0 ;  /* 0x000000312800780c */ /* 0x000fe400047a1670 */
[----:B------:R-:W-:-:S11]  /*a6a0*/  LOP3.LUT R228, R228, 0xfffffdff, RZ, 0xc0, !PT ;  /* 0xfffffdffe4e47812 */ /* 0x000fd600078ec0ff */
[----:B------:R-:W-:Y:S02]  /*a6b0*/  @!P5 IADD3 R92, P4, P3, R3, R24, R2 ;  /* 0x00000018035cd210 */ /* 0x000fe40007b9e002 */
        /* <DEDUP_REMOVED lines=8> */
[----:B------:R-:W-:Y:S02]  /*a740*/  @P5 LOP3.LUT R228, R228, 0x200, RZ, 0xfc, !PT ;  /* 0x00000200e4e45812 */ /* 0x000fe400078efcff */
[----:B------:R-:W-:Y:S02]  /*a750*/  @!P5 IADD3.X R89, R6, R42, R5, P4, P3 ;  /* 0x0000002a0659d210 */ /* 0x000fe400027e6405 */
[----:B------:R-:W-:Y:S02]  /*a760*/  ISETP.LT.OR P5, PT, R40, 0x32, !P0 ;  /* 0x000000322800780c */ /* 0x000fe400047a1670 */
[----:B------:R-:W-:Y:S01]  /*a770*/  LOP3.LUT R0, R0, 0xffffffbf, RZ, 0xc0, !PT ;  /* 0xffffffbf00007812 */ /* 0x000fe200078ec0ff */
[----:B0-----:R-:W0:Y:S10]  /*a780*/  @!P2 LDC.64 R38, c[0x0][0x5c0] ;  /* 0x00017000ff26ab82 */ /* 0x001e340000000a00 */
[----:B------:R-:W-:-:S04]  /*a790*/  @!P5 IADD3 R88, P4, P3, R3, R24, R2 ;  /* 0x000000180358d210 */ /* 0x000fc80007b9e002 */
[----:B------:R-:W-:Y:S02]  /*a7a0*/  @!P5 IADD3.X R87, R6, R42, R5, P4, P3 ;  /* 0x0000002a0657d210 */ /* 0x000fe400027e6405 */
[----:B------:R-:W-:Y:S02]  /*a7b0*/  ISETP.LT.OR P3, PT, R40, 0x39, !P0 ;  /* 0x000000392800780c */ /* 0x000fe40004761670 */
[----:B------:R-:W-:-:S04]  /*a7c0*/  LOP3.LUT R228, R228, 0xfffffeff, RZ, 0xc0, !PT ;  /* 0xfffffeffe4e47812 */ /* 0x000fc800078ec0ff */
[----:B------:R-:W-:-:S07]  /*a7d0*/  @P5 LOP3.LUT R228, R228, 0x100, RZ, 0xfc, !PT ;  /* 0x00000100e4e45812 */ /* 0x000fce00078efcff */
[----:B------:R-:W-:Y:S02]  /*a7e0*/  @P3 LOP3.LUT R0, R0, 0x40, RZ, 0xfc, !PT ;  /* 0x0000004000003812 */ /* 0x000fe400078efcff */
[----:B------:R-:W-:Y:S02]  /*a7f0*/  @!P3 IADD3 R86, P5, P4, R3, R24, R2 ;  /* 0x000000180356b210 */ /* 0x000fe40007cbe002 */
[----:B------:R-:W-:Y:S02]  /*a800*/  LOP3.LUT R0, R0, 0xffffffdf, RZ, 0xc0, !PT ;  /* 0xffffffdf00007812 */ /* 0x000fe400078ec0ff */
[----:B------:R-:W-:Y:S02]  /*a810*/  @!P3 IADD3.X R79, R6, R42, R5, P5, P4 ;  /* 0x0000002a064fb210 */ /* 0x000fe40002fe8405 */
[----:B------:R-:W-:Y:S02]  /*a820*/  ISETP.LT.OR P4, PT, R40, 0x3a, !P0 ;  /* 0x0000003a2800780c */ /* 0x000fe40004781670 */
[----:B------:R-:W-:-:S02]  /*a830*/  @P0 LOP3.LUT R0, R0, 0x20, RZ, 0xfc, !PT ;  /* 0x0000002000000812 */ /* 0x000fc400078efcff */
[----:B------:R-:W-:Y:S02]  /*a840*/  LOP3.LUT P0, RZ, R229, 0x8000000, RZ, 0xc0, !PT ;  /* 0x08000000e5ff7812 */ /* 0x000fe4000780c0ff */
[----:B------:R-:W-:-:S07]  /*a850*/  LOP3.LUT R0, R0, 0xfffffbff, RZ, 0xc0, !PT ;  /* 0xfffffbff00007812 */ /* 0x000fce00078ec0ff */
[----:B------:R-:W-:-:S04]  /*a860*/  @!P4 IADD3 R78, P6, P5, R3, R24, R2 ;  /* 0x00000018034ec210 */ /* 0x000fc80007dde002 */
[----:B------:R-:W-:-:S04]  /*a870*/  @P0 LOP3.LUT R0, R0, 0x400, RZ, 0xfc, !PT ;  /* 0x0000040000000812 */ /* 0x000fc800078efcff */
[----:B------:R-:W-:Y:S02]  /*a880*/  LOP3.LUT R0, R0, 0xffffff7f, RZ, 0xc0, !PT ;  /* 0xffffff7f00007812 */ /* 0x000fe400078ec0ff */
[----:B------:R-:W-:Y:S02]  /*a890*/  @!P4 IADD3.X R43, R6, R42, R5, P6, P5 ;  /* 0x0000002a062bc210 */ /* 0x000fe400037ea405 */
[----:B------:R-:W-:Y:S02]  /*a8a0*/  @P4 LOP3.LUT R0, R0, 0x80, RZ, 0xfc, !PT ;  /* 0x0000008000004812 */ /* 0x000fe400078efcff */
[----:B------:R-:W-:Y:S02]  /*a8b0*/  ISETP.LT.OR P4, PT, R40, 0x1a, !P1 ;  /* 0x0000001a2800780c */ /* 0x000fe40004f81670 */
[----:B0-----:R-:W-:Y:S02]  /*a8c0*/  @!P2 IADD3 R38, P5, R143, R38, RZ ;  /* 0x000000268f26a210 */ /* 0x001fe40007fbe0ff */
[----:B------:R-:W-:-:S03]  /*a8d0*/  PRMT R102, RZ, 0x7610, R102 ;  /* 0x00007610ff667816 */ /* 0x000fc60000000066 */
[----:B------:R-:W-:Y:S01]  /*a8e0*/  @!P2 IMAD.X R39, R206, 0x1, R39, P5 ;  /* 0x00000001ce27a824 */ /* 0x000fe200028e0627 */
        /* <DEDUP_REMOVED lines=12> */
[----:B------:R-:W-:Y:S02]  /*a9b0*/  ISETP.LT.OR P6, PT, R40, 0x42, !P1 ;  /* 0x000000422800780c */ /* 0x000fe40004fc1670 */
[----:B------:R-:W-:-:S04]  /*a9c0*/  LOP3.LUT R0, R0, 0xfffffeff, RZ, 0xc0, !PT ;  /* 0xfffffeff00007812 */ /* 0x000fc800078ec0ff */
[----:B------:R-:W-:-:S07]  /*a9d0*/  @P5 LOP3.LUT R0, R0, 0x100, RZ, 0xfc, !PT ;  /* 0x0000010000005812 */ /* 0x000fce00078efcff */
[----:B------:R-:W-:-:S04]  /*a9e0*/  @!P6 IADD3 R76, P2, P0, R3, R24, R4 ;  /* 0x00000018034ce210 */ /* 0x000fc8000785e004 */
[----:B------:R-:W-:Y:S02]  /*a9f0*/  @!P6 IADD3.X R77, R6, R42, R7, P2, P0 ;  /* 0x0000002a064de210 */ /* 0x000fe400017e0407 */
[----:B------:R-:W-:Y:S02]  /*aa00*/  LOP3.LUT P0, RZ, R0, 0x400, RZ, 0xc0, !PT ;  /* 0x0000040000ff7812 */ /* 0x000fe4000780c0ff */
        /* <DEDUP_REMOVED lines=11> */
[----:B------:R-:W-:Y:S02]  /*aac0*/  LOP3.LUT P3, RZ, R229, 0x1000000, RZ, 0xc0, !PT ;  /* 0x01000000e5ff7812 */ /* 0x000fe4000786c0ff */
[----:B----4-:R-:W-:-:S04]  /*aad0*/  LOP3.LUT R103, R103, 0xff, RZ, 0xc0, !PT ;  /* 0x000000ff67677812 */ /* 0x010fc800078ec0ff */
[----:B------:R-:W-:-:S05]  /*aae0*/  F2FP.F16.E4M3.UNPACK_B R103, R103 ;  /* 0x00000067ff67723e */ /* 0x000fca00020006ff */
[----:B------:R-:W-:-:S05]  /*aaf0*/  HADD2.F32 R103, -RZ, R103.H0_H0 ;  /* 0x20000067ff677230 */ /* 0x000fca0000004100 */
[----:B------:R-:W-:-:S04]  /*ab00*/  FMUL R103, R103, UR32 ;  /* 0x0000002067677c20 */ /* 0x000fc80008400000 */
[----:B------:R-:W-:-:S05]  /*ab10*/  FFMA R103, R186, UR33, R103 ;  /* 0x00000021ba677c23 */ /* 0x000fca0008000067 */
[----:B------:R-:W-:Y:S02]  /*ab20*/  F2FP.SATFINITE.E4M3.F32.PACK_AB_MERGE_C R109, RZ, R103, RZ ;  /* 0x00000067ff6d723e */ /* 0x000fe400048070ff */
[----:B------:R-:W-:-:S03]  /*ab30*/  PRMT R103, RZ, 0x7610, R103 ;  /* 0x00007610ff677816 */ /* 0x000fc60000000067 */
[----:B------:R-:W-:Y:S04]  /*ab40*/  @!P0 STG.E.U8 desc[UR40][R116.64+0x10], R109 ;  /* 0x0000106d74008986 */ /* 0x000fe8000c101128 */
[----:B------:R-:W4:Y:S01]  /*ab50*/  @!P3 LDG.E.U8 R103, desc[UR40][R34.64+0x11] ;  /* 0x000011282267b981 */ /* 0x000f22000c1e1100 */
[----:B------:R-:W-:Y:S02]  /*ab60*/  LOP3.LUT P2, RZ, R228, 0x10000, RZ, 0xc0, !PT ;  /* 0x00010000e4ff7812 */ /* 0x000fe4000784c0ff */
[----:B0-----:R-:W-:Y:S02]  /*ab70*/  PRMT R102, RZ, 0x7610, R102 ;  /* 0x00007610ff667816 */ /* 0x001fe40000000066 */
[----:B----4-:R-:W-:-:S04]  /*ab80*/  LOP3.LUT R103, R103, 0xff, RZ, 0xc0, !PT ;  /* 0x000000ff67677812 */ /* 0x010fc800078ec0ff */
[----:B------:R-:W-:-:S05]  /*ab90*/  F2FP.F16.E4M3.UNPACK_B R103, R103 ;  /* 0x00000067ff67723e */ /* 0x000fca00020006ff */
[----:B------:R-:W-:-:S05]  /*aba0*/  HADD2.F32 R103, -RZ, R103.H0_H0 ;  /* 0x20000067ff677230 */ /* 0x000fca0000004100 */
[----:B------:R-:W-:-:S04]  /*abb0*/  FMUL R38, R103, UR32 ;  /* 0x0000002067267c20 */ /* 0x000fc80008400000 */
[----:B------:R-:W-:-:S05]  /*abc0*/  FFMA R38, R185, UR33, R38 ;  /* 0x00000021b9267c23 */ /* 0x000fca0008000026 */
[----:B------:R-:W-:Y:S02]  /*abd0*/  F2FP.SATFINITE.E4M3.F32.PACK_AB_MERGE_C R143, RZ, R38, RZ ;  /* 0x00000026ff8f723e */ /* 0x000fe400048070ff */
[----:B------:R-:W0:Y:S03]  /*abe0*/  @!P2 LDC.64 R38, c[0x0][0x5c0] ;  /* 0x00017000ff26ab82 */ /* 0x000e260000000a00 */
[----:B------:R-:W-:Y:S04]  /*abf0*/  @!P3 STG.E.U8 desc[UR40][R114.64+0x11], R143 ;  /* 0x0000118f7200b986 */ /* 0x000fe8000c101128 */
[----:B------:R-:W4:Y:S01]  /*ac00*/  @!P2 LDG.E.U8 R102, desc[UR40][R36.64+0x10] ;  /* 0x000010282466a981 */ /* 0x000f22000c1e1100 */
[----:B------:R-:W-:-:S02]  /*ac10*/  LOP3.LUT P5, RZ, R228, 0x8000, RZ, 0xc0, !PT ;  /* 0x00008000e4ff7812 */ /* 0x000fc400078ac0ff */
[----:B0-----:R-:W-:-:S05]  /*ac20*/  @!P2 IADD3 R38, P0, R207, R38, RZ ;  /* 0x00000026cf26a210 */ /* 0x001fca0007f1e0ff */
[----:B------:R-:W-:Y:S01]  /*ac30*/  @!P2 IMAD.X R39, R210, 0x1, R39, P0 ;  /* 0x00000001d227a824 */ /* 0x000fe200000e0627 */
[----:B----4-:R-:W-:-:S04]  /*ac40*/  LOP3.LUT R102, R102, 0xff, RZ, 0xc0, !PT ;  /* 0x000000ff66667812 */ /* 0x010fc800078ec0ff */
[----:B------:R-:W-:-:S05]  /*ac50*/  F2FP.F16.E4M3.UNPACK_B R102, R102 ;  /* 0x00000066ff66723e */ /* 0x000fca00020006ff */
[----:B------:R-:W-:-:S05]  /*ac60*/  HADD2.F32 R102, -RZ, R102.H0_H0 ;  /* 0x20000066ff667230 */ /* 0x000fca0000004100 */
[----:B------:R-:W-:-:S04]  /*ac70*/  FMUL R103, R102, UR32 ;  /* 0x0000002066677c20 */ /* 0x000fc80008400000 */
[----:B------:R-:W-:Y:S01]  /*ac80*/  FFMA R103, R184, UR33, R103 ;  /* 0x00000021b8677c23 */ /* 0x000fe20008000067 */
[----:B------:R-:W-:-:S04]  /*ac90*/  PRMT R102, RZ, 0x7610, R102 ;  /* 0x00007610ff667816 */ /* 0x000fc80000000066 */
[----:B------:R-:W-:-:S05]  /*aca0*/  F2FP.SATFINITE.E4M3.F32.PACK_AB_MERGE_C R103, RZ, R103, RZ ;  /* 0x00000067ff67723e */ /* 0x000fca00048070ff */
[----:B------:R0:W-:Y:S04]  /*acb0*/  @!P2 STG.E.U8 desc[UR40][R38.64+0x10], R103 ;  /* 0x000010672600a986 */ /* 0x0001e8000c101128 */
        /* <DEDUP_REMOVED lines=14> */
[----:B------:R-:W-:Y:S02]  /*ada0*/  LOP3.LUT P0, RZ, R229, 0x100000, RZ, 0xc0, !PT ;  /* 0x00100000e5ff7812 */ /* 0x000fe4000780c0ff */
        /* <DEDUP_REMOVED lines=9> */
[----:B------:R-:W-:-:S13]  /*ae40*/  LOP3.LUT P3, RZ, R228, 0x1, RZ, 0xc0, !PT ;  /* 0x00000001e4ff7812 */ /* 0x000fda000786c0ff */
[----:B0-----:R-:W0:Y:S01]  /*ae50*/  @!P3 LDC.64 R38, c[0x0][0x5c0] ;  /* 0x00017000ff26bb82 */ /* 0x001e220000000a00 */
        /* <DEDUP_REMOVED lines=10> */
[----:B0-----:R-:W-:-:S05]  /*af00*/  @!P3 IADD3 R38, P0, R203, R38, RZ ;  /* 0x00000026cb26b210 */ /* 0x001fca0007f1e0ff */
[----:B------:R-:W-:Y:S01]  /*af10*/  @!P3 IMAD.X R39, R208, 0x1, R39, P0 ;  /* 0x00000001d027b824 */ /* 0x000fe200000e0627 */
[----:B----4-:R-:W-:-:S04]  /*af20*/  LOP3.LUT R102, R102, 0xff, RZ, 0xc0, !PT ;  /* 0x000000ff66667812 */ /* 0x010fc800078ec0ff */
[----:B------:R-:W-:-:S05]  /*af30*/  F2FP.F16.E4M3.UNPACK_B R102, R102 ;  /* 0x00000066ff66723e */ /* 0x000fca00020006ff */
[----:B------:R-:W-:-:S05]  /*af40*/  HADD2.F32 R102, -RZ, R102.H0_H0 ;  /* 0x20000066ff667230 */ /* 0x000fca0000004100 */
[----:B-1----:R-:W-:-:S04]  /*af50*/  FMUL R103, R102, UR32 ;  /* 0x0000002066677c20 */ /* 0x002fc80008400000 */
[----:B------:R-:W-:Y:S01]  /*af60*/  FFMA R103, R180, UR33, R103 ;  /* 0x00000021b4677c23 */ /* 0x000fe20008000067 */
[----:B------:R-:W-:-:S04]  /*af70*/  PRMT R102, RZ, 0x7610, R102 ;  /* 0x00007610ff667816 */ /* 0x000fc80000000066 */
[----:B------:R-:W-:-:S05]  /*af80*/  F2FP.SATFINITE.E4M3.F32.PACK_AB_MERGE_C R103, RZ, R103, RZ ;  /* 0x00000067ff67723e */ /* 0x000fca00048070ff */
[----:B------:R0:W-:Y:S04]  /*af90*/  @!P3 STG.E.U8 desc[UR40][R38.64+0x18], R103 ;  /* 0x000018672600b986 */ /* 0x0001e8000c101128 */
[----:B------:R-:W4:Y:S01]  /*afa0*/  @!P2 LDG.E.U8 R102, desc[UR40][R36.64+0x19] ;  /* 0x000019282466a981 */ /* 0x000f22000c1e1100 */
[----:B0-----:R-:W0:Y:S01]  /*afb0*/  @!P2 LDC.64 R38, c[0x0][0x5c0] ;  /* 0x00017000ff26ab82 */ /* 0x001e220000000a00 */
[----:B------:R-:W-:Y:S02]  /*afc0*/  ISETP.GE.AND P3, PT, R41, 0x1, PT ;  /* 0x000000012900780c */ /* 0x000fe40003f66270 */
        /* <DEDUP_REMOVED lines=8> */
[----:B------:R0:W-:Y:S01]  /*b050*/  @!P2 STG.E.U8 desc[UR40][R38.64+0x19], R109 ;  /* 0x0000196d2600a986 */ /* 0x0001e2000c101128 */
[----:B------:R-:W-:Y:S02]  /*b060*/  ISETP.LT.OR P2, PT, R40, 0x21, !P3 ;  /* 0x000000212800780c */ /* 0x000fe40005f41670 */
[----:B------:R-:W-:-:S11]  /*b070*/  PRMT R102, RZ, 0x7610, R102 ;  /* 0x00007610ff667816 */ /* 0x000fd60000000066 */
[----:B------:R-:W4:Y:S01]  /*b080*/  @!P2 LDG.E.U8 R102, desc[UR40][R26.64+0x20] ;  /* 0x000020281a66a981 */ /* 0x000f22000c1e1100 */
[----:B0-----:R-:W0:Y:S02]  /*b090*/  @!P2 LDC.64 R38, c[0x0][0x5c0] ;  /* 0x00017000ff26ab82 */ /* 0x001e240000000a00 */
        /* <DEDUP_REMOVED lines=35> */
[----:B------:R-:W-:-:S13]  /*b2d0*/  ISETP.LT.OR P2, PT, R40, 0x29, !P3 ;  /* 0x000000292800780c */ /* 0x000fda0005f41670 */
        /* <DEDUP_REMOVED lines=10> */
[----:B0-----:R-:W-:-:S05]  /*b380*/  @!P2 IADD3 R38, P0, R24, R38, RZ ;  /* 0x000000261826a210 */ /* 0x001fca0007f1e0ff */
[----:B------:R-:W-:Y:S01]  /*b390*/  @!P2 IMAD.X R39, R42, 0x1, R39, P0 ;  /* 0x000000012a27a824 */ /* 0x000fe200000e0627 */
[----:B----4-:R-:W-:-:S04]  /*b3a0*/  LOP3.LUT R102, R102, 0xff, RZ, 0xc0, !PT ;  /* 0x000000ff66667812 */ /* 0x010fc800078ec0ff */
[----:B------:R-:W-:-:S05]  /*b3b0*/  F2FP.F16.E4M3.UNPACK_B R102, R102 ;  /* 0x00000066ff66723e */ /* 0x000fca00020006ff */
[----:B------:R-:W-:-:S05]  /*b3c0*/  HADD2.F32 R102, -RZ, R102.H0_H0 ;  /* 0x20000066ff667230 */ /* 0x000fca0000004100 */
[----:B-1----:R-:W-:-:S04]  /*b3d0*/  FMUL R103, R102, UR32 ;  /* 0x0000002066677c20 */ /* 0x002fc80008400000 */
        /* <DEDUP_REMOVED lines=16> */
[----:B------:R-:W-:Y:S02]  /*b4e0*/  LOP3.LUT P2, RZ, R229, 0x2000000, RZ, 0xc0, !PT ;  /* 0x02000000e5ff7812 */ /* 0x000fe4000784c0ff */
[----:B------:R-:W-:-:S11]  /*b4f0*/  PRMT R102, RZ, 0x7610, R102 ;  /* 0x00007610ff667816 */ /* 0x000fd60000000066 */
        /* <DEDUP_REMOVED lines=28> */
[----:B-1----:R-:W-:-:S05]  /*b6c0*/  F2FP.SATFINITE.E4M3.F32.PACK_AB_MERGE_C R103, RZ, R39, RZ ;  /* 0x00000027ff67723e */ /* 0x002fca00048070ff */
[----:B------:R1:W-:Y:S04]  /*b6d0*/  @!P4 STG.E.U8 desc[UR40][R132.64+0x20], R103 ;  /* 0x000020678400c986 */ /* 0x0003e8000c101128 */
[----:B------:R-:W4:Y:S01]  /*b6e0*/  @!P0 LDG.E.U8 R38, desc[UR40][R30.64+0x21] ;  /* 0x000021281e268981 */ /* 0x000f22000c1e1100 */
[----:B------:R-:W-:Y:S02]  /*b6f0*/  ISETP.LT.OR P5, PT, R40, 0x21, !P1 ;  /* 0x000000212800780c */ /* 0x000fe40004fa1670 */
[----:B------:R-:W-:Y:S02]  /*b700*/  PRMT R102, RZ, 0x7610, R102 ;  /* 0x00007610ff667816 */ /* 0x000fe40000000066 */
[----:B----4-:R-:W-:-:S04]  /*b710*/  LOP3.LUT R38, R38, 0xff, RZ, 0xc0, !PT ;  /* 0x000000ff26267812 */ /* 0x010fc800078ec0ff */
[----:B------:R-:W-:-:S05]  /*b720*/  F2FP.F16.E4M3.UNPACK_B R38, R38 ;  /* 0x00000026ff26723e */ /* 0x000fca00020006ff */
[----:B------:R-:W-:-:S05]  /*b730*/  HADD2.F32 R38, -RZ, R38.H0_H0 ;  /* 0x20000026ff267230 */ /* 0x000fca0000004100 */
[----:B------:R-:W-:-:S04]  /*b740*/  FMUL R38, R38, UR32 ;  /* 0x0000002026267c20 */ /* 0x000fc80008400000 */
[----:B------:R-:W-:-:S05]  /*b750*/  FFMA R38, R169, UR33, R38 ;  /* 0x00000021a9267c23 */ /* 0x000fca0008000026 */
[----:B0-----:R-:W-:Y:S02]  /*b760*/  F2FP.SATFINITE.E4M3.F32.PACK_AB_MERGE_C R109, RZ, R38, RZ ;  /* 0x00000026ff6d723e */ /* 0x001fe400048070ff */
[----:B------:R-:W0:Y:S03]  /*b770*/  @!P5 LDC.64 R38, c[0x0][0x5c0] ;  /* 0x00017000ff26db82 */ /* 0x000e260000000a00 */
[----:B------:R-:W-:Y:S01]  /*b780*/  @!P0 STG.E.U8 desc[UR40][R128.64+0x21], R109 ;  /* 0x0000216d80008986 */ /* 0x000fe2000c101128 */
[----:B0-----:R-:W-:-:S05]  /*b790*/  @!P5 IADD3 R38, P2, R200, R38, RZ ;  /* 0x00000026c826d210 */ /* 0x001fca0007f5e0ff */
[----:B------:R-:W-:Y:S01]  /*b7a0*/  @!P5 IMAD.X R39, R202, 0x1, R39, P2 ;  /* 0x00000001ca27d824 */ /* 0x000fe200010e0627 */
[----:B------:R-:W-:-:S13]  /*b7b0*/  ISETP.LT.OR P2, PT, R40, 0x21, !P1 ;  /* 0x000000212800780c */ /* 0x000fda0004f41670 */
[----:B------:R-:W4:Y:S01]  /*b7c0*/  @!P2 LDG.E.U8 R102, desc[UR40][R32.64+0x20] ;  /* 0x000020282066a981 */ /* 0x000f22000c1e1100 */
[----:B------:R-:W-:Y:S02]  /*b7d0*/  ISETP.LT.OR P5, PT, R40, 0x22, !P1 ;  /* 0x000000222800780c */ /* 0x000fe40004fa1670 */
        /* <DEDUP_REMOVED lines=43> */
[----:B------:R-:W-:Y:S02]  /*ba90*/  ISETP.LT.OR P0, PT, R40, 0x2a, !P1 ;  /* 0x0000002a2800780c */ /* 0x000fe40004f01670 */
        /* <DEDUP_REMOVED lines=8> */
[----:B------:R0:W-:Y:S02]  /*bb20*/  @!P4 STG.E.U8 desc[UR40][R38.64+0x28], R103 ;  /* 0x000028672600c986 */ /* 0x0001e4000c101128 */
[----:B0-----:R-:W0:Y:S02]  /*bb30*/  @!P0 LDC.64 R38, c[0x0][0x5c0] ;  /* 0x00017000ff268b82 */ /* 0x001e240000000a00 */
[----:B0-----:R-:W-:Y:S02]  /*bb40*/  @!P0 IADD3 R38, P2, R99, R38, RZ ;  /* 0x0000002663268210 */ /* 0x001fe40007f5e0ff */
[----:B------:R-:W-:-:S06]  /*bb50*/  PRMT R99, RZ, 0x7610, R99 ;  /* 0x00007610ff637816 */ /* 0x000fcc0000000063 */
[----:B------:R-:W4:Y:S01]  /*bb60*/  @!P0 LDG.E.U8 R99, desc[UR40][R32.64+0x29] ;  /* 0x0000292820638981 */ /* 0x000f22000c1e1100 */
[----:B------:R-:W-:Y:S01]  /*bb70*/  @!P0 IMAD.X R39, R197, 0x1, R39, P2 ;  /* 0x00000001c5278824 */ /* 0x000fe200010e0627 */
        /* <DEDUP_REMOVED lines=21> */
[----:B----4-:R-:W-:-:S04]  /*bcd0*/  LOP3.LUT R99, R99, 0xff, RZ, 0xc0, !PT ;  /* 0x000000ff63637812 */ /* 0x010fc800078ec0ff */
[----:B------:R-:W-:-:S05]  /*bce0*/  F2FP.F16.E4M3.UNPACK_B R99, R99 ;  /* 0x00000063ff63723e */ /* 0x000fca00020006ff */
[----:B------:R-:W-:-:S05]  /*bcf0*/  HADD2.F32 R99, -RZ, R99.H0_H0 ;  /* 0x20000063ff637230 */ /* 0x000fca0000004100 */
[----:B0-----:R-:W-:-:S04]  /*bd00*/  FMUL R38, R99, UR32 ;  /* 0x0000002063267c20 */ /* 0x001fc80008400000 */
[----:B------:R-:W-:Y:S01]  /*bd10*/  FFMA R38, R161, UR33, R38 ;  /* 0x00000021a1267c23 */ /* 0x000fe20008000026 */
[----:B------:R-:W-:-:S04]  /*bd20*/  PRMT R99, RZ, 0x7610, R99 ;  /* 0x00007610ff637816 */ /* 0x000fc80000000063 */
[----:B------:R-:W-:Y:S02]  /*bd30*/  F2FP.SATFINITE.E4M3.F32.PACK_AB_MERGE_C R103, RZ, R38, RZ ;  /* 0x00000026ff67723e */ /* 0x000fe400048070ff */
[----:B------:R-:W0:Y:S03]  /*bd40*/  @!P4 LDC.64 R38, c[0x0][0x5c0] ;  /* 0x00017000ff26cb82 */ /* 0x000e260000000a00 */
[----:B------:R1:W-:Y:S04]  /*bd50*/  @!P5 STG.E.U8 desc[UR40][R112.64+0x21], R103 ;  /* 0x000021677000d986 */ /* 0x0003e8000c101128 */
        /* <DEDUP_REMOVED lines=8> */
[----:B------:R-:W-:-:S05]  /*bde0*/  FFMA R99, R160, UR33, R99 ;  /* 0x00000021a0637c23 */ /* 0x000fca0008000063 */
[----:B-1----:R-:W-:Y:S02]  /*bdf0*/  F2FP.SATFINITE.E4M3.F32.PACK_AB_MERGE_C R103, RZ, R99, RZ ;  /* 0x00000063ff67723e */ /* 0x002fe400048070ff */
[----:B------:R-:W-:-:S03]  /*be00*/  PRMT R99, RZ, 0x7610, R99 ;  /* 0x00007610ff637816 */ /* 0x000fc60000000063 */
[----:B------:R0:W-:Y:S04]  /*be10*/  @!P4 STG.E.U8 desc[UR40][R38.64+0x20], R103 ;  /* 0x000020672600c986 */ /* 0x0001e8000c101128 */
[----:B------:R-:W4:Y:S01]  /*be20*/  @!P0 LDG.E.U8 R99, desc[UR40][R36.64+0x21] ;  /* 0x0000212824638981 */ /* 0x000f22000c1e1100 */
[----:B0-----:R-:W0:Y:S02]  /*be30*/  @!P0 LDC.64 R38, c[0x0][0x5c0] ;  /* 0x00017000ff268b82 */ /* 0x001e240000000a00 */
[----:B0-----:R-:W-:-:S05]  /*be40*/  @!P0 IADD3 R38, P2, R111, R38, RZ ;  /* 0x000000266f268210 */ /* 0x001fca0007f5e0ff */
        /* <DEDUP_REMOVED lines=47> */
[----:B------:R-:W-:Y:S02]  /*c140*/  ISETP.LT.OR P2, PT, R40, 0x31, !P3 ;  /* 0x000000312800780c */ /* 0x000fe40005f41670 */
        /* <DEDUP_REMOVED lines=22> */
[----:B------:R-:W1:Y:S01]  /*c2b0*/  @!P2 LDC.64 R100, c[0x0][0x5c0] ;  /* 0x00017000ff64ab82 */ /* 0x000e620000000a00 */
[----:B------:R-:W-:Y:S02]  /*c2c0*/  LOP3.LUT P4, RZ, R229, 0x4000, RZ, 0xc0, !PT ;  /* 0x00004000e5ff7812 */ /* 0x000fe4000788c0ff */
[----:B0-----:R-:W-:Y:S02]  /*c2d0*/  PRMT R38, RZ, 0x7610, R38 ;  /* 0x00007610ff267816 */ /* 0x001fe40000000026 */
[----:B-1----:R-:W-:-:S05]  /*c2e0*/  @!P2 IADD3 R100, P5, R24, R100, RZ ;  /* 0x000000641864a210 */ /* 0x002fca0007fbe0ff */
[----:B------:R-:W-:Y:S01]  /*c2f0*/  @!P2 IMAD.X R101, R42, 0x1, R101, P5 ;  /* 0x000000012a65a824 */ /* 0x000fe200028e0665 */
[----:B----4-:R-:W-:-:S04]  /*c300*/  LOP3.LUT R99, R99, 0xff, RZ, 0xc0, !PT ;  /* 0x000000ff63637812 */ /* 0x010fc800078ec0ff */
[----:B------:R-:W-:-:S05]  /*c310*/  F2FP.F16.E4M3.UNPACK_B R99, R99 ;  /* 0x00000063ff63723e */ /* 0x000fca00020006ff */
[----:B------:R-:W-:-:S05]  /*c320*/  HADD2.F32 R99, -RZ, R99.H0_H0 ;  /* 0x20000063ff637230 */ /* 0x000fca0000004100 */
[----:B------:R-:W-:-:S04]  /*c330*/  FMUL R102, R99, UR32 ;  /* 0x0000002063667c20 */ /* 0x000fc80008400000 */
[----:B------:R-:W-:-:S05]  /*c340*/  FFMA R102, R153, UR33, R102 ;  /* 0x0000002199667c23 */ /* 0x000fca0008000066 */
[----:B------:R-:W-:-:S05]  /*c350*/  F2FP.SATFINITE.E4M3.F32.PACK_AB_MERGE_C R99, RZ, R102, RZ ;  /* 0x00000066ff63723e */ /* 0x000fca00048070ff */
[----:B------:R-:W-:Y:S04]  /*c360*/  @!P2 STG.E.U8 desc[UR40][R100.64+0x31], R99 ;  /* 0x000031636400a986 */ /* 0x000fe8000c101128 */
        /* <DEDUP_REMOVED lines=11> */
[----:B------:R-:W-:Y:S02]  /*c420*/  ISETP.LT.OR P2, PT, R40, 0x39, !P3 ;  /* 0x000000392800780c */ /* 0x000fe40005f41670 */
        /* <DEDUP_REMOVED lines=8> */
[----:B------:R1:W-:Y:S04]  /*c4b0*/  @!P0 STG.E.U8 desc[UR40][R84.64+0x31], R99 ;  /* 0x0000316354008986 */ /* 0x0003e8000c101128 */
[----:B------:R-:W4:Y:S01]  /*c4c0*/  @!P2 LDG.E.U8 R90, desc[UR40][R26.64+0x38] ;  /* 0x000038281a5aa981 */ /* 0x000f22000c1e1100 */
        /* <DEDUP_REMOVED lines=12> */
[----:B-1----:R-:W1:Y:S01]  /*c590*/  @!P2 LDC.64 R84, c[0x0][0x5c0] ;  /* 0x00017000ff54ab82 */ /* 0x002e620000000a00 */
        /* <DEDUP_REMOVED lines=10> */
[----:B------:R-:W-:-:S13]  /*c640*/  LOP3.LUT P2, RZ, R229, 0x2000, RZ, 0xc0, !PT ;  /* 0x00002000e5ff7812 */ /* 0x000fda000784c0ff */
        /* <DEDUP_REMOVED lines=17> */
[----:B0-----:R-:W-:Y:S02]  /*c760*/  F2FP.SATFINITE.E4M3.F32.PACK_AB_MERGE_C R85, RZ, R38, RZ ;  /* 0x00000026ff55723e */ /* 0x001fe400048070ff */
[----:B------:R-:W-:-:S03]  /*c770*/  PRMT R38, RZ, 0x7610, R38 ;  /* 0x00007610ff267816 */ /* 0x000fc60000000026 */
[----:B------:R-:W-:Y:S04]  /*c780*/  @!P4 STG.E.U8 desc[UR40][R80.64+0x39], R85 ;  /* 0x000039555000c986 */ /* 0x000fe8000c101128 */
[----:B------:R-:W4:Y:S01]  /*c790*/  @!P0 LDG.E.U8 R38, desc[UR40][R30.64+0x30] ;  /* 0x000030281e268981 */ /* 0x000f22000c1e1100 */
[----:B------:R-:W-:Y:S02]  /*c7a0*/  LOP3.LUT P3, RZ, R229, 0x20, RZ, 0xc0, !PT ;  /* 0x00000020e5ff7812 */ /* 0x000fe4000786c0ff */
        /* <DEDUP_REMOVED lines=9> */
[----:B------:R-:W-:-:S13]  /*c840*/  ISETP.LT.OR P4, PT, R40, 0x31, !P1 ;  /* 0x000000312800780c */ /* 0x000fda0004f81670 */
[----:B------:R-:W1:Y:S01]  /*c850*/  @!P4 LDC.64 R82, c[0x0][0x5c0] ;  /* 0x00017000ff52cb82 */ /* 0x000e620000000a00 */
[----:B0-----:R-:W-:Y:S02]  /*c860*/  PRMT R72, RZ, 0x7610, R72 ;  /* 0x00007610ff487816 */ /* 0x001fe40000000048 */
[----:B----4-:R-:W-:-:S04]  /*c870*/  LOP3.LUT R38, R38, 0xff, RZ, 0xc0, !PT ;  /* 0x000000ff26267812 */ /* 0x010fc800078ec0ff */
[----:B------:R-:W-:-:S05]  /*c880*/  F2FP.F16.E4M3.UNPACK_B R38, R38 ;  /* 0x00000026ff26723e */ /* 0x000fca00020006ff */
[----:B------:R-:W-:-:S05]  /*c890*/  HADD2.F32 R38, -RZ, R38.H0_H0 ;  /* 0x20000026ff267230 */ /* 0x000fca0000004100 */
[----:B------:R-:W-:-:S04]  /*c8a0*/  FMUL R38, R38, UR32 ;  /* 0x0000002026267c20 */ /* 0x000fc80008400000 */
[----:B------:R-:W-:-:S05]  /*c8b0*/  FFMA R38, R145, UR33, R38 ;  /* 0x0000002191267c23 */ /* 0x000fca0008000026 */
[----:B------:R-:W-:Y:S02]  /*c8c0*/  F2FP.SATFINITE.E4M3.F32.PACK_AB_MERGE_C R81, RZ, R38, RZ ;  /* 0x00000026ff51723e */ /* 0x000fe400048070ff */
[----:B-1----:R-:W-:-:S05]  /*c8d0*/  @!P4 IADD3 R38, P2, R105, R82, RZ ;  /* 0x000000526926c210 */ /* 0x002fca0007f5e0ff */
[----:B------:R-:W-:Y:S01]  /*c8e0*/  @!P4 IMAD.X R39, R104, 0x1, R83, P2 ;  /* 0x000000016827c824 */ /* 0x000fe200010e0653 */
[----:B------:R-:W-:Y:S01]  /*c8f0*/  ISETP.LT.OR P2, PT, R40, 0x31, !P1 ;  /* 0x000000312800780c */ /* 0x000fe20004f41670 */
[----:B------:R0:W-:-:S12]  /*c900*/  @!P3 STG.E.U8 desc[UR40][R70.64+0x31], R81 ;  /* 0x000031514600b986 */ /* 0x0001d8000c101128 */
        /* <DEDUP_REMOVED lines=8> */
[----:B------:R-:W-:-:S05]  /*c990*/  F2FP.SATFINITE.E4M3.F32.PACK_AB_MERGE_C R73, RZ, R73, RZ ;  /* 0x00000049ff49723e */ /* 0x000fca00048070ff */
[----:B------:R1:W-:Y:S01]  /*c9a0*/  @!P2 STG.E.U8 desc[UR40][R38.64+0x30], R73 ;  /* 0x000030492600a986 */ /* 0x0003e2000c101128 */
[----:B0-----:R-:W-:Y:S02]  /*c9b0*/  @!P4 IADD3 R98, P2, R98, R70, RZ ;  /* 0x000000466262c210 */ /* 0x001fe40007f5e0ff */
[----:B------:R-:W-:-:S06]  /*c9c0*/  PRMT R70, RZ, 0x7610, R70 ;  /* 0x00007610ff467816 */ /* 0x000fcc0000000046 */
[----:B------:R-:W4:Y:S01]  /*c9d0*/  @!P4 LDG.E.U8 R70, desc[UR40][R32.64+0x31] ;  /* 0x000031282046c981 */ /* 0x000f22000c1e1100 */
[----:B------:R-:W-:Y:S01]  /*c9e0*/  LOP3.LUT P0, RZ, R229, 0x10, RZ, 0xc0, !PT ;  /* 0x00000010e5ff7812 */ /* 0x000fe2000780c0ff */
[----:B------:R-:W-:Y:S01]  /*c9f0*/  @!P4 IMAD.X R99, R97, 0x1, R71, P2 ;  /* 0x000000016163c824 */ /* 0x000fe200010e0647 */
        /* <DEDUP_REMOVED lines=20> */
[----:B------:R-:W2:Y:S01]  /*cb40*/  @!P4 LDC.64 R70, c[0x0][0x5c0] ;  /* 0x00017000ff46cb82 */ /* 0x000ea20000000a00 */
[----:B----4-:R-:W-:-:S04]  /*cb50*/  LOP3.LUT R22, R22, 0xff, RZ, 0xc0, !PT ;  /* 0x000000ff16167812 */ /* 0x010fc800078ec0ff */
[----:B------:R-:W-:-:S05]  /*cb60*/  F2FP.F16.E4M3.UNPACK_B R22, R22 ;  /* 0x00000016ff16723e */ /* 0x000fca00020006ff */
[----:B------:R-:W-:-:S05]  /*cb70*/  HADD2.F32 R22, -RZ, R22.H0_H0 ;  /* 0x20000016ff167230 */ /* 0x000fca0000004100 */
[----:B------:R-:W-:-:S04]  /*cb80*/  FMUL R22, R22, UR32 ;  /* 0x0000002016167c20 */ /* 0x000fc80008400000 */
[----:B------:R-:W-:Y:S01]  /*cb90*/  FFMA R22, R21, UR33, R22 ;  /* 0x0000002115167c23 */ /* 0x000fe20008000016 */
[----:B------:R-:W-:-:S04]  /*cba0*/  PRMT R21, RZ, 0x7610, R21 ;  /* 0x00007610ff157816 */ /* 0x000fc80000000015 */
[----:B0-----:R-:W-:-:S05]  /*cbb0*/  F2FP.SATFINITE.E4M3.F32.PACK_AB_MERGE_C R39, RZ, R22, RZ ;  /* 0x00000016ff27723e */ /* 0x001fca00048070ff */
[----:B------:R-:W-:Y:S04]  /*cbc0*/  @!P3 STG.E.U8 desc[UR40][R66.64+0x39], R39 ;  /* 0x000039274200b986 */ /* 0x000fe8000c101128 */
[----:B------:R-:W4:Y:S01]  /*cbd0*/  @!P4 LDG.E.U8 R21, desc[UR40][R32.64+0x38] ;  /* 0x000038282015c981 */ /* 0x000f22000c1e1100 */
[----:B------:R-:W-:Y:S02]  /*cbe0*/  ISETP.LT.OR P3, PT, R40, 0x3a, !P1 ;  /* 0x0000003a2800780c */ /* 0x000fe40004f61670 */
[----:B--2---:R-:W-:-:S05]  /*cbf0*/  @!P4 IADD3 R96, P2, R96, R70, RZ ;  /* 0x000000466060c210 */ /* 0x004fca0007f5e0ff */
[----:B------:R-:W-:-:S06]  /*cc00*/  @!P4 IMAD.X R97, R95, 0x1, R71, P2 ;  /* 0x000000015f61c824 */ /* 0x000fcc00010e0647 */
[----:B-1----:R-:W0:Y:S01]  /*cc10*/  @!P3 LDC.64 R22, c[0x0][0x5c0] ;  /* 0x00017000ff16bb82 */ /* 0x002e220000000a00 */
        /* <DEDUP_REMOVED lines=8> */
[----:B------:R-:W2:Y:S01]  /*cca0*/  @!P3 LDG.E.U8 R20, desc[UR40][R32.64+0x39] ;  /* 0x000039282014b981 */ /* 0x000ea2000c1e1100 */
[----:B0-----:R-:W-:-:S05]  /*ccb0*/  @!P3 IADD3 R94, P2, R94, R22, RZ ;  /* 0x000000165e5eb210 */ /* 0x001fca0007f5e0ff */
[----:B------:R-:W-:Y:S01]  /*ccc0*/  @!P3 IMAD.X R95, R93, 0x1, R23, P2 ;  /* 0x000000015d5fb824 */ /* 0x000fe200010e0617 */
[----:B------:R-:W-:Y:S02]  /*ccd0*/  LOP3.LUT P2, RZ, R229, 0x4, RZ, 0xc0, !PT ;  /* 0x00000004e5ff7812 */ /* 0x000fe4000784c0ff */
[----:B--2---:R-:W-:-:S04]  /*cce0*/  LOP3.LUT R20, R20, 0xff, RZ, 0xc0, !PT ;  /* 0x000000ff14147812 */ /* 0x004fc800078ec0ff */
[----:B------:R-:W-:-:S05]  /*ccf0*/  F2FP.F16.E4M3.UNPACK_B R20, R20 ;  /* 0x00000014ff14723e */ /* 0x000fca00020006ff */
[----:B------:R-:W-:-:S05]  /*cd00*/  HADD2.F32 R20, -RZ, R20.H0_H0 ;  /* 0x20000014ff147230 */ /* 0x000fca0000004100 */
[----:B------:R-:W-:-:S04]  /*cd10*/  FMUL R20, R20, UR32 ;  /* 0x0000002014147c20 */ /* 0x000fc80008400000 */
[----:B------:R-:W-:Y:S01]  /*cd20*/  FFMA R20, R19, UR33, R20 ;  /* 0x0000002113147c23 */ /* 0x000fe20008000014 */
[----:B------:R-:W-:-:S04]  /*cd30*/  PRMT R19, RZ, 0x7610, R19 ;  /* 0x00007610ff137816 */ /* 0x000fc80000000013 */
[----:B-1----:R-:W-:-:S05]  /*cd40*/  F2FP.SATFINITE.E4M3.F32.PACK_AB_MERGE_C R21, RZ, R20, RZ ;  /* 0x00000014ff15723e */ /* 0x002fca00048070ff */
[----:B------:R0:W-:Y:S04]  /*cd50*/  @!P3 STG.E.U8 desc[UR40][R94.64+0x39], R21 ;  /* 0x000039155e00b986 */ /* 0x0001e8000c101128 */
[----:B------:R-:W2:Y:S01]  /*cd60*/  @!P2 LDG.E.U8 R19, desc[UR40][R34.64+0x30] ;  /* 0x000030282213a981 */ /* 0x000ea2000c1e1100 */
[----:B------:R-:W-:Y:S02]  /*cd70*/  LOP3.LUT P0, RZ, R229, 0x2, RZ, 0xc0, !PT ;  /* 0x00000002e5ff7812 */ /* 0x000fe4000780c0ff */
[----:B--2---:R-:W-:-:S04]  /*cd80*/  LOP3.LUT R19, R19, 0xff, RZ, 0xc0, !PT ;  /* 0x000000ff13137812 */ /* 0x004fc800078ec0ff */
        /* <DEDUP_REMOVED lines=8> */
[----:B------:R-:W-:-:S13]  /*ce10*/  LOP3.LUT P4, RZ, R228, 0x200, RZ, 0xc0, !PT ;  /* 0x00000200e4ff7812 */ /* 0x000fda000788c0ff */
[----:B------:R-:W4:Y:S01]  /*ce20*/  @!P4 LDC.64 R22, c[0x0][0x5c0] ;  /* 0x00017000ff16cb82 */ /* 0x000f220000000a00 */
[----:B--2---:R-:W-:-:S04]  /*ce30*/  LOP3.LUT R18, R18, 0xff, RZ, 0xc0, !PT ;  /* 0x000000ff12127812 */ /* 0x004fc800078ec0ff */
[----:B------:R-:W-:-:S05]  /*ce40*/  F2FP.F16.E4M3.UNPACK_B R18, R18 ;  /* 0x00000012ff12723e */ /* 0x000fca00020006ff */
[----:B------:R-:W-:-:S05]  /*ce50*/  HADD2.F32 R18, -RZ, R18.H0_H0 ;  /* 0x20000012ff127230 */ /* 0x000fca0000004100 */
[----:B------:R-:W-:-:S04]  /*ce60*/  FMUL R18, R18, UR32 ;  /* 0x0000002012127c20 */ /* 0x000fc80008400000 */
[----:B------:R-:W-:Y:S01]  /*ce70*/  FFMA R18, R17, UR33, R18 ;  /* 0x0000002111127c23 */ /* 0x000fe20008000012 */
[----:B------:R-:W-:-:S04]  /*ce80*/  PRMT R17, RZ, 0x7610, R17 ;  /* 0x00007610ff117816 */ /* 0x000fc80000000011 */
[----:B0-----:R-:W-:-:S05]  /*ce90*/  F2FP.SATFINITE.E4M3.F32.PACK_AB_MERGE_C R21, RZ, R18, RZ ;  /* 0x00000012ff15723e */ /* 0x001fca00048070ff */
[----:B------:R-:W-:Y:S04]  /*cea0*/  @!P0 STG.E.U8 desc[UR40][R62.64+0x31], R21 ;  /* 0x000031153e008986 */ /* 0x000fe8000c101128 */
[----:B------:R-:W2:Y:S01]  /*ceb0*/  @!P4 LDG.E.U8 R17, desc[UR40][R36.64+0x30] ;  /* 0x000030282411c981 */ /* 0x000ea2000c1e1100 */
[----:B------:R-:W-:Y:S02]  /*cec0*/  LOP3.LUT P3, RZ, R228, 0x100, RZ, 0xc0, !PT ;  /* 0x00000100e4ff7812 */ /* 0x000fe4000786c0ff */
[----:B----4-:R-:W-:-:S05]  /*ced0*/  @!P4 IADD3 R92, P2, R92, R22, RZ ;  /* 0x000000165c5cc210 */ /* 0x010fca0007f5e0ff */
[----:B------:R-:W-:-:S06]  /*cee0*/  @!P4 IMAD.X R93, R89, 0x1, R23, P2 ;  /* 0x00000001595dc824 */ /* 0x000fcc00010e0617 */
[----:B-1----:R-:W0:Y:S01]  /*cef0*/  @!P3 LDC.64 R18, c[0x0][0x5c0] ;  /* 0x00017000ff12bb82 */ /* 0x002e220000000a00 */
        /* <DEDUP_REMOVED lines=57> */
[----:B--2---:R-:W-:-:S04]  /*d290*/  LOP3.LUT R12, R12, 0xff, RZ, 0xc0, !PT ;  /* 0x000000ff0c0c7812 */ /* 0x004fc800078ec0ff */
[----:B------:R-:W-:-:S05]  /*d2a0*/  F2FP.F16.E4M3.UNPACK_B R12, R12 ;  /* 0x0000000cff0c723e */ /* 0x000fca00020006ff */
[----:B------:R-:W-:-:S05]  /*d2b0*/  HADD2.F32 R12, -RZ, R12.H0_H0 ;  /* 0x2000000cff0c7230 */ /* 0x000fca0000004100 */
[----:B------:R-:W-:-:S04]  /*d2c0*/  FMUL R12, R12, UR32 ;  /* 0x000000200c0c7c20 */ /* 0x000fc80008400000 */
[----:B------:R-:W-:-:S05]  /*d2d0*/  FFMA R12, R11, UR33, R12 ;  /* 0x000000210b0c7c23 */ /* 0x000fca000800000c */
[----:B------:R-:W-:-:S05]  /*d2e0*/  F2FP.SATFINITE.E4M3.F32.PACK_AB_MERGE_C R15, RZ, R12, RZ ;  /* 0x0000000cff0f723e */ /* 0x000fca00048070ff */
[----:B------:R0:W-:Y:S01]  /*d2f0*/  @!P4 STG.E.U8 desc[UR40][R78.64+0x39], R15 ;  /* 0x0000390f4e00c986 */ /* 0x0001e2000c101128 */
[----:B------:R-:W-:-:S04]  /*d300*/  ISETP.GE.AND P4, PT, R41, 0x1, PT ;  /* 0x000000012900780c */ /* 0x000fc80003f86270 */
[----:B------:R-:W-:Y:S02]  /*d310*/  ISETP.LT.OR P2, PT, R40, 0x41, !P4 ;  /* 0x000000412800780c */ /* 0x000fe40006741670 */
[----:B------:R-:W-:-:S11]  /*d320*/  PRMT R11, RZ, 0x7610, R11 ;  /* 0x00007610ff0b7816 */ /* 0x000fd6000000000b */
[----:B------:R-:W2:Y:S01]  /*d330*/  @!P2 LDG.E.U8 R11, desc[UR40][R26.64+0x40] ;  /* 0x000040281a0ba981 */ /* 0x000ea2000c1e1100 */
[----:B-1----:R-:W1:Y:S01]  /*d340*/  @!P2 LDC.64 R12, c[0x0][0x5c0] ;  /* 0x00017000ff0cab82 */ /* 0x002e620000000a00 */
[----:B------:R-:W-:Y:S02]  /*d350*/  PRMT R14, RZ, 0x7610, R14 ;  /* 0x00007610ff0e7816 */ /* 0x000fe4000000000e */
[----:B-1----:R-:W-:-:S05]  /*d360*/  @!P2 IADD3 R12, P3, R24, R12, RZ ;  /* 0x0000000c180ca210 */ /* 0x002fca0007f7e0ff */
[----:B------:R-:W-:Y:S01]  /*d370*/  @!P2 IMAD.X R13, R42, 0x1, R13, P3 ;  /* 0x000000012a0da824 */ /* 0x000fe200018e060d */
[----:B--2---:R-:W-:-:S04]  /*d380*/  LOP3.LUT R11, R11, 0xff, RZ, 0xc0, !PT ;  /* 0x000000ff0b0b7812 */ /* 0x004fc800078ec0ff */
[----:B------:R-:W-:-:S05]  /*d390*/  F2FP.F16.E4M3.UNPACK_B R11, R11 ;  /* 0x0000000bff0b723e */ /* 0x000fca00020006ff */
[----:B------:R-:W-:-:S05]  /*d3a0*/  HADD2.F32 R11, -RZ, R11.H0_H0 ;  /* 0x2000000bff0b7230 */ /* 0x000fca0000004100 */
[----:B------:R-:W-:-:S04]  /*d3b0*/  FMUL R11, R11, UR32 ;  /* 0x000000200b0b7c20 */ /* 0x000fc80008400000 */
[----:B------:R-:W-:-:S05]  /*d3c0*/  FFMA R11, R10, UR33, R11 ;  /* 0x000000210a0b7c23 */ /* 0x000fca000800000b */
[----:B0-----:R-:W-:-:S05]  /*d3d0*/  F2FP.SATFINITE.E4M3.F32.PACK_AB_MERGE_C R15, RZ, R11, RZ ;  /* 0x0000000bff0f723e */ /* 0x001fca00048070ff */
[----:B------:R0:W-:Y:S01]  /*d3e0*/  @!P2 STG.E.U8 desc[UR40][R12.64+0x40], R15 ;  /* 0x0000400f0c00a986 */ /* 0x0001e2000c101128 */
[----:B------:R-:W-:-:S13]  /*d3f0*/  ISETP.LT.OR P2, PT, R40, 0x42, !P4 ;  /* 0x000000422800780c */ /* 0x000fda0006741670 */
[----:B------:R-:W2:Y:S01]  /*d400*/  @!P2 LDG.E.U8 R14, desc[UR40][R26.64+0x41] ;  /* 0x000041281a0ea981 */ /* 0x000ea2000c1e1100 */
[----:B------:R-:W1:Y:S02]  /*d410*/  @!P2 LDC.64 R10, c[0x0][0x5c0] ;  /* 0x00017000ff0aab82 */ /* 0x000e640000000a00 */
[----:B-1----:R-:W-:-:S05]  /*d420*/  @!P2 IADD3 R10, P3, R24, R10, RZ ;  /* 0x0000000a180aa210 */ /* 0x002fca0007f7e0ff */
        /* <DEDUP_REMOVED lines=8> */
[----:B0-----:R-:W-:-:S05]  /*d4b0*/  F2FP.SATFINITE.E4M3.F32.PACK_AB_MERGE_C R13, RZ, R14, RZ ;  /* 0x0000000eff0d723e */ /* 0x001fca00048070ff */
        /* <DEDUP_REMOVED lines=12> */
[----:B------:R-:W-:Y:S02]  /*d580*/  ISETP.LT.OR P2, PT, R40, 0x49, !P4 ;  /* 0x000000492800780c */ /* 0x000fe40006741670 */
[----:B0-----:R-:W-:Y:S02]  /*d590*/  PRMT R10, RZ, 0x7610, R10 ;  /* 0x00007610ff0a7816 */ /* 0x001fe4000000000a */
[----:B--2---:R-:W-:-:S04]  /*d5a0*/  LOP3.LUT R8, R8, 0xff, RZ, 0xc0, !PT ;  /* 0x000000ff08087812 */ /* 0x004fc800078ec0ff */
[----:B------:R-:W-:-:S05]  /*d5b0*/  F2FP.F16.E4M3.UNPACK_B R8, R8 ;  /* 0x00000008ff08723e */ /* 0x000fca00020006ff */
[----:B------:R-:W-:-:S05]  /*d5c0*/  HADD2.F32 R8, -RZ, R8.H0_H0 ;  /* 0x20000008ff087230 */ /* 0x000fca0000004100 */
[----:B------:R-:W-:-:S04]  /*d5d0*/  FMUL R8, R8, UR32 ;  /* 0x0000002008087c20 */ /* 0x000fc80008400000 */
[----:B------:R-:W-:Y:S01]  /*d5e0*/  FFMA R8, R226, UR33, R8 ;  /* 0x00000021e2087c23 */ /* 0x000fe20008000008 */
[----:B------:R-:W-:Y:S01]  /*d5f0*/  PRMT R12, RZ, 0x7610, R12 ;  /* 0x00007610ff0c7816 */ /* 0x000fe2000000000c */
[----:B------:R-:W2:Y:S03]  /*d600*/  LDL.LU R226, [R1+0x8] ;  /* 0x0000080001e27983 */ /* 0x000ea60000300800 */
[----:B------:R-:W-:Y:S01]  /*d610*/  F2FP.SATFINITE.E4M3.F32.PACK_AB_MERGE_C R11, RZ, R8, RZ ;  /* 0x00000008ff0b723e */ /* 0x000fe200048070ff */
[----:B------:R-:W4:Y:S01]  /*d620*/  LDL.LU R225, [R1+0xc] ;  /* 0x00000c0001e17983 */ /* 0x000f220000300800 */
[----:B-1----:R-:W0:Y:S03]  /*d630*/  @!P2 LDC.64 R8, c[0x0][0x5c0] ;  /* 0x00017000ff08ab82 */ /* 0x002e260000000a00 */
[----:B------:R1:W-:Y:S04]  /*d640*/  @!P0 STG.E.U8 desc[UR40][R54.64+0x41], R11 ;  /* 0x0000410b36008986 */ /* 0x0003e8000c101128 */
[----:B------:R-:W3:Y:S01]  /*d650*/  @!P2 LDG.E.U8 R10, desc[UR40][R26.64+0x48] ;  /* 0x000048281a0aa981 */ /* 0x000ee2000c1e1100 */
[----:B0-----:R-:W-:-:S05]  /*d660*/  @!P2 IADD3 R8, P3, R24, R8, RZ ;  /* 0x000000081808a210 */ /* 0x001fca0007f7e0ff */
[----:B------:R-:W-:Y:S01]  /*d670*/  @!P2 IMAD.X R9, R42, 0x1, R9, P3 ;  /* 0x000000012a09a824 */ /* 0x000fe200018e0609 */
[----:B---3--:R-:W-:-:S04]  /*d680*/  LOP3.LUT R10, R10, 0xff, RZ, 0xc0, !PT ;  /* 0x000000ff0a0a7812 */ /* 0x008fc800078ec0ff */
[----:B------:R-:W-:-:S05]  /*d690*/  F2FP.F16.E4M3.UNPACK_B R10, R10 ;  /* 0x0000000aff0a723e */ /* 0x000fca00020006ff */
[----:B------:R-:W-:-:S05]  /*d6a0*/  HADD2.F32 R10, -RZ, R10.H0_H0 ;  /* 0x2000000aff0a7230 */ /* 0x000fca0000004100 */
[----:B------:R-:W-:-:S04]  /*d6b0*/  FMUL R10, R10, UR32 ;  /* 0x000000200a0a7c20 */ /* 0x000fc80008400000 */
[----:B------:R-:W-:Y:S01]  /*d6c0*/  FFMA R10, R224, UR33, R10 ;  /* 0x00000021e00a7c23 */ /* 0x000fe2000800000a */
[----:B------:R-:W-:Y:S01]  /*d6d0*/  LOP3.LUT P0, RZ, R228, 0x40000000, RZ, 0xc0, !PT ;  /* 0x40000000e4ff7812 */ /* 0x000fe2000780c0ff */
[----:B------:R-:W3:Y:S03]  /*d6e0*/  LDL.LU R224, [R1+0x10] ;  /* 0x0000100001e07983 */ /* 0x000ee60000300800 */
[----:B------:R-:W-:-:S05]  /*d6f0*/  F2FP.SATFINITE.E4M3.F32.PACK_AB_MERGE_C R13, RZ, R10, RZ ;  /* 0x0000000aff0d723e */ /* 0x000fca00048070ff */
[----:B------:R0:W-:Y:S01]  /*d700*/  @!P2 STG.E.U8 desc[UR40][R8.64+0x48], R13 ;  /* 0x0000480d0800a986 */ /* 0x0001e2000c101128 */
[----:B------:R-:W-:-:S13]  /*d710*/  ISETP.LT.OR P2, PT, R40, 0x4a, !P4 ;  /* 0x0000004a2800780c */ /* 0x000fda0006741670 */
[----:B------:R-:W2:Y:S01]  /*d720*/  @!P2 LDG.E.U8 R12, desc[UR40][R26.64+0x49] ;  /* 0x000049281a0ca981 */ /* 0x000ea2000c1e1100 */
[----:B-1----:R-:W1:Y:S01]  /*d730*/  @!P2 LDC.64 R10, c[0x0][0x5c0] ;  /* 0x00017000ff0aab82 */ /* 0x002e620000000a00 */
[----:B0-----:R-:W-:Y:S02]  /*d740*/  PRMT R8, RZ, 0x7610, R8 ;  /* 0x00007610ff087816 */ /* 0x001fe40000000008 */
[----:B-1----:R-:W-:-:S05]  /*d750*/  @!P2 IADD3 R10, P3, R24, R10, RZ ;  /* 0x0000000a180aa210 */ /* 0x002fca0007f7e0ff */
[----:B------:R-:W-:Y:S01]  /*d760*/  @!P2 IMAD.X R11, R42, 0x1, R11, P3 ;  /* 0x000000012a0ba824 */ /* 0x000fe200018e060b */
[----:B--2---:R-:W-:-:S04]  /*d770*/  LOP3.LUT R12, R12, 0xff, RZ, 0xc0, !PT ;  /* 0x000000ff0c0c7812 */ /* 0x004fc800078ec0ff */
[----:B------:R-:W-:-:S05]  /*d780*/  F2FP.F16.E4M3.UNPACK_B R12, R12 ;  /* 0x0000000cff0c723e */ /* 0x000fca00020006ff */
[----:B------:R-:W-:-:S05]  /*d790*/  HADD2.F32 R12, -RZ, R12.H0_H0 ;  /* 0x2000000cff0c7230 */ /* 0x000fca0000004100 */
[----:B------:R-:W-:-:S04]  /*d7a0*/  FMUL R12, R12, UR32 ;  /* 0x000000200c0c7c20 */ /* 0x000fc80008400000 */
[----:B------:R-:W-:Y:S01]  /*d7b0*/  FFMA R12, R226, UR33, R12 ;  /* 0x00000021e20c7c23 */ /* 0x000fe2000800000c */
[----:B------:R-:W-:Y:S01]  /*d7c0*/  LOP3.LUT P4, RZ, R228, 0x4000000, RZ, 0xc0, !PT ;  /* 0x04000000e4ff7812 */ /* 0x000fe2000788c0ff */
[----:B------:R-:W2:Y:S03]  /*d7d0*/  LDL.LU R226, [R1+0x14] ;  /* 0x0000140001e27983 */ /* 0x000ea60000300800 */
        /* <DEDUP_REMOVED lines=9> */
[----:B------:R-:W-:Y:S01]  /*d870*/  LOP3.LUT P3, RZ, R228, 0x2000000, RZ, 0xc0, !PT ;  /* 0x02000000e4ff7812 */ /* 0x000fe2000786c0ff */
[----:B------:R-:W4:Y:S03]  /*d880*/  LDL.LU R225, [R1+0x18] ;  /* 0x0000180001e17983 */ /* 0x000f260000300800 */
[----:B------:R-:W-:Y:S02]  /*d890*/  F2FP.SATFINITE.E4M3.F32.PACK_AB_MERGE_C R13, RZ, R8, RZ ;  /* 0x00000008ff0d723e */ /* 0x000fe400048070ff */
[----:B------:R-:W-:-:S03]  /*d8a0*/  PRMT R8, RZ, 0x7610, R8 ;  /* 0x00007610ff087816 */ /* 0x000fc60000000008 */
[----:B------:R1:W-:Y:S04]  /*d8b0*/  @!P0 STG.E.U8 desc[UR40][R52.64+0x48], R13 ;  /* 0x0000480d34008986 */ /* 0x0003e8000c101128 */
[----:B------:R-:W3:Y:S02]  /*d8c0*/  @!P2 LDG.E.U8 R8, desc[UR40][R28.64+0x49] ;  /* 0x000049281c08a981 */ /* 0x000ee4000c1e1100 */
[----:B---3--:R-:W-:-:S04]  /*d8d0*/  LOP3.LUT R8, R8, 0xff, RZ, 0xc0, !PT ;  /* 0x000000ff08087812 */ /* 0x008fc800078ec0ff */
[----:B------:R-:W-:-:S05]  /*d8e0*/  F2FP.F16.E4M3.UNPACK_B R8, R8 ;  /* 0x00000008ff08723e */ /* 0x000fca00020006ff */
[----:B------:R-:W-:-:S05]  /*d8f0*/  HADD2.F32 R8, -RZ, R8.H0_H0 ;  /* 0x20000008ff087230 */ /* 0x000fca0000004100 */
[----:B------:R-:W-:-:S04]  /*d900*/  FMUL R8, R8, UR32 ;  /* 0x0000002008087c20 */ /* 0x000fc80008400000 */
[----:B------:R-:W-:Y:S01]  /*d910*/  FFMA R8, R224, UR33, R8 ;  /* 0x00000021e0087c23 */ /* 0x000fe20008000008 */
[----:B------:R-:W-:Y:S01]  /*d920*/  LOP3.LUT P5, RZ, R0, 0x100, RZ, 0xc0, !PT ;  /* 0x0000010000ff7812 */ /* 0x000fe200078ac0ff */
[----:B------:R-:W3:Y:S03]  /*d930*/  LDL.LU R224, [R1+0x1c] ;  /* 0x00001c0001e07983 */ /* 0x000ee60000300800 */
[----:B0-----:R-:W-:Y:S02]  /*d940*/  F2FP.SATFINITE.E4M3.F32.PACK_AB_MERGE_C R9, RZ, R8, RZ ;  /* 0x00000008ff09723e */ /* 0x001fe400048070ff */
[----:B------:R-:W-:-:S03]  /*d950*/  PRMT R8, RZ, 0x7610, R8 ;  /* 0x00007610ff087816 */ /* 0x000fc60000000008 */
[----:B------:R-:W-:Y:S04]  /*d960*/  @!P2 STG.E.U8 desc[UR40][R50.64+0x49], R9 ;  /* 0x000049093200a986 */ /* 0x000fe8000c101128 */
[----:B------:R-:W2:Y:S01]  /*d970*/  @!P4 LDG.E.U8 R8, desc[UR40][R30.64+0x40] ;  /* 0x000040281e08c981 */ /* 0x000ea2000c1e1100 */
[----:B-1----:R-:W0:Y:S01]  /*d980*/  @!P5 LDC.64 R12, c[0x0][0x5c0] ;  /* 0x00017000ff0cdb82 */ /* 0x002e220000000a00 */
[----:B--2---:R-:W-:-:S04]  /*d990*/  LOP3.LUT R8, R8, 0xff, RZ, 0xc0, !PT ;  /* 0x000000ff08087812 */ /* 0x004fc800078ec0ff */
[----:B------:R-:W-:-:S05]  /*d9a0*/  F2FP.F16.E4M3.UNPACK_B R8, R8 ;  /* 0x00000008ff08723e */ /* 0x000fca00020006ff */
[----:B------:R-:W-:-:S05]  /*d9b0*/  HADD2.F32 R8, -RZ, R8.H0_H0 ;  /* 0x20000008ff087230 */ /* 0x000fca0000004100 */
[----:B------:R-:W-:-:S04]  /*d9c0*/  FMUL R8, R8, UR32 ;  /* 0x0000002008087c20 */ /* 0x000fc80008400000 */
[----:B------:R-:W-:Y:S01]  /*d9d0*/  FFMA R8, R226, UR33, R8 ;  /* 0x00000021e2087c23 */ /* 0x000fe20008000008 */
[----:B0-----:R-:W-:Y:S01]  /*d9e0*/  @!P5 IADD3 R74, P2, R74, R12, RZ ;  /* 0x0000000c4a4ad210 */ /* 0x001fe20007f5e0ff */
[----:B------:R-:W2:Y:S03]  /*d9f0*/  LDL.LU R226, [R1+0x20] ;  /* 0x0000200001e27983 */ /* 0x000ea60000300800 */
[----:B------:R-:W-:Y:S02]  /*da00*/  F2FP.SATFINITE.E4M3.F32.PACK_AB_MERGE_C R11, RZ, R8, RZ ;  /* 0x00000008ff0b723e */ /* 0x000fe400048070ff */
[----:B------:R-:W-:-:S03]  /*da10*/  PRMT R8, RZ, 0x7610, R8 ;  /* 0x00007610ff087816 */ /* 0x000fc60000000008 */
[----:B------:R0:W-:Y:S04]  /*da20*/  @!P4 STG.E.U8 desc[UR40][R48.64+0x40], R11 ;  /* 0x0000400b3000c986 */ /* 0x0001e8000c101128 */
[----:B------:R-:W4:Y:S01]  /*da30*/  @!P3 LDG.E.U8 R8, desc[UR40][R30.64+0x41] ;  /* 0x000041281e08b981 */ /* 0x000f22000c1e1100 */
[----:B------:R-:W-:Y:S01]  /*da40*/  @!P5 IMAD.X R75, R75, 0x1, R13, P2 ;  /* 0x000000014b4bd824 */ /* 0x000fe200010e060d */
[----:B0-----:R-:W0:Y:S01]  /*da50*/  @!P6 LDC.64 R10, c[0x0][0x5c0] ;  /* 0x00017000ff0aeb82 */ /* 0x001e220000000a00 */
        /* <DEDUP_REMOVED lines=16> */
[----:B0-----:R-:W-:Y:S01]  /*db60*/  @!P6 IADD3 R76, P2, R76, R10, RZ ;  /* 0x0000000a4c4ce210 */ /* 0x001fe20007f5e0ff */
[----:B------:R-:W3:Y:S03]  /*db70*/  LDL.LU R224, [R1+0x28] ;  /* 0x0000280001e07983 */ /* 0x000ee60000300800 */
[----:B-1----:R-:W-:Y:S02]  /*db80*/  F2FP.SATFINITE.E4M3.F32.PACK_AB_MERGE_C R9, RZ, R8, RZ ;  /* 0x00000008ff09723e */ /* 0x002fe400048070ff */
[----:B------:R-:W-:-:S03]  /*db90*/  PRMT R8, RZ, 0x7610, R8 ;  /* 0x00007610ff087816 */ /* 0x000fc60000000008 */
[----:B------:R-:W-:Y:S04]  /*dba0*/  @!P5 STG.E.U8 desc[UR40][R74.64+0x40], R9 ;  /* 0x000040094a00d986 */ /* 0x000fe8000c101128 */
[----:B------:R-:W2:Y:S01]  /*dbb0*/  @!P6 LDG.E.U8 R8, desc[UR40][R32.64+0x41] ;  /* 0x000041282008e981 */ /* 0x000ea2000c1e1100 */
[----:B------:R-:W-:Y:S01]  /*dbc0*/  @!P6 IMAD.X R77, R77, 0x1, R11, P2 ;  /* 0x000000014d4de824 */ /* 0x000fe200010e060b */
[----:B--2---:R-:W-:-:S04]  /*dbd0*/  LOP3.LUT R8, R8, 0xff, RZ, 0xc0, !PT ;  /* 0x000000ff08087812 */ /* 0x004fc800078ec0ff */
[----:B------:R-:W-:-:S05]  /*dbe0*/  F2FP.F16.E4M3.UNPACK_B R8, R8 ;  /* 0x00000008ff08723e */ /* 0x000fca00020006ff */
[----:B------:R-:W-:-:S05]  /*dbf0*/  HADD2.F32 R8, -RZ, R8.H0_H0 ;  /* 0x20000008ff087230 */ /* 0x000fca0000004100 */
[----:B------:R-:W-:-:S04]  /*dc00*/  FMUL R8, R8, UR32 ;  /* 0x0000002008087c20 */ /* 0x000fc80008400000 */
[----:B------:R-:W-:Y:S01]  /*dc10*/  FFMA R8, R226, UR33, R8 ;  /* 0x00000021e2087c23 */ /* 0x000fe20008000008 */
[----:B------:R-:W-:Y:S01]  /*dc20*/  ISETP.GE.AND P3, PT, R41, 0x81, PT ;  /* 0x000000812900780c */ /* 0x000fe20003f66270 */
[----:B------:R-:W2:Y:S03]  /*dc30*/  LDL.LU R226, [R1+0x2c] ;  /* 0x00002c0001e27983 */ /* 0x000ea60000300800 */
[----:B------:R-:W-:Y:S02]  /*dc40*/  F2FP.SATFINITE.E4M3.F32.PACK_AB_MERGE_C R11, RZ, R8, RZ ;  /* 0x00000008ff0b723e */ /* 0x000fe400048070ff */
[----:B------:R-:W-:-:S03]  /*dc50*/  PRMT R8, RZ, 0x7610, R8 ;  /* 0x00007610ff087816 */ /* 0x000fc60000000008 */
        /* <DEDUP_REMOVED lines=8> */
[----:B------:R-:W-:Y:S02]  /*dce0*/  FFMA R8, R225, UR33, R8 ;  /* 0x00000021e1087c23 */ /* 0x000fe40008000008 */
[----:B------:R-:W4:Y:S03]  /*dcf0*/  LDL.LU R225, [R1+0x30] ;  /* 0x0000300001e17983 */ /* 0x000f260000300800 */
[----:B------:R-:W-:Y:S02]  /*dd00*/  F2FP.SATFINITE.E4M3.F32.PACK_AB_MERGE_C R13, RZ, R8, RZ ;  /* 0x00000008ff0d723e */ /* 0x000fe400048070ff */
[----:B------:R-:W-:-:S03]  /*dd10*/  PRMT R8, RZ, 0x7610, R8 ;  /* 0x00007610ff087816 */ /* 0x000fc60000000008 */
[----:B------:R1:W-:Y:S04]  /*dd20*/  @!P4 STG.E.U8 desc[UR40][R44.64+0x48], R13 ;  /* 0x0000480d2c00c986 */ /* 0x0003e8000c101128 */
[----:B------:R-:W3:Y:S02]  /*dd30*/  @!P3 LDG.E.U8 R8, desc[UR40][R30.64+0x49] ;  /* 0x000049281e08b981 */ /* 0x000ee4000c1e1100 */
[----:B---3--:R-:W-:-:S04]  /*dd40*/  LOP3.LUT R8, R8, 0xff, RZ, 0xc0, !PT ;  /* 0x000000ff08087812 */ /* 0x008fc800078ec0ff */
[----:B------:R-:W-:-:S05]  /*dd50*/  F2FP.F16.E4M3.UNPACK_B R8, R8 ;  /* 0x00000008ff08723e */ /* 0x000fca00020006ff */
[----:B------:R-:W-:Y:S01]  /*dd60*/  HADD2.F32 R9, -RZ, R8.H0_H0 ;  /* 0x20000008ff097230 */ /* 0x000fe20000004100 */
[----:B0-----:R-:W-:-:S04]  /*dd70*/  @!P3 IADD3 R8, P2, P4, R24, R10, R4 ;  /* 0x0000000a1808b210 */ /* 0x001fc80007c5e004 */
[----:B------:R-:W-:Y:S01]  /*dd80*/  FMUL R10, R9, UR32 ;  /* 0x00000020090a7c20 */ /* 0x000fe20008400000 */
[----:B------:R-:W-:Y:S02]  /*dd90*/  @!P3 IADD3.X R9, R42, R11, R7, P2, P4 ;  /* 0x0000000b2a09b210 */ /* 0x000fe400017e8407 */
[----:B------:R-:W-:Y:S01]  /*dda0*/  ISETP.LT.OR P2, PT, R40, 0x49, !P1 ;  /* 0x000000492800780c */ /* 0x000fe20004f41670 */
[----:B------:R-:W-:Y:S01]  /*ddb0*/  FFMA R10, R224, UR33, R10 ;  /* 0x00000021e00a7c23 */ /* 0x000fe2000800000a */
[----:B------:R-:W-:Y:S01]  /*ddc0*/  ISETP.LT.OR P1, PT, R40, 0x4a, !P1 ;  /* 0x0000004a2800780c */ /* 0x000fe20004f21670 */
[----:B------:R-:W3:Y:S03]  /*ddd0*/  LDL.LU R224, [R1+0x34] ;  /* 0x0000340001e07983 */ /* 0x000ee60000300800 */
[----:B-1----:R-:W-:Y:S02]  /*dde0*/  F2FP.SATFINITE.E4M3.F32.PACK_AB_MERGE_C R13, RZ, R10, RZ ;  /* 0x0000000aff0d723e */ /* 0x002fe400048070ff */
[----:B------:R-:W-:-:S03]  /*ddf0*/  PRMT R10, RZ, 0x7610, R10 ;  /* 0x00007610ff0a7816 */ /* 0x000fc6000000000a */
[----:B------:R2:W-:Y:S02]  /*de00*/  @!P3 STG.E.U8 desc[UR40][R8.64+0x49], R13 ;  /* 0x0000490d0800b986 */ /* 0x0005e4000c101128 */
[----:B------:R-:W0:Y:S02]  /*de10*/  @!P2 LDC.64 R16, c[0x0][0x5c0] ;  /* 0x00017000ff10ab82 */ /* 0x000e240000000a00 */
[----:B------:R-:W4:Y:S01]  /*de20*/  @!P2 LDG.E.U8 R10, desc[UR40][R32.64+0x48] ;  /* 0x00004828200aa981 */ /* 0x000f22000c1e1100 */
[----:B------:R-:W-:-:S04]  /*de30*/  @!P2 IADD3 R15, P3, P4, R3, R24, R4 ;  /* 0x00000018030fa210 */ /* 0x000fc80007c7e004 */
[----:B------:R-:W-:Y:S02]  /*de40*/  @!P2 IADD3.X R12, R6, R42, R7, P3, P4 ;  /* 0x0000002a060ca210 */ /* 0x000fe40001fe8407 */
[----:B----4-:R-:W-:-:S04]  /*de50*/  LOP3.LUT R10, R10, 0xff, RZ, 0xc0, !PT ;  /* 0x000000ff0a0a7812 */ /* 0x010fc800078ec0ff */
[----:B------:R-:W-:-:S05]  /*de60*/  F2FP.F16.E4M3.UNPACK_B R10, R10 ;  /* 0x0000000aff0a723e */ /* 0x000fca00020006ff */
[----:B------:R-:W-:-:S05]  /*de70*/  HADD2.F32 R10, -RZ, R10.H0_H0 ;  /* 0x2000000aff0a7230 */ /* 0x000fca0000004100 */
[----:B------:R-:W-:Y:S01]  /*de80*/  FMUL R11, R10, UR32 ;  /* 0x000000200a0b7c20 */ /* 0x000fe20008400000 */
[----:B0-----:R-:W-:-:S03]  /*de90*/  @!P2 IADD3 R10, P3, R15, R16, RZ ;  /* 0x000000100f0aa210 */ /* 0x001fc60007f7e0ff */
[----:B--2---:R-:W-:Y:S02]  /*dea0*/  FFMA R8, R226, UR33, R11 ;  /* 0x00000021e2087c23 */ /* 0x004fe4000800000b */
[----:B------:R-:W-:Y:S01]  /*deb0*/  @!P2 IMAD.X R11, R12, 0x1, R17, P3 ;  /* 0x000000010c0ba824 */ /* 0x000fe200018e0611 */
[----:B------:R-:W-:Y:S01]  /*dec0*/  ISETP.GE.AND P5, PT, R41, 0x101, PT ;  /* 0x000001012900780c */ /* 0x000fe20003fa6270 */
[----:B------:R-:W0:Y:S01]  /*ded0*/  @!P1 LDC.64 R16, c[0x0][0x5c0] ;  /* 0x00017000ff109b82 */ /* 0x000e220000000a00 */
[----:B------:R-:W-:Y:S01]  /*dee0*/  F2FP.SATFINITE.E4M3.F32.PACK_AB_MERGE_C R9, RZ, R8, RZ ;  /* 0x00000008ff09723e */ /* 0x000fe200048070ff */
[----:B------:R-:W2:Y:S01]  /*def0*/  LDL.LU R226, [R1+0x38] ;  /* 0x0000380001e27983 */ /* 0x000ea20000300800 */
[----:B------:R-:W-:-:S03]  /*df00*/  PRMT R8, RZ, 0x7610, R8 ;  /* 0x00007610ff087816 */ /* 0x000fc60000000008 */
[----:B------:R1:W-:Y:S04]  /*df10*/  @!P2 STG.E.U8 desc[UR40][R10.64+0x48], R9 ;  /* 0x000048090a00a986 */ /* 0x0003e8000c101128 */
[----:B------:R-:W4:Y:S01]  /*df20*/  @!P1 LDG.E.U8 R8, desc[UR40][R32.64+0x49] ;  /* 0x0000492820089981 */ /* 0x000f22000c1e1100 */
[----:B------:R-:W-:Y:S02]  /*df30*/  @!P1 IADD3 R13, P3, P4, R3, R24, R4 ;  /* 0x00000018030d9210 */ /* 0x000fe40007c7e004 */
[----:B------:R-:W-:Y:S02]  /*df40*/  ISETP.LT.OR P2, PT, R40, 0x41, !P5 ;  /* 0x000000412800780c */ /* 0x000fe40006f41670 */
[----:B------:R-:W-:Y:S02]  /*df50*/  @!P1 IADD3.X R14, R6, R42, R7, P3, P4 ;  /* 0x0000002a060e9210 */ /* 0x000fe40001fe8407 */
[----:B-1----:R-:W-:-:S02]  /*df60*/  PRMT R10, RZ, 0x7610, R10 ;  /* 0x00007610ff0a7816 */ /* 0x002fc4000000000a */
[----:B----4-:R-:W-:-:S04]  /*df70*/  LOP3.LUT R8, R8, 0xff, RZ, 0xc0, !PT ;  /* 0x000000ff08087812 */ /* 0x010fc800078ec0ff */
[----:B------:R-:W-:-:S05]  /*df80*/  F2FP.F16.E4M3.UNPACK_B R8, R8 ;  /* 0x00000008ff08723e */ /* 0x000fca00020006ff */
[----:B------:R-:W-:-:S05]  /*df90*/  HADD2.F32 R8, -RZ, R8.H0_H0 ;  /* 0x20000008ff087230 */ /* 0x000fca0000004100 */
[----:B------:R-:W-:-:S04]  /*dfa0*/  FMUL R8, R8, UR32 ;  /* 0x0000002008087c20 */ /* 0x000fc80008400000 */
[----:B------:R-:W-:Y:S01]  /*dfb0*/  FFMA R12, R225, UR33, R8 ;  /* 0x00000021e10c7c23 */ /* 0x000fe20008000008 */
[----:B0-----:R-:W-:Y:S01]  /*dfc0*/  @!P1 IADD3 R8, P3, R13, R16, RZ ;  /* 0x000000100d089210 */ /* 0x001fe20007f7e0ff */
[----:B------:R-:W4:Y:S03]  /*dfd0*/  LDL.LU R225, [R1+0x3c] ;  /* 0x00003c0001e17983 */ /* 0x000f260000300800 */
[----:B------:R-:W-:Y:S01]  /*dfe0*/  F2FP.SATFINITE.E4M3.F32.PACK_AB_MERGE_C R13, RZ, R12, RZ ;  /* 0x0000000cff0d723e */ /* 0x000fe200048070ff */
[----:B------:R-:W-:Y:S02]  /*dff0*/  @!P1 IMAD.X R9, R14, 0x1, R17, P3 ;  /* 0x000000010e099824 */ /* 0x000fe400018e0611 */
[----:B------:R-:W0:Y:S03]  /*e000*/  @!P2 LDC.64 R14, c[0x0][0x5c0] ;  /* 0x00017000ff0eab82 */ /* 0x000e260000000a00 */
[----:B------:R1:W-:Y:S04]  /*e010*/  @!P1 STG.E.U8 desc[UR40][R8.64+0x49], R13 ;  /* 0x0000490d08009986 */ /* 0x0003e8000c101128 */
[----:B------:R-:W3:Y:S01]  /*e020*/  @!P2 LDG.E.U8 R10, desc[UR40][R34.64+0x40] ;  /* 0x00004028220aa981 */ /* 0x000ee2000c1e1100 */
[----:B------:R-:W-:-:S02]  /*e030*/  ISETP.LT.OR P1, PT, R40, 0x42, !P5 ;  /* 0x000000422800780c */ /* 0x000fc40006f21670 */
[----:B-1----:R-:W-:Y:S02]  /*e040*/  PRMT R8, RZ, 0x7610, R8 ;  /* 0x00007610ff087816 */ /* 0x002fe40000000008 */
[----:B---3--:R-:W-:-:S04]  /*e050*/  LOP3.LUT R10, R10, 0xff, RZ, 0xc0, !PT ;  /* 0x000000ff0a0a7812 */ /* 0x008fc800078ec0ff */
[----:B------:R-:W-:-:S05]  /*e060*/  F2FP.F16.E4M3.UNPACK_B R10, R10 ;  /* 0x0000000aff0a723e */ /* 0x000fca00020006ff */
[----:B------:R-:W-:-:S05]  /*e070*/  HADD2.F32 R10, -RZ, R10.H0_H0 ;  /* 0x2000000aff0a7230 */ /* 0x000fca0000004100 */
[----:B------:R-:W-:Y:S01]  /*e080*/  FMUL R11, R10, UR32 ;  /* 0x000000200a0b7c20 */ /* 0x000fe20008400000 */
[----:B0-----:R-:W-:-:S03]  /*e090*/  @!P2 IADD3 R10, P3, P4, R24, R14, R2 ;  /* 0x0000000e180aa210 */ /* 0x001fc60007c7e002 */
[----:B------:R-:W-:Y:S01]  /*e0a0*/  FFMA R12, R224, UR33, R11 ;  /* 0x00000021e00c7c23 */ /* 0x000fe2000800000b */
[----:B------:R-:W-:Y:S02]  /*e0b0*/  @!P2 IADD3.X R11, R42, R15, R5, P3, P4 ;  /* 0x0000000f2a0ba210 */ /* 0x000fe40001fe8405 */
[----:B------:R-:W0:Y:S02]  /*e0c0*/  @!P1 LDC.64 R14, c[0x0][0x5c0] ;  /* 0x00017000ff0e9b82 */ /* 0x000e240000000a00 */
[----:B------:R-:W-:-:S05]  /*e0d0*/  F2FP.SATFINITE.E4M3.F32.PACK_AB_MERGE_C R13, RZ, R12, RZ ;  /* 0x0000000cff0d723e */ /* 0x000fca00048070ff */
[----:B------:R1:W-:Y:S04]  /*e0e0*/  @!P2 STG.E.U8 desc[UR40][R10.64+0x40], R13 ;  /* 0x0000400d0a00a986 */ /* 0x0003e8000c101128 */
[----:B------:R-:W3:Y:S01]  /*e0f0*/  @!P1 LDG.E.U8 R8, desc[UR40][R34.64+0x41] ;  /* 0x0000412822089981 */ /* 0x000ee2000c1e1100 */
[----:B------:R-:W-:-:S04]  /*e100*/  LOP3.LUT P0, RZ, R0, 0x20, RZ, 0xc0, !PT ;  /* 0x0000002000ff7812 */ /* 0x000fc8000780c0ff */
[----:B------:R-:W-:Y:S02]  /*e110*/  ISETP.LT.OR P2, PT, R40, 0x41, !P0 ;  /* 0x000000412800780c */ /* 0x000fe40004741670 */
[----:B-1----:R-:W-:-:S11]  /*e120*/  PRMT R10, RZ, 0x7610, R10 ;  /* 0x00007610ff0a7816 */ /* 0x002fd6000000000a */
[----:B------:R-:W1:Y:S01]  /*e130*/  @!P2 LDC.64 R16, c[0x0][0x5c0] ;  /* 0x00017000ff10ab82 */ /* 0x000e620000000a00 */
[----:B---3--:R-:W-:-:S04]  /*e140*/  LOP3.LUT R8, R8, 0xff, RZ, 0xc0, !PT ;  /* 0x000000ff08087812 */ /* 0x008fc800078ec0ff */
[----:B------:R-:W-:-:S05]  /*e150*/  F2FP.F16.E4M3.UNPACK_B R8, R8 ;  /* 0x00000008ff08723e */ /* 0x000fca00020006ff */
[----:B------:R-:W-:-:S05]  /*e160*/  HADD2.F32 R8, -RZ, R8.H0_H0 ;  /* 0x20000008ff087230 */ /* 0x000fca0000004100 */
[----:B------:R-:W-:Y:S01]  /*e170*/  FMUL R9, R8, UR32 ;  /* 0x0000002008097c20 */ /* 0x000fe20008400000 */
[----:B0-----:R-:W-:-:S03]  /*e180*/  @!P1 IADD3 R8, P3, P4, R24, R14, R2 ;  /* 0x0000000e18089210 */ /* 0x001fc60007c7e002 */
[----:B--2---:R-:W-:Y:S01]  /*e190*/  FFMA R12, R226, UR33, R9 ;  /* 0x00000021e20c7c23 */ /* 0x004fe20008000009 */
[----:B------:R-:W-:Y:S01]  /*e1a0*/  @!P1 IADD3.X R9, R42, R15, R5, P3, P4 ;  /* 0x0000000f2a099210 */ /* 0x000fe20001fe8405 */
[----:B------:R-:W2:Y:S03]  /*e1b0*/  LDL.LU R226, [R1+0x40] ;  /* 0x0000400001e27983 */ /* 0x000ea60000300800 */
[----:B------:R-:W-:Y:S01]  /*e1c0*/  F2FP.SATFINITE.E4M3.F32.PACK_AB_MERGE_C R13, RZ, R12, RZ ;  /* 0x0000000cff0d723e */ /* 0x000fe200048070ff */
[----:B------:R-:W3:Y:S04]  /*e1d0*/  LDL.LU R224, [R1+0x44] ;  /* 0x0000440001e07983 */ /* 0x000ee80000300800 */
[----:B------:R4:W-:Y:S04]  /*e1e0*/  @!P1 STG.E.U8 desc[UR40][R8.64+0x41], R13 ;  /* 0x0000410d08009986 */ /* 0x0009e8000c101128 */
[----:B------:R-:W4:Y:S01]  /*e1f0*/  @!P2 LDG.E.U8 R10, desc[UR40][R36.64+0x40] ;  /* 0x00004028240aa981 */ /* 0x000f22000c1e1100 */
[----:B------:R-:W-:-:S02]  /*e200*/  @!P2 IADD3 R15, P3, P4, R3, R24, R2 ;  /* 0x00000018030fa210 */ /* 0x000fc40007c7e002 */
[----:B------:R-:W-:Y:S02]  /*e210*/  ISETP.LT.OR P1, PT, R40, 0x42, !P0 ;  /* 0x000000422800780c */ /* 0x000fe40004721670 */
[----:B------:R-:W-:Y:S02]  /*e220*/  @!P2 IADD3.X R12, R6, R42, R5, P3, P4 ;  /* 0x0000002a060ca210 */ /* 0x000fe40001fe8405 */
[----:B----4-:R-:W-:-:S04]  /*e230*/  LOP3.LUT R10, R10, 0xff, RZ, 0xc0, !PT ;  /* 0x000000ff0a0a7812 */ /* 0x010fc800078ec0ff */
[----:B------:R-:W-:-:S05]  /*e240*/  F2FP.F16.E4M3.UNPACK_B R10, R10 ;  /* 0x0000000aff0a723e */ /* 0x000fca00020006ff */
[----:B------:R-:W-:-:S05]  /*e250*/  HADD2.F32 R10, -RZ, R10.H0_H0 ;  /* 0x2000000aff0a7230 */ /* 0x000fca0000004100 */
[----:B------:R-:W-:Y:S01]  /*e260*/  FMUL R11, R10, UR32 ;  /* 0x000000200a0b7c20 */ /* 0x000fe20008400000 */
[----:B-1----:R-:W-:-:S03]  /*e270*/  @!P2 IADD3 R10, P3, R15, R16, RZ ;  /* 0x000000100f0aa210 */ /* 0x002fc60007f7e0ff */
[----:B------:R-:W-:Y:S02]  /*e280*/  FFMA R8, R225, UR33, R11 ;  /* 0x00000021e1087c23 */ /* 0x000fe4000800000b */
[----:B------:R-:W-:Y:S01]  /*e290*/  @!P2 IMAD.X R11, R12, 0x1, R17, P3 ;  /* 0x000000010c0ba824 */ /* 0x000fe200018e0611 */
[----:B------:R-:W4:Y:S01]  /*e2a0*/  LDL.LU R225, [R1+0x48] ;  /* 0x0000480001e17983 */ /* 0x000f220000300800 */
[----:B------:R-:W0:Y:S01]  /*e2b0*/  @!P1 LDC.64 R16, c[0x0][0x5c0] ;  /* 0x00017000ff109b82 */ /* 0x000e220000000a00 */
[----:B------:R-:W-:Y:S02]  /*e2c0*/  F2FP.SATFINITE.E4M3.F32.PACK_AB_MERGE_C R13, RZ, R8, RZ ;  /* 0x00000008ff0d723e */ /* 0x000fe400048070ff */
[----:B------:R-:W-:-:S03]  /*e2d0*/  PRMT R8, RZ, 0x7610, R8 ;  /* 0x00007610ff087816 */ /* 0x000fc60000000008 */
[----:B------:R2:W-:Y:S04]  /*e2e0*/  @!P2 STG.E.U8 desc[UR40][R10.64+0x40], R13 ;  /* 0x0000400d0a00a986 */ /* 0x0005e8000c101128 */
[----:B------:R-:W3:Y:S01]  /*e2f0*/  @!P1 LDG.E.U8 R8, desc[UR40][R36.64+0x41] ;  /* 0x0000412824089981 */ /* 0x000ee2000c1e1100 */
[----:B------:R-:W-:Y:S02]  /*e300*/  @!P1 IADD3 R15, P3, P4, R3, R24, R2 ;  /* 0x00000018030f9210 */ /* 0x000fe40007c7e002 */
[----:B------:R-:W-:Y:S02]  /*e310*/  ISETP.LT.OR P2, PT, R40, 0x49, !P5 ;  /* 0x000000492800780c */ /* 0x000fe40006f41670 */
[----:B------:R-:W-:Y:S02]  /*e320*/  @!P1 IADD3.X R12, R6, R42, R5, P3, P4 ;  /* 0x0000002a060c9210 */ /* 0x000fe40001fe8405 */
[----:B---3--:R-:W-:-:S04]  /*e330*/  LOP3.LUT R8, R8, 0xff, RZ, 0xc0, !PT ;  /* 0x000000ff08087812 */ /* 0x008fc800078ec0ff */
[----:B------:R-:W-:-:S05]  /*e340*/  F2FP.F16.E4M3.UNPACK_B R8, R8 ;  /* 0x00000008ff08723e */ /* 0x000fca00020006ff */
[----:B------:R-:W-:-:S05]  /*e350*/  HADD2.F32 R8, -RZ, R8.H0_H0 ;  /* 0x20000008ff087230 */ /* 0x000fca0000004100 */
[----:B------:R-:W-:Y:S01]  /*e360*/  FMUL R9, R8, UR32 ;  /* 0x0000002008097c20 */ /* 0x000fe20008400000 */
[----:B0-----:R-:W-:Y:S02]  /*e370*/  @!P1 IADD3 R8, P3, R15, R16, RZ ;  /* 0x000000100f089210 */ /* 0x001fe40007f7e0ff */
[----:B------:R-:W0:Y:S01]  /*e380*/  @!P2 LDC.64 R14, c[0x0][0x5c0] ;  /* 0x00017000ff0eab82 */ /* 0x000e220000000a00 */
[----:B--2---:R-:W-:Y:S02]  /*e390*/  FFMA R10, R226, UR33, R9 ;  /* 0x00000021e20a7c23 */ /* 0x004fe40008000009 */
[----:B------:R-:W-:Y:S01]  /*e3a0*/  @!P1 IMAD.X R9, R12, 0x1, R17, P3 ;  /* 0x000000010c099824 */ /* 0x000fe200018e0611 */
[----:B------:R-:W2:Y:S02]  /*e3b0*/  LDL.LU R226, [R1+0x4c] ;  /* 0x00004c0001e27983 */ /* 0x000ea40000300800 */
[----:B------:R-:W-:Y:S02]  /*e3c0*/  F2FP.SATFINITE.E4M3.F32.PACK_AB_MERGE_C R13, RZ, R10, RZ ;  /* 0x0000000aff0d723e */ /* 0x000fe400048070ff */
[----:B------:R-:W-:-:S03]  /*e3d0*/  PRMT R10, RZ, 0x7610, R10 ;  /* 0x00007610ff0a7816 */ /* 0x000fc6000000000a */
[----:B------:R1:W-:Y:S04]  /*e3e0*/  @!P1 STG.E.U8 desc[UR40][R8.64+0x41], R13 ;  /* 0x0000410d08009986 */ /* 0x0003e8000c101128 */
[----:B------:R-:W3:Y:S01]  /*e3f0*/  @!P2 LDG.E.U8 R10, desc[UR40][R34.64+0x48] ;  /* 0x00004828220aa981 */ /* 0x000ee2000c1e1100 */
[----:B------:R-:W-:Y:S02]  /*e400*/  ISETP.LT.OR P1, PT, R40, 0x4a, !P5 ;  /* 0x0000004a2800780c */ /* 0x000fe40006f21670 */
        /* <DEDUP_REMOVED lines=20> */
[----:B----4-:R-:W-:Y:S01]  /*e550*/  FFMA R12, R225, UR33, R9 ;  /* 0x00000021e10c7c23 */ /* 0x010fe20008000009 */
[----:B------:R-:W-:-:S04]  /*e560*/  @!P1 IADD3.X R9, R42, R15, R5, P3, P4 ;  /* 0x0000000f2a099210 */ /* 0x000fc80001fe8405 */
[----:B------:R-:W-:-:S05]  /*e570*/  F2FP.SATFINITE.E4M3.F32.PACK_AB_MERGE_C R13, RZ, R12, RZ ;  /* 0x0000000cff0d723e */ /* 0x000fca00048070ff */
[----:B------:R0:W-:Y:S04]  /*e580*/  @!P1 STG.E.U8 desc[UR40][R8.64+0x49], R13 ;  /* 0x0000490d08009986 */ /* 0x0001e8000c101128 */
[----:B------:R-:W3:Y:S01]  /*e590*/  @!P2 LDG.E.U8 R10, desc[UR40][R36.64+0x48] ;  /* 0x00004828240aa981 */ /* 0x000ee2000c1e1100 */
[----:B------:R-:W-:-:S04]  /*e5a0*/  @!P2 IADD3 R15, P1, P3, R3, R24, R2 ;  /* 0x00000018030fa210 */ /* 0x000fc80007b3e002 */
[----:B------:R-:W-:Y:S02]  /*e5b0*/  @!P2 IADD3.X R14, R6, R42, R5, P1, P3 ;  /* 0x0000002a060ea210 */ /* 0x000fe40000fe6405 */
[----:B------:R-:W-:Y:S01]  /*e5c0*/  ISETP.LT.OR P0, PT, R40, 0x4a, !P0 ;  /* 0x0000004a2800780c */ /* 0x000fe20004701670 */
[----:B------:R-:W-:Y:S01]  /*e5d0*/  BSSY B1, `(.L_x_39) ;  /* 0x000000d000017945 */ /* 0x000fe20003800000 */
[----:B0-----:R-:W-:Y:S02]  /*e5e0*/  PRMT R8, RZ, 0x7610, R8 ;  /* 0x00007610ff087816 */ /* 0x001fe40000000008 */
[----:B---3--:R-:W-:-:S04]  /*e5f0*/  LOP3.LUT R10, R10, 0xff, RZ, 0xc0, !PT ;  /* 0x000000ff0a0a7812 */ /* 0x008fc800078ec0ff */
[----:B------:R-:W-:-:S05]  /*e600*/  F2FP.F16.E4M3.UNPACK_B R10, R10 ;  /* 0x0000000aff0a723e */ /* 0x000fca00020006ff */
[----:B------:R-:W-:-:S05]  /*e610*/  HADD2.F32 R10, -RZ, R10.H0_H0 ;  /* 0x2000000aff0a7230 */ /* 0x000fca0000004100 */
[----:B------:R-:W-:Y:S01]  /*e620*/  FMUL R11, R10, UR32 ;  /* 0x000000200a0b7c20 */ /* 0x000fe20008400000 */
[----:B-1----:R-:W-:-:S03]  /*e630*/  @!P2 IADD3 R10, P4, R15, R16, RZ ;  /* 0x000000100f0aa210 */ /* 0x002fc60007f9e0ff */
[----:B--2---:R-:W-:Y:S02]  /*e640*/  FFMA R12, R226, UR33, R11 ;  /* 0x00000021e20c7c23 */ /* 0x004fe4000800000b */
[----:B------:R-:W-:-:S03]  /*e650*/  @!P2 IMAD.X R11, R14, 0x1, R17, P4 ;  /* 0x000000010e0ba824 */ /* 0x000fc600020e0611 */
[----:B------:R-:W-:-:S05]  /*e660*/  F2FP.SATFINITE.E4M3.F32.PACK_AB_MERGE_C R9, RZ, R12, RZ ;  /* 0x0000000cff09723e */ /* 0x000fca00048070ff */
[----:B------:R0:W-:Y:S01]  /*e670*/  @!P2 STG.E.U8 desc[UR40][R10.64+0x48], R9 ;  /* 0x000048090a00a986 */ /* 0x0001e2000c101128 */
[----:B------:R-:W-:Y:S05]  /*e680*/  @P0 BRA `(.L_x_40) ;  /* 0x0000000000040947 */ /* 0x000fea0003800000 */
[----:B------:R1:W5:Y:S02]  /*e690*/  LDG.E.U8 R8, desc[UR40][R36.64+0x49] ;  /* 0x0000492824087981 */ /* 0x000364000c1e1100 */
.L_x_40:
[----:B------:R-:W-:Y:S05]  /*e6a0*/  BSYNC B1 ;  /* 0x0000000000017941 */ /* 0x000fea0003800000 */
.L_x_39:
[----:B------:R-:W-:Y:S05]  /*e6b0*/  @P0 BRA `(.L_x_41) ;  /* 0x0000004c00a80947 */ /* 0x000fea0003800000 */
[----:B0-----:R-:W2:Y:S01]  /*e6c0*/  LDL.LU R10, [R1+0x50] ;  /* 0x00005000010a7983 */ /* 0x001ea20000300800 */
[----:B-----5:R-:W-:Y:S01]  /*e6d0*/  LOP3.LUT R8, R8, 0xff, RZ, 0xc0, !PT ;  /* 0x000000ff08087812 */ /* 0x020fe200078ec0ff */
[----:B------:R-:W-:Y:S01]  /*e6e0*/  ULDC.64 UR10, c[0x0][0x5c0] ;  /* 0x00017000000a7ab9 */ /* 0x000fe20000000a00 */
[----:B------:R-:W-:Y:S02]  /*e6f0*/  IADD3 R24, P0, P1, R3, R24, R2 ;  /* 0x0000001803187210 */ /* 0x000fe4000791e002 */
[----:B------:R-:W-:Y:S02]  /*e700*/  F2FP.F16.E4M3.UNPACK_B R8, R8 ;  /* 0x00000008ff08723e */ /* 0x000fe400020006ff */
[----:B------:R-:W-:-:S03]  /*e710*/  IADD3.X R42, R6, R42, R5, P0, P1 ;  /* 0x0000002a062a7210 */ /* 0x000fc600007e2405 */
[----:B------:R-:W-:-:S05]  /*e720*/  HADD2.F32 R8, -RZ, R8.H0_H0 ;  /* 0x20000008ff087230 */ /* 0x000fca0000004100 */
[----:B------:R-:W-:Y:S01]  /*e730*/  FMUL R9, R8, UR32 ;  /* 0x0000002008097c20 */ /* 0x000fe20008400000 */
[----:B------:R-:W-:-:S03]  /*e740*/  IADD3 R8, P0, R24, UR10, RZ ;  /* 0x0000000a18087c10 */ /* 0x000fc6000ff1e0ff */
[----:B--2---:R-:W-:Y:S01]  /*e750*/  FFMA R10, R10, UR33, R9 ;  /* 0x000000210a0a7c23 */ /* 0x004fe20008000009 */
[----:B------:R-:W-:-:S04]  /*e760*/  IADD3.X R9, R42, UR11, RZ, P0, !PT ;  /* 0x0000000b2a097c10 */ /* 0x000fc800087fe4ff */
[----:B------:R-:W-:-:S05]  /*e770*/  F2FP.SATFINITE.E4M3.F32.PACK_AB_MERGE_C R11, RZ, R10, RZ ;  /* 0x0000000aff0b723e */ /* 0x000fca00048070ff */
[----:B------:R2:W-:Y:S01]  /*e780*/  STG.E.U8 desc[UR40][R8.64+0x49], R11 ;  /* 0x0000490b08007986 */ /* 0x0005e2000c101128 */
[----:B------:R-:W-:Y:S05]  /*e790*/  BRA `(.L_x_41) ;  /* 0x0000004c00707947 */ /* 0x000fea0003800000 */
.L_x_38:
[----:B------:R-:W-:Y:S01]  /*e7a0*/  ISETP.GE.AND P2, PT, R41, 0x9, PT ;  /* 0x000000092900780c */ /* 0x000fe20003f46270 */
[----:B------:R-:W-:Y:S01]  /*e7b0*/  FMUL R226, R226, UR33 ;  /* 0x00000021e2e27c20 */ /* 0x000fe20008400000 */
[----:B-----5:R-:W-:Y:S02]  /*e7c0*/  LOP3.LUT R0, R0, 0xffefffff, RZ, 0xc0, !PT ;  /* 0xffefffff00007812 */ /* 0x020fe400078ec0ff */
[C---:B------:R-:W-:Y:S02]  /*e7d0*/  ISETP.LT.OR P4, PT, R40.reuse, 0x1, !P2 ;  /* 0x000000012800780c */ /* 0x040fe40005781670 */
[C---:B------:R-:W-:Y:S02]  /*e7e0*/  ISETP.LT.OR P3, PT, R40.reuse, 0x2, !P2 ;  /* 0x000000022800780c */ /* 0x040fe40005761670 */
[----:B------:R-:W-:Y:S02]  /*e7f0*/  ISETP.LT.OR P5, PT, R40, 0x9, !P2 ;  /* 0x000000092800780c */ /* 0x000fe400057a1670 */
[----:B------:R-:W-:-:S02]  /*e800*/  LOP3.LUT R228, R228, 0xffffffdf, RZ, 0xc0, !PT ;  /* 0xffffffdfe4e47812 */ /* 0x000fc400078ec0ff */
[----:B------:R-:W-:Y:S02]  /*e810*/  LOP3.LUT R229, R229, 0xfffffffb, RZ, 0xc0, !PT ;  /* 0xfffffffbe5e57812 */ /* 0x000fe400078ec0ff */
[----:B------:R-:W-:Y:S01]  /*e820*/  F2FP.SATFINITE.E4M3.F32.PACK_AB_MERGE_C R25, RZ, R226, RZ ;  /* 0x000000e2ff19723e */ /* 0x000fe200048070ff */
[----:B------:R-:W-:Y:S01]  /*e830*/  FMUL R225, R225, UR33 ;  /* 0x00000021e1e17c20 */ /* 0x000fe20008400000 */
[----:B------:R-:W-:Y:S01]  /*e840*/  FMUL R224, R224, UR33 ;  /* 0x00000021e0e07c20 */ /* 0x000fe20008400000 */
[----:B------:R-:W0:Y:S01]  /*e850*/  @!P4 LDC.64 R30, c[0x0][0x5c0] ;  /* 0x00017000ff1ecb82 */ /* 0x000e220000000a00 */
[----:B------:R-:W-:Y:S01]  /*e860*/  @P4 LOP3.LUT R0, R0, 0x100000, RZ, 0xfc, !PT ;  /* 0x0010000000004812 */ /* 0x000fe200078efcff */
[----:B------:R-:W-:Y:S01]  /*e870*/  FMUL R223, R223, UR33 ;  /* 0x00000021dfdf7c20 */ /* 0x000fe20008400000 */
[----:B------:R-:W-:Y:S01]  /*e880*/  FMUL R222, R222, UR33 ;  /* 0x00000021dede7c20 */ /* 0x000fe20008400000 */
[----:B------:R-:W-:Y:S01]  /*e890*/  FMUL R221, R221, UR33 ;  /* 0x00000021dddd7c20 */ /* 0x000fe20008400000 */
[----:B------:R-:W-:Y:S01]  /*e8a0*/  LOP3.LUT R0, R0, 0xfff7ffff, RZ, 0xc0, !PT ;  /* 0xfff7ffff00007812 */ /* 0x000fe200078ec0ff */
[----:B------:R-:W-:Y:S01]  /*e8b0*/  FMUL R220, R220, UR33 ;  /* 0x00000021dcdc7c20 */ /* 0x000fe20008400000 */
[----:B------:R-:W-:Y:S01]  /*e8c0*/  FMUL R219, R219, UR33 ;  /* 0x00000021dbdb7c20 */ /* 0x000fe20008400000 */
[----:B------:R-:W1:Y:S01]  /*e8d0*/  @!P3 LDC.64 R28, c[0x0][0x5c0] ;  /* 0x00017000ff1cbb82 */ /* 0x000e620000000a00 */
[----:B------:R-:W-:Y:S01]  /*e8e0*/  FMUL R218, R218, UR33 ;  /* 0x00000021dada7c20 */ /* 0x000fe20008400000 */
[----:B------:R-:W-:Y:S01]  /*e8f0*/  FMUL R217, R217, UR33 ;  /* 0x00000021d9d97c20 */ /* 0x000fe20008400000 */
[----:B------:R-:W-:Y:S01]  /*e900*/  FMUL R216, R216, UR33 ;  /* 0x00000021d8d87c20 */ /* 0x000fe20008400000 */
[----:B------:R-:W-:Y:S01]  /*e910*/  FMUL R215, R215, UR33 ;  /* 0x00000021d7d77c20 */ /* 0x000fe20008400000 */
[----:B------:R-:W-:Y:S01]  /*e920*/  FMUL R214, R214, UR33 ;  /* 0x00000021d6d67c20 */ /* 0x000fe20008400000 */
[----:B------:R-:W-:Y:S01]  /*e930*/  FMUL R213, R213, UR33 ;  /* 0x00000021d5d57c20 */ /* 0x000fe20008400000 */
[----:B------:R-:W-:Y:S01]  /*e940*/  FMUL R212, R212, UR33 ;  /* 0x00000021d4d47c20 */ /* 0x000fe20008400000 */
[----:B------:R-:W2:Y:S01]  /*e950*/  @!P5 LDC.64 R26, c[0x0][0x5c0] ;  /* 0x00017000ff1adb82 */ /* 0x000ea20000000a00 */
[----:B------:R-:W-:Y:S01]  /*e960*/  FMUL R211, R211, UR33 ;  /* 0x00000021d3d37c20 */ /* 0x000fe20008400000 */
[----:B------:R-:W-:Y:S01]  /*e970*/  FMUL R210, R210, UR33 ;  /* 0x00000021d2d27c20 */ /* 0x000fe20008400000 */
[----:B------:R-:W-:Y:S01]  /*e980*/  FMUL R209, R209, UR33 ;  /* 0x00000021d1d17c20 */ /* 0x000fe20008400000 */
[----:B------:R-:W-:Y:S01]  /*e990*/  FMUL R208, R208, UR33 ;  /* 0x00000021d0d07c20 */ /* 0x000fe20008400000 */
[----:B------:R-:W-:Y:S01]  /*e9a0*/  FMUL R207, R207, UR33 ;  /* 0x00000021cfcf7c20 */ /* 0x000fe20008400000 */
[----:B------:R-:W-:Y:S01]  /*e9b0*/  FMUL R206, R206, UR33 ;  /* 0x00000021cece7c20 */ /* 0x000fe20008400000 */
[----:B------:R-:W-:Y:S01]  /*e9c0*/  FMUL R205, R205, UR33 ;  /* 0x00000021cdcd7c20 */ /* 0x000fe20008400000 */
[--C-:B0-----:R-:W-:Y:S01]  /*e9d0*/  @!P4 IADD3 R30, P0, P1, R24, R30, R3.reuse ;  /* 0x0000001e181ec210 */ /* 0x101fe2000791e003 */
[----:B------:R-:W-:Y:S01]  /*e9e0*/  FMUL R204, R204, UR33 ;  /* 0x00000021cccc7c20 */ /* 0x000fe20008400000 */
[----:B------:R-:W-:Y:S01]  /*e9f0*/  FMUL R203, R203, UR33 ;  /* 0x00000021cbcb7c20 */ /* 0x000fe20008400000 */
[----:B------:R-:W-:Y:S01]  /*ea00*/  FMUL R202, R202, UR33 ;  /* 0x00000021caca7c20 */ /* 0x000fe20008400000 */
[--C-:B------:R-:W-:Y:S01]  /*ea10*/  @!P4 IADD3.X R31, R42, R31, R6.reuse, P0, P1 ;  /* 0x0000001f2a1fc210 */ /* 0x100fe200007e2406 */
[----:B------:R-:W-:Y:S01]  /*ea20*/  FMUL R201, R201, UR33 ;  /* 0x00000021c9c97c20 */ /* 0x000fe20008400000 */
[----:B------:R-:W-:Y:S01]  /*ea30*/  ISETP.LT.OR P4, PT, R40, 0xa, !P2 ;  /* 0x0000000a2800780c */ /* 0x000fe20005781670 */
[----:B------:R-:W-:Y:S01]  /*ea40*/  FMUL R200, R200, UR33 ;  /* 0x00000021c8c87c20 */ /* 0x000fe20008400000 */
[--C-:B-1----:R-:W-:Y:S01]  /*ea50*/  @!P3 IADD3 R28, P0, P1, R24, R28, R3.reuse ;  /* 0x0000001c181cb210 */ /* 0x102fe2000791e003 */
[----:B------:R-:W-:Y:S01]  /*ea60*/  FMUL R199, R199, UR33 ;  /* 0x00000021c7c77c20 */ /* 0x000fe20008400000 */
[----:B------:R-:W-:Y:S01]  /*ea70*/  FMUL R198, R198, UR33 ;  /* 0x00000021c6c67c20 */ /* 0x000fe20008400000 */
[----:B------:R-:W-:Y:S01]  /*ea80*/  FMUL R197, R197, UR33 ;  /* 0x00000021c5c57c20 */ /* 0x000fe20008400000 */
[--C-:B------:R-:W-:Y:S01]  /*ea90*/  @!P3 IADD3.X R29, R42, R29, R6.reuse, P0, P1 ;  /* 0x0000001d2a1db210 */ /* 0x100fe200007e2406 */
[----:B------:R-:W-:Y:S01]  /*eaa0*/  FMUL R196, R196, UR33 ;  /* 0x00000021c4c47c20 */ /* 0x000fe20008400000 */
[----:B------:R-:W-:Y:S01]  /*eab0*/  FMUL R195, R195, UR33 ;  /* 0x00000021c3c37c20 */ /* 0x000fe20008400000 */
[----:B------:R-:W-:Y:S01]  /*eac0*/  FMUL R194, R194, UR33 ;  /* 0x00000021c2c27c20 */ /* 0x000fe20008400000 */
[--C-:B--2---:R-:W-:Y:S01]  /*ead0*/  @!P5 IADD3 R32, P0, P1, R24, R26, R3.reuse ;  /* 0x0000001a1820d210 */ /* 0x104fe2000791e003 */
[----:B------:R-:W-:Y:S01]  /*eae0*/  FMUL R193, R193, UR33 ;  /* 0x00000021c1c17c20 */ /* 0x000fe20008400000 */
[----:B------:R-:W-:Y:S01]  /*eaf0*/  FMUL R192, R192, UR33 ;  /* 0x00000021c0c07c20 */ /* 0x000fe20008400000 */
[----:B------:R-:W-:Y:S01]  /*eb00*/  FMUL R191, R191, UR33 ;  /* 0x00000021bfbf7c20 */ /* 0x000fe20008400000 */
[--C-:B------:R-:W-:Y:S01]  /*eb10*/  @!P5 IADD3.X R33, R42, R27, R6.reuse, P0, P1 ;  /* 0x0000001b2a21d210 */ /* 0x100fe200007e2406 */
[----:B------:R-:W-:Y:S01]  /*eb20*/  FMUL R190, R190, UR33 ;  /* 0x00000021bebe7c20 */ /* 0x000fe20008400000 */
[----:B------:R-:W0:Y:S01]  /*eb30*/  @!P4 LDC.64 R26, c[0x0][0x5c0] ;  /* 0x00017000ff1acb82 */ /* 0x000e220000000a00 */
[----:B------:R-:W-:Y:S01]  /*eb40*/  FMUL R189, R189, UR33 ;  /* 0x00000021bdbd7c20 */ /* 0x000fe20008400000 */
        /* <DEDUP_REMOVED lines=22> */
[----:B0-----:R-:W-:Y:S01]  /*ecb0*/  @!P4 IADD3 R34, P0, P1, R24, R26, R3 ;  /* 0x0000001a1822c210 */ /* 0x001fe2000791e003 */
[----:B------:R-:W-:Y:S01]  /*ecc0*/  FMUL R166, R166, UR33 ;  /* 0x00000021a6a67c20 */ /* 0x000fe20008400000 */
[----:B------:R-:W-:Y:S01]  /*ecd0*/  FMUL R165, R165, UR33 ;  /* 0x00000021a5a57c20 */ /* 0x000fe20008400000 */
[----:B------:R-:W-:Y:S01]  /*ece0*/  FMUL R164, R164, UR33 ;  /* 0x00000021a4a47c20 */ /* 0x000fe20008400000 */
[----:B------:R-:W-:Y:S01]  /*ecf0*/  @!P4 IADD3.X R35, R42, R27, R6, P0, P1 ;  /* 0x0000001b2a23c210 */ /* 0x000fe200007e2406 */
[----:B------:R-:W-:Y:S01]  /*ed00*/  FMUL R163, R163, UR33 ;  /* 0x00000021a3a37c20 */ /* 0x000fe20008400000 */
[----:B------:R-:W-:Y:S01]  /*ed10*/  ISETP.GE.AND P0, PT, R41, 0x81, PT ;  /* 0x000000812900780c */ /* 0x000fe20003f06270 */
[----:B------:R-:W-:Y:S01]  /*ed20*/  FMUL R162, R162, UR33 ;  /* 0x00000021a2a27c20 */ /* 0x000fe20008400000 */
[----:B------:R-:W-:Y:S01]  /*ed30*/  FMUL R161, R161, UR33 ;  /* 0x00000021a1a17c20 */ /* 0x000fe20008400000 */
[----:B------:R-:W-:Y:S01]  /*ed40*/  FMUL R160, R160, UR33 ;  /* 0x00000021a0a07c20 */ /* 0x000fe20008400000 */
[C---:B------:R-:W-:Y:S01]  /*ed50*/  ISETP.LT.OR P1, PT, R40.reuse, 0x1, !P0 ;  /* 0x000000012800780c */ /* 0x040fe20004721670 */
[----:B------:R-:W-:Y:S01]  /*ed60*/  FMUL R159, R159, UR33 ;  /* 0x000000219f9f7c20 */ /* 0x000fe20008400000 */
[----:B------:R-:W-:Y:S01]  /*ed70*/  ISETP.LT.OR P4, PT, R40, 0x2, !P0 ;  /* 0x000000022800780c */ /* 0x000fe20004781670 */
        /* <DEDUP_REMOVED lines=9> */
[----:B------:R-:W2:Y:S01]  /*ee10*/  LDL.LU R226, [R1+0xc] ;  /* 0x00000c0001e27983 */ /* 0x000ea20000300800 */
[----:B------:R-:W0:Y:S01]  /*ee20*/  @!P1 LDC.64 R26, c[0x0][0x5c0] ;  /* 0x00017000ff1a9b82 */ /* 0x000e220000000a00 */
[----:B------:R-:W-:-:S04]  /*ee30*/  @P1 LOP3.LUT R0, R0, 0x80000, RZ, 0xfc, !PT ;  /* 0x0008000000001812 */ /* 0x000fc800078efcff */
[----:B------:R-:W-:Y:S02]  /*ee40*/  LOP3.LUT R0, R0, 0xfffffff7, RZ, 0xc0, !PT ;  /* 0xfffffff700007812 */ /* 0x000fe400078ec0ff */
[----:B0-----:R-:W-:-:S04]  /*ee50*/  @!P1 IADD3 R36, P5, P6, R24, R26, R4 ;  /* 0x0000001a18249210 */ /* 0x001fc80007ebe004 */
[----:B------:R-:W-:Y:S02]  /*ee60*/  @!P1 IADD3.X R37, R42, R27, R7, P5, P6 ;  /* 0x0000001b2a259210 */ /* 0x000fe40002fec407 */
[----:B------:R-:W0:Y:S01]  /*ee70*/  @!P4 LDC.64 R26, c[0x0][0x5c0] ;  /* 0x00017000ff1acb82 */ /* 0x000e220000000a00 */
[----:B------:R-:W-:-:S13]  /*ee80*/  ISETP.LT.OR P1, PT, R40, 0x9, !P0 ;  /* 0x000000092800780c */ /* 0x000fda0004721670 */
[----:B------:R-:W-:-:S04]  /*ee90*/  @P1 LOP3.LUT R228, R228, 0x20, RZ, 0xfc, !PT ;  /* 0x00000020e4e41812 */ /* 0x000fc800078efcff */
[----:B------:R-:W-:Y:S02]  /*eea0*/  LOP3.LUT R228, R228, 0xfffffff7, RZ, 0xc0, !PT ;  /* 0xfffffff7e4e47812 */ /* 0x000fe400078ec0ff */
        /* <DEDUP_REMOVED lines=219> */
[----:B------:R-:W-:-:S04]  /*fc60*/  ISETP.GE.AND P4, PT, R41, 0x1, PT ;  /* 0x000000012900780c */ /* 0x000fc80003f86270 */
[----:B------:R-:W-:-:S13]  /*fc70*/  ISETP.LT.OR P5, PT, R40, 0x1, !P4 ;  /* 0x000000012800780c */ /* 0x000fda00067a1670 */
[----:B------:R-:W0:Y:S01]  /*fc80*/  @!P5 LDC.64 R26, c[0x0][0x5c0] ;  /* 0x00017000ff1adb82 */ /* 0x000e220000000a00 */
[----:B------:R-:W-:Y:S02]  /*fc90*/  ISETP.LT.OR P4, PT, R40, 0x3a, !P0 ;  /* 0x0000003a2800780c */ /* 0x000fe40004781670 */
[----:B0-----:R-:W-:-:S05]  /*fca0*/  @!P5 IADD3 R26, P6, R24, R26, RZ ;  /* 0x0000001a181ad210 */ /* 0x001fca0007fde0ff */
[----:B------:R-:W-:-:S05]  /*fcb0*/  @!P5 IMAD.X R27, R42, 0x1, R27, P6 ;  /* 0x000000012a1bd824 */ /* 0x000fca00030e061b */
[----:B------:R0:W-:Y:S02]  /*fcc0*/  @!P5 STG.E.U8 desc[UR40][R26.64], R25 ;  /* 0x000000191a00d986 */ /* 0x0001e4000c101128 */
[----:B0-----:R-:W0:Y:S02]  /*fcd0*/  @!P4 LDC.64 R26, c[0x0][0x5c0] ;  /* 0x00017000ff1acb82 */ /* 0x001e240000000a00 */
[----:B0-----:R-:W-:-:S04]  /*fce0*/  @!P4 IADD3 R62, P5, P6, R24, R26, R4 ;  /* 0x0000001a183ec210 */ /* 0x001fc80007ebe004 */
[----:B------:R-:W-:Y:S02]  /*fcf0*/  @!P4 IADD3.X R63, R42, R27, R7, P5, P6 ;  /* 0x0000001b2a3fc210 */ /* 0x000fe40002fec407 */
[----:B------:R-:W-:-:S04]  /*fd00*/  ISETP.GE.AND P6, PT, R41, 0x1, PT ;  /* 0x000000012900780c */ /* 0x000fc80003fc6270 */
[----:B------:R-:W-:-:S13]  /*fd10*/  ISETP.LT.OR P5, PT, R40, 0x2, !P6 ;  /* 0x000000022800780c */ /* 0x000fda00077a1670 */
[----:B------:R-:W0:Y:S01]  /*fd20*/  @!P5 LDC.64 R26, c[0x0][0x5c0] ;  /* 0x00017000ff1adb82 */ /* 0x000e220000000a00 */
[----:B------:R-:W-:Y:S02]  /*fd30*/  ISETP.LT.OR P1, PT, R40, 0x31, !P1 ;  /* 0x000000312800780c */ /* 0x000fe40004f21670 */
[----:B------:R-:W-:Y:S02]  /*fd40*/  F2FP.SATFINITE.E4M3.F32.PACK_AB_MERGE_C R225, RZ, R225, RZ ;  /* 0x000000e1ffe1723e */ /* 0x000fe400048070ff */
[----:B0-----:R-:W-:-:S05]  /*fd50*/  @!P5 IADD3 R26, P6, R24, R26, RZ ;  /* 0x0000001a181ad210 */ /* 0x001fca0007fde0ff */
[----:B------:R-:W-:-:S05]  /*fd60*/  @!P5 IMAD.X R27, R42, 0x1, R27, P6 ;  /* 0x000000012a1bd824 */ /* 0x000fca00030e061b */
[----:B------:R0:W-:Y:S02]  /*fd70*/  @!P5 STG.E.U8 desc[UR40][R26.64+0x1], R225 ;  /* 0x000001e11a00d986 */ /* 0x0001e4000c101128 */
[----:B0-----:R-:W0:Y:S01]  /*fd80*/  @!P1 LDC.64 R26, c[0x0][0x5c0] ;  /* 0x00017000ff1a9b82 */ /* 0x001e220000000a00 */
[----:B------:R-:W-:Y:S01]  /*fd90*/  LOP3.LUT R229, R229, 0xfffffbff, RZ, 0xc0, !PT ;  /* 0xfffffbffe5e57812 */ /* 0x000fe200078ec0ff */
[----:B------:R-:W3:Y:S03]  /*fda0*/  LDL.LU R225, [R1+0x4] ;  /* 0x0000040001e17983 */ /* 0x000ee60000300800 */
[----:B------:R-:W-:-:S04]  /*fdb0*/  @P4 LOP3.LUT R229, R229, 0x400, RZ, 0xfc, !PT ;  /* 0x00000400e5e54812 */ /* 0x000fc800078efcff */
[----:B------:R-:W-:-:S04]  /*fdc0*/  LOP3.LUT R229, R229, 0xfffffdff, RZ, 0xc0, !PT ;  /* 0xfffffdffe5e57812 */ /* 0x000fc800078ec0ff */
[----:B------:R-:W-:Y:S02]  /*fdd0*/  @P1 LOP3.LUT R229, R229, 0x200, RZ, 0xfc, !PT ;  /* 0x00000200e5e51812 */ /* 0x000fe400078efcff */
[----:B0-----:R-:W-:-:S04]  /*fde0*/  @!P1 IADD3 R60, P5, P6, R24, R26, R2 ;  /* 0x0000001a183c9210 */ /* 0x001fc80007ebe002 */
[----:B------:R-:W-:Y:S02]  /*fdf0*/  @!P1 IADD3.X R61, R42, R27, R5, P5, P6 ;  /* 0x0000001b2a3d9210 */ /* 0x000fe40002fec405 */
[----:B------:R-:W-:-:S04]  /*fe00*/  ISETP.GE.AND P6, PT, R41, 0x101, PT ;  /* 0x000001012900780c */ /* 0x000fc80003fc6270 */
[----:B------:R-:W-:Y:S02]  /*fe10*/  ISETP.LT.OR P1, PT, R40, 0x32, !P6 ;  /* 0x000000322800780c */ /* 0x000fe40007721670 */
[----:B------:R-:W-:-:S11]  /*fe20*/  LOP3.LUT P4, RZ, R0, 0x100000, RZ, 0xc0, !PT ;  /* 0x0010000000ff7812 */ /* 0x000fd6000788c0ff */
[----:B------:R-:W0:Y:S01]  /*fe30*/  @!P1 LDC.64 R26, c[0x0][0x5c0] ;  /* 0x00017000ff1a9b82 */ /* 0x000e220000000a00 */
[----:B------:R-:W-:Y:S02]  /*fe40*/  F2FP.SATFINITE.E4M3.F32.PACK_AB_MERGE_C R25, RZ, R224, RZ ;  /* 0x000000e0ff19723e */ /* 0x000fe400048070ff */
[----:B------:R-:W-:Y:S01]  /*fe50*/  LOP3.LUT R229, R229, 0xfffffeff, RZ, 0xc0, !PT ;  /* 0xfffffeffe5e57812 */ /* 0x000fe200078ec0ff */
[----:B------:R-:W4:Y:S04]  /*fe60*/  LDL.LU R224, [R1] ;  /* 0x0000000001e07983 */ /* 0x000f280000300800 */
[----:B------:R1:W-:Y:S01]  /*fe70*/  @!P4 STG.E.U8 desc[UR40][R30.64], R25 ;  /* 0x000000191e00c986 */ /* 0x0003e2000c101128 */
[----:B------:R-:W-:Y:S02]  /*fe80*/  @P1 LOP3.LUT R229, R229, 0x100, RZ, 0xfc, !PT ;  /* 0x00000100e5e51812 */ /* 0x000fe400078efcff */
[----:B0-----:R-:W-:-:S04]  /*fe90*/  @!P1 IADD3 R58, P4, P5, R24, R26, R2 ;  /* 0x0000001a183a9210 */ /* 0x001fc80007d9e002 */
[----:B------:R-:W-:Y:S02]  /*fea0*/  @!P1 IADD3.X R59, R42, R27, R5, P4, P5 ;  /* 0x0000001b2a3b9210 */ /* 0x000fe400027ea405 */
[----:B------:R-:W-:-:S13]  /*feb0*/  ISETP.LT.OR P1, PT, R40, 0x39, !P6 ;  /* 0x000000392800780c */ /* 0x000fda0007721670 */
[----:B------:R-:W0:Y:S01]  /*fec0*/  @!P1 LDC.64 R26, c[0x0][0x5c0] ;  /* 0x00017000ff1a9b82 */ /* 0x000e220000000a00 */
[----:B------:R-:W-:-:S05]  /*fed0*/  F2FP.SATFINITE.E4M3.F32.PACK_AB_MERGE_C R223, RZ, R223, RZ ;  /* 0x000000dfffdf723e */ /* 0x000fca00048070ff */
[----:B------:R-:W-:Y:S01]  /*fee0*/  @!P3 STG.E.U8 desc[UR40][R28.64+0x1], R223 ;  /* 0x000001df1c00b986 */ /* 0x000fe2000c101128 */
[----:B0-----:R-:W-:-:S04]  /*fef0*/  @!P1 IADD3 R56, P4, P5, R24, R26, R2 ;  /* 0x0000001a18389210 */ /* 0x001fc80007d9e002 */
[----:B------:R-:W-:Y:S02]  /*ff00*/  @!P1 IADD3.X R57, R42, R27, R5, P4, P5 ;  /* 0x0000001b2a399210 */ /* 0x000fe400027ea405 */
[----:B------:R-:W-:-:S04]  /*ff10*/  ISETP.GE.AND P5, PT, R41, 0x1, PT ;  /* 0x000000012900780c */ /* 0x000fc80003fa6270 */
[----:B------:R-:W-:-:S13]  /*ff20*/  ISETP.LT.OR P3, PT, R40, 0x9, !P5 ;  /* 0x000000092800780c */ /* 0x000fda0006f61670 */
[----:B------:R-:W0:Y:S01]  /*ff30*/  @!P3 LDC.64 R26, c[0x0][0x5c0] ;  /* 0x00017000ff1abb82 */ /* 0x000e220000000a00 */
[----:B------:R-:W-:-:S04]  /*ff40*/  LOP3.LUT R229, R229, 0xffffff7f, RZ, 0xc0, !PT ;  /* 0xffffff7fe5e57812 */ /* 0x000fc800078ec0ff */
[----:B------:R-:W-:Y:S02]  /*ff50*/  @P1 LOP3.LUT R229, R229, 0x80, RZ, 0xfc, !PT ;  /* 0x00000080e5e51812 */ /* 0x000fe400078efcff */
[----:B------:R-:W-:Y:S02]  /*ff60*/  ISETP.LT.OR P1, PT, R40, 0x3a, !P6 ;  /* 0x0000003a2800780c */ /* 0x000fe40007721670 */
[----:B-1----:R-:W-:Y:S02]  /*ff70*/  F2FP.SATFINITE.E4M3.F32.PACK_AB_MERGE_C R25, RZ, R222, RZ ;  /* 0x000000deff19723e */ /* 0x002fe400048070ff */
[----:B0-----:R-:W-:Y:S01]  /*ff80*/  @!P3 IADD3 R26, P4, R24, R26, RZ ;  /* 0x0000001a181ab210 */ /* 0x001fe20007f9e0ff */
[----:B------:R-:W-:Y:S01]  /*ff90*/  FMUL R149, R149, UR33 ;  /* 0x0000002195957c20 */ /* 0x000fe20008400000 */
[----:B------:R-:W-:Y:S01]  /*ffa0*/  LOP3.LUT R229, R229, 0xfffffff7, RZ, 0xc0, !PT ;  /* 0xfffffff7e5e57812 */ /* 0x000fe200078ec0ff */
[----:B------:R-:W2:Y:S02]  /*ffb0*/  LDL.LU R222, [R1+0x10] ;  /* 0x0000100001de7983 */ /* 0x000ea40000300800 */
[----:B------:R-:W-:-:S05]  /*ffc0*/  @!P3 IMAD.X R27, R42, 0x1, R27, P4 ;  /* 0x000000012a1bb824 */ /* 0x000fca00020e061b */
[----:B------:R0:W-:Y:S02]  /*ffd0*/  @!P3 STG.E.U8 desc[UR40][R26.64+0x8], R25 ;  /* 0x000008191a00b986 */ /* 0x0001e4000c101128 */
[----:B0-----:R-:W0:Y:S02]  /*ffe0*/  @!P1 LDC.64 R26, c[0x0][0x5c0] ;  /* 0x00017000ff1a9b82 */ /* 0x001e240000000a00 */
[----:B0-----:R-:W-:-:S04]  /*fff0*/  @!P1 IADD3 R54, P3, P4, R24, R26, R2 ;  /* 0x0000001a18369210 */ /* 0x001fc80007c7e002 */
[----:B------:R-:W-:Y:S02]  /*10000*/  @!P1 IADD3.X R55, R42, R27, R5, P3, P4 ;  /* 0x0000001b2a379210 */ /* 0x000fe40001fe8405 */
[----:B------:R-:W-:-:S13]  /*10010*/  ISETP.LT.OR P3, PT, R40, 0xa, !P5 ;  /* 0x0000000a2800780c */ /* 0x000fda0006f61670 */
[----:B------:R-:W0:Y:S01]  /*10020*/  @!P3 LDC.64 R26, c[0x0][0x5c0] ;  /* 0x00017000ff1abb82 */ /* 0x000e220000000a00 */
[----:B------:R-:W-:Y:S02]  /*10030*/  @P1 LOP3.LUT R229, R229, 0x8, RZ, 0xfc, !PT ;  /* 0x00000008e5e51812 */ /* 0x000fe400078efcff */
[C---:B------:R-:W-:Y:S02]  /*10040*/  LOP3.LUT P1, RZ, R0.reuse, 0x80000, RZ, 0xc0, !PT ;  /* 0x0008000000ff7812 */ /* 0x040fe4000782c0ff */
[----:B------:R-:W-:-:S04]  /*10050*/  LOP3.LUT R0, R0, 0xfffbffff, RZ, 0xc0, !PT ;  /* 0xfffbffff00007812 */ /* 0x000fc800078ec0ff */
[----:B------:R-:W-:Y:S02]  /*10060*/  @P6 LOP3.LUT R0, R0, 0x40000, RZ, 0xfc, !PT ;  /* 0x0004000000006812 */ /* 0x000fe400078efcff */
[----:B------:R-:W-:Y:S02]  /*10070*/  ISETP.LT.OR P6, PT, R40, 0x41, !P2 ;  /* 0x000000412800780c */ /* 0x000fe400057c1670 */
[----:B------:R-:W-:Y:S02]  /*10080*/  F2FP.SATFINITE.E4M3.F32.PACK_AB_MERGE_C R221, RZ, R221, RZ ;  /* 0x000000ddffdd723e */ /* 0x000fe400048070ff */
[----:B0-----:R-:W-:-:S05]  /*10090*/  @!P3 IADD3 R26, P4, R24, R26, RZ ;  /* 0x0000001a181ab210 */ /* 0x001fca0007f9e0ff */
[----:B------:R-:W-:Y:S01]  /*100a0*/  @!P3 IMAD.X R27, R42, 0x1, R27, P4 ;  /* 0x000000012a1bb824 */ /* 0x000fe200020e061b */
[----:B------:R-:W-:-:S04]  /*100b0*/  ISETP.LT.OR P5, PT, R40, 0x9, !P2 ;  /* 0x000000092800780c */ /* 0x000fc800057a1670 */
[----:B------:R0:W-:Y:S01]  /*100c0*/  @!P3 STG.E.U8 desc[UR40][R26.64+0x9], R221 ;  /* 0x000009dd1a00b986 */ /* 0x0001e2000c101128 */
[----:B------:R-:W-:Y:S01]  /*100d0*/  F2FP.SATFINITE.E4M3.F32.PACK_AB_MERGE_C R25, RZ, R220, RZ ;  /* 0x000000dcff19723e */ /* 0x000fe200048070ff */
[----:B0-----:R-:W0:Y:S07]  /*100e0*/  @!P6 LDC.64 R26, c[0x0][0x5c0] ;  /* 0x00017000ff1aeb82 */ /* 0x001e2e0000000a00 */
[----:B------:R-:W-:Y:S01]  /*100f0*/  @!P5 STG.E.U8 desc[UR40][R32.64+0x8], R25 ;  /* 0x000008192000d986 */ /* 0x000fe2000c101128 */
[----:B------:R-:W-:-:S02]  /*10100*/  ISETP.LT.OR P5, PT, R40, 0x42, !P2 ;  /* 0x000000422800780c */ /* 0x000fc400057a1670 */
[----:B------:R-:W-:Y:S01]  /*10110*/  LOP3.LUT R229, R229, 0xffffffbf, RZ, 0xc0, !PT ;  /* 0xffffffbfe5e57812 */ /* 0x000fe200078ec0ff */
[----:B------:R-:W3:Y:S01]  /*10120*/  LDL.LU R221, [R1+0x8] ;  /* 0x0000080001dd7983 */ /* 0x000ee20000300800 */
[----:B0-----:R-:W-:Y:S01]  /*10130*/  @!P6 IADD3 R52, P3, P4, R24, R26, R3 ;  /* 0x0000001a1834e210 */ /* 0x001fe20007c7e003 */
[----:B------:R-:W-:Y:S01]  /*10140*/  FMUL R148, R148, UR33 ;  /* 0x0000002194947c20 */ /* 0x000fe20008400000 */
[----:B------:R-:W-:Y:S01]  /*10150*/  @P6 LOP3.LUT R229, R229, 0x40, RZ, 0xfc, !PT ;  /* 0x00000040e5e56812 */ /* 0x000fe200078efcff */
[----:B------:R-:W-:Y:S01]  /*10160*/  FMUL R147, R147, UR33 ;  /* 0x0000002193937c20 */ /* 0x000fe20008400000 */
[----:B------:R-:W-:Y:S01]  /*10170*/  @!P6 IADD3.X R53, R42, R27, R6, P3, P4 ;  /* 0x0000001b2a35e210 */ /* 0x000fe20001fe8406 */
[----:B------:R-:W-:-:S04]  /*10180*/  FMUL R146, R146, UR33 ;  /* 0x0000002192927c20 */ /* 0x000fc80008400000 */
[----:B------:R-:W0:Y:S01]  /*10190*/  @!P5 LDC.64 R26, c[0x0][0x5c0] ;  /* 0x00017000ff1adb82 */ /* 0x000e220000000a00 */
[----:B------:R-:W-:Y:S01]  /*101a0*/  ISETP.LT.OR P6, PT, R40, 0x49, !P2 ;  /* 0x000000492800780c */ /* 0x000fe200057c1670 */
[----:B------:R-:W-:Y:S01]  /*101b0*/  FMUL R145, R145, UR33 ;  /* 0x0000002191917c20 */ /* 0x000fe20008400000 */
[----:B------:R-:W-:Y:S01]  /*101c0*/  F2FP.SATFINITE.E4M3.F32.PACK_AB_MERGE_C R219, RZ, R219, RZ ;  /* 0x000000dbffdb723e */ /* 0x000fe200048070ff */
[----:B------:R-:W-:Y:S01]  /*101d0*/  FMUL R144, R144, UR33 ;  /* 0x0000002190907c20 */ /* 0x000fe20008400000 */
[----:B------:R-:W-:Y:S01]  /*101e0*/  F2FP.SATFINITE.E4M3.F32.PACK_AB_MERGE_C R29, RZ, R218, RZ ;  /* 0x000000daff1d723e */ /* 0x000fe200048070ff */
[----:B------:R-:W-:Y:S01]  /*101f0*/  FMUL R23, R23, UR33 ;  /* 0x0000002117177c20 */ /* 0x000fe20008400000 */
[----:B------:R-:W-:Y:S01]  /*10200*/  LOP3.LUT R228, R228, 0xbfffffff, RZ, 0xc0, !PT ;  /* 0xbfffffffe4e47812 */ /* 0x000fe200078ec0ff */
[----:B------:R-:W-:Y:S01]  /*10210*/  FMUL R22, R22, UR33 ;  /* 0x0000002116167c20 */ /* 0x000fe20008400000 */
[----:B------:R-:W-:Y:S01]  /*10220*/  F2FP.SATFINITE.E4M3.F32.PACK_AB_MERGE_C R217, RZ, R217, RZ ;  /* 0x000000d9ffd9723e */ /* 0x000fe200048070ff */
        /* <DEDUP_REMOVED lines=15> */
[--C-:B0-----:R-:W-:Y:S01]  /*10320*/  @!P5 IADD3 R50, P3, P4, R24, R26, R3.reuse ;  /* 0x0000001a1832d210 */ /* 0x101fe20007c7e003 */
[----:B------:R-:W-:Y:S01]  /*10330*/  FMUL R13, R13, UR33 ;  /* 0x000000210d0d7c20 */ /* 0x000fe20008400000 */
[----:B------:R-:W-:Y:S01]  /*10340*/  F2FP.SATFINITE.E4M3.F32.PACK_AB_MERGE_C R207, RZ, R207, RZ ;  /* 0x000000cfffcf723e */ /* 0x000fe200048070ff */
[----:B------:R-:W-:Y:S01]  /*10350*/  FMUL R12, R12, UR33 ;  /* 0x000000210c0c7c20 */ /* 0x000fe20008400000 */
[----:B------:R-:W-:Y:S01]  /*10360*/  @!P5 IADD3.X R51, R42, R27, R6, P3, P4 ;  /* 0x0000001b2a33d210 */ /* 0x000fe20001fe8406 */
[----:B------:R-:W-:Y:S01]  /*10370*/  FMUL R11, R11, UR33 ;  /* 0x000000210b0b7c20 */ /* 0x000fe20008400000 */
[----:B------:R-:W0:Y:S01]  /*10380*/  @!P6 LDC.64 R26, c[0x0][0x5c0] ;  /* 0x00017000ff1aeb82 */ /* 0x000e220000000a00 */
[----:B------:R-:W-:Y:S01]  /*10390*/  F2FP.SATFINITE.E4M3.F32.PACK_AB_MERGE_C R206, RZ, R206, RZ ;  /* 0x000000ceffce723e */ /* 0x000fe200048070ff */
[----:B------:R-:W-:Y:S01]  /*103a0*/  FMUL R10, R10, UR33 ;  /* 0x000000210a0a7c20 */ /* 0x000fe20008400000 */
[----:B------:R-:W-:Y:S01]  /*103b0*/  F2FP.SATFINITE.E4M3.F32.PACK_AB_MERGE_C R205, RZ, R205, RZ ;  /* 0x000000cdffcd723e */ /* 0x000fe200048070ff */
[----:B------:R-:W-:Y:S01]  /*103c0*/  FMUL R8, R8, UR33 ;  /* 0x0000002108087c20 */ /* 0x000fe20008400000 */
[----:B------:R-:W-:Y:S01]  /*103d0*/  F2FP.SATFINITE.E4M3.F32.PACK_AB_MERGE_C R204, RZ, R204, RZ ;  /* 0x000000ccffcc723e */ /* 0x000fe200048070ff */
[----:B------:R-:W-:Y:S01]  /*103e0*/  FMUL R9, R9, UR33 ;  /* 0x0000002109097c20 */ /* 0x000fe20008400000 */
[----:B------:R-:W-:Y:S01]  /*103f0*/  F2FP.SATFINITE.E4M3.F32.PACK_AB_MERGE_C R203, RZ, R203, RZ ;  /* 0x000000cbffcb723e */ /* 0x000fe200048070ff */
[----:B------:R-:W2:Y:S01]  /*10400*/  LDL.LU R223, [R1+0x14] ;  /* 0x0000140001df7983 */ /* 0x000ea20000300800 */
[----:B0-----:R-:W-:-:S04]  /*10410*/  @!P6 IADD3 R48, P3, P4, R24, R26, R3 ;  /* 0x0000001a1830e210 */ /* 0x001fc80007c7e003 */
[----:B------:R-:W-:Y:S02]  /*10420*/  @!P6 IADD3.X R49, R42, R27, R6, P3, P4 ;  /* 0x0000001b2a31e210 */ /* 0x000fe40001fe8406 */
[----:B------:R-:W-:Y:S02]  /*10430*/  ISETP.LT.OR P4, PT, R40, 0x4a, !P2 ;  /* 0x0000004a2800780c */ /* 0x000fe40005781670 */
[----:B------:R-:W-:-:S11]  /*10440*/  LOP3.LUT R229, R229, 0xfffffffd, RZ, 0xc0, !PT ;  /* 0xfffffffde5e57812 */ /* 0x000fd600078ec0ff */
[----:B------:R-:W0:Y:S01]  /*10450*/  @!P4 LDC.64 R26, c[0x0][0x5c0] ;  /* 0x00017000ff1acb82 */ /* 0x000e220000000a00 */
[----:B------:R-:W-:-:S04]  /*10460*/  @P5 LOP3.LUT R229, R229, 0x2, RZ, 0xfc, !PT ;  /* 0x00000002e5e55812 */ /* 0x000fc800078efcff */
[----:B------:R-:W-:-:S04]  /*10470*/  LOP3.LUT R229, R229, 0xffffffdf, RZ, 0xc0, !PT ;  /* 0xffffffdfe5e57812 */ /* 0x000fc800078ec0ff */
[----:B------:R-:W-:Y:S02]  /*10480*/  @P6 LOP3.LUT R229, R229, 0x20, RZ, 0xfc, !PT ;  /* 0x00000020e5e56812 */ /* 0x000fe400078efcff */
[----:B------:R-:W-:Y:S02]  /*10490*/  ISETP.LT.OR P5, PT, R40, 0xa, !P2 ;  /* 0x0000000a2800780c */ /* 0x000fe400057a1670 */
[----:B------:R-:W-:-:S04]  /*104a0*/  LOP3.LUT R229, R229, 0xfffffffe, RZ, 0xc0, !PT ;  /* 0xfffffffee5e57812 */ /* 0x000fc800078ec0ff */
[----:B------:R-:W-:Y:S02]  /*104b0*/  @P4 LOP3.LUT R229, R229, 0x1, RZ, 0xfc, !PT ;  /* 0x00000001e5e54812 */ /* 0x000fe400078efcff */
[----:B0-----:R-:W-:-:S04]  /*104c0*/  @!P4 IADD3 R46, P2, P3, R24, R26, R3 ;  /* 0x0000001a182ec210 */ /* 0x001fc80007b5e003 */
[----:B------:R-:W-:Y:S02]  /*104d0*/  @!P4 IADD3.X R47, R42, R27, R6, P2, P3 ;  /* 0x0000001b2a2fc210 */ /* 0x000fe400017e6406 */
[----:B------:R-:W-:-:S13]  /*104e0*/  ISETP.LT.OR P4, PT, R40, 0x41, !P0 ;  /* 0x000000412800780c */ /* 0x000fda0004781670 */
[----:B------:R-:W0:Y:S01]  /*104f0*/  @!P4 LDC.64 R26, c[0x0][0x5c0] ;  /* 0x00017000ff1acb82 */ /* 0x000e220000000a00 */
[----:B------:R-:W-:Y:S01]  /*10500*/  @!P5 STG.E.U8 desc[UR40][R34.64+0x9], R219 ;  /* 0x000009db2200d986 */ /* 0x000fe2000c101128 */
[----:B------:R-:W-:-:S03]  /*10510*/  ISETP.GE.AND P3, PT, R41, 0x89, PT ;  /* 0x000000892900780c */ /* 0x000fc60003f66270 */
[----:B------:R1:W-:Y:S01]  /*10520*/  @!P1 STG.E.U8 desc[UR40][R36.64], R29 ;  /* 0x0000001d24009986 */ /* 0x0003e2000c101128 */
[----:B0-----:R-:W-:-:S04]  /*10530*/  @!P4 IADD3 R44, P1, P2, R24, R26, R4 ;  /* 0x0000001a182cc210 */ /* 0x001fc80007a3e004 */
[----:B------:R-:W-:Y:S02]  /*10540*/  @!P4 IADD3.X R45, R42, R27, R7, P1, P2 ;  /* 0x0000001b2a2dc210 */ /* 0x000fe40000fe4407 */
[----:B------:R-:W-:-:S13]  /*10550*/  ISETP.LT.OR P1, PT, R40, 0x1, !P3 ;  /* 0x000000012800780c */ /* 0x000fda0005f21670 */
[----:B-1----:R-:W0:Y:S01]  /*10560*/  @!P1 LDC.64 R28, c[0x0][0x5c0] ;  /* 0x00017000ff1c9b82 */ /* 0x002e220000000a00 */
[----:B------:R-:W-:Y:S02]  /*10570*/  ISETP.LT.OR P6, PT, R40, 0x42, !P0 ;  /* 0x000000422800780c */ /* 0x000fe400047c1670 */
[----:B------:R-:W-:Y:S02]  /*10580*/  @P4 LOP3.LUT R228, R228, 0x40000000, RZ, 0xfc, !PT ;  /* 0x40000000e4e44812 */ /* 0x000fe400078efcff */
[----:B------:R-:W-:-:S04]  /*10590*/  @!P1 IADD3 R26, P2, P4, R3, R24, R4 ;  /* 0x00000018031a9210 */ /* 0x000fc80007c5e004 */
[----:B------:R-:W-:Y:S02]  /*105a0*/  @!P1 IADD3.X R25, R6, R42, R7, P2, P4 ;  /* 0x0000002a06199210 */ /* 0x000fe400017e8407 */
[----:B------:R-:W-:Y:S02]  /*105b0*/  ISETP.LT.OR P5, PT, R40, 0x2, !P0 ;  /* 0x000000022800780c */ /* 0x000fe400047a1670 */
[----:B0-----:R-:W-:Y:S02]  /*105c0*/  @!P1 IADD3 R28, P2, R26, R28, RZ ;  /* 0x0000001c1a1c9210 */ /* 0x001fe40007f5e0ff */
[----:B------:R-:W0:Y:S03]  /*105d0*/  @!P6 LDC.64 R26, c[0x0][0x5c0] ;  /* 0x00017000ff1aeb82 */ /* 0x000e260000000a00 */
[----:B------:R-:W-:-:S06]  /*105e0*/  @!P1 IMAD.X R29, R25, 0x1, R29, P2 ;  /* 0x00000001191d9824 */ /* 0x000fcc00010e061d */
[----:B------:R0:W-:Y:S04]  /*105f0*/  @!P5 STG.E.U8 desc[UR40][R38.64+0x1], R217 ;  /* 0x000001d92600d986 */ /* 0x0001e8000c101128 */
[----:B------:R1:W-:Y:S01]  /*10600*/  @!P1 STG.E.U8 desc[UR40][R28.64], R31 ;  /* 0x0000001f1c009986 */ /* 0x0003e2000c101128 */
[----:B------:R-:W-:Y:S02]  /*10610*/  ISETP.LT.OR P1, PT, R40, 0x2, !P3 ;  /* 0x000000022800780c */ /* 0x000fe40005f21670 */
[----:B0-----:R-:W-:-:S04]  /*10620*/  @!P6 IADD3 R38, P4, P5, R24, R26, R4 ;  /* 0x0000001a1826e210 */ /* 0x001fc80007d9e004 */
[----:B------:R-:W-:-:S07]  /*10630*/  @!P6 IADD3.X R39, R42, R27, R7, P4, P5 ;  /* 0x0000001b2a27e210 */ /* 0x000fce00027ea407 */
[----:B------:R-:W0:Y:S01]  /*10640*/  @!P1 LDC.64 R26, c[0x0][0x5c0] ;  /* 0x00017000ff1a9b82 */ /* 0x000e220000000a00 */
[----:B------:R-:W-:-:S04]  /*10650*/  LOP3.LUT R228, R228, 0xdfffffff, RZ, 0xc0, !PT ;  /* 0xdfffffffe4e47812 */ /* 0x000fc800078ec0ff */
[----:B------:R-:W-:Y:S02]  /*10660*/  @P6 LOP3.LUT R228, R228, 0x20000000, RZ, 0xfc, !PT ;  /* 0x20000000e4e46812 */ /* 0x000fe400078efcff */
[----:B------:R-:W-:Y:S02]  /*10670*/  ISETP.LT.OR P6, PT, R40, 0x49, !P0 ;  /* 0x000000492800780c */ /* 0x000fe400047c1670 */
[----:B-1----:R-:W-:-:S04]  /*10680*/  @!P1 IADD3 R28, P2, P4, R3, R24, R4 ;  /* 0x00000018031c9210 */ /* 0x002fc80007c5e004 */
[----:B------:R-:W-:Y:S02]  /*10690*/  @!P1 IADD3.X R25, R6, R42, R7, P2, P4 ;  /* 0x0000002a06199210 */ /* 0x000fe400017e8407 */
[----:B0-----:R-:W-:-:S05]  /*106a0*/  @!P1 IADD3 R28, P2, R28, R26, RZ ;  /* 0x0000001a1c1c9210 */ /* 0x001fca0007f5e0ff */
[----:B------:R-:W-:Y:S02]  /*106b0*/  @!P1 IMAD.X R29, R25, 0x1, R27, P2 ;  /* 0x00000001191d9824 */ /* 0x000fe400010e061b */
[----:B------:R-:W0:Y:S02]  /*106c0*/  @!P6 LDC.64 R26, c[0x0][0x5c0] ;  /* 0x00017000ff1aeb82 */ /* 0x000e240000000a00 */
[----:B0-----:R-:W-:-:S04]  /*106d0*/  @!P6 IADD3 R36, P2, P4, R24, R26, R4 ;  /* 0x0000001a1824e210 */ /* 0x001fc80007c5e004 */
[----:B------:R-:W-:Y:S02]  /*106e0*/  @!P6 IADD3.X R37, R42, R27, R7, P2, P4 ;  /* 0x0000001b2a25e210 */ /* 0x000fe400017e8407 */
[----:B------:R-:W-:-:S13]  /*106f0*/  ISETP.LT.OR P2, PT, R40, 0x4a, !P0 ;  /* 0x0000004a2800780c */ /* 0x000fda0004741670 */
[----:B------:R-:W0:Y:S01]  /*10700*/  @!P2 LDC.64 R26, c[0x0][0x5c0] ;  /* 0x00017000ff1aab82 */ /* 0x000e220000000a00 */
[C---:B------:R-:W-:Y:S02]  /*10710*/  LOP3.LUT P5, RZ, R228.reuse, 0x8, RZ, 0xc0, !PT ;  /* 0x00000008e4ff7812 */ /* 0x040fe400078ac0ff */
[----:B------:R-:W-:-:S04]  /*10720*/  LOP3.LUT R228, R228, 0xefffffff, RZ, 0xc0, !PT ;  /* 0xefffffffe4e47812 */ /* 0x000fc800078ec0ff */
[----:B------:R-:W-:Y:S01]  /*10730*/  @P6 LOP3.LUT R228, R228, 0x10000000, RZ, 0xfc, !PT ;  /* 0x10000000e4e46812 */ /* 0x000fe200078efcff */
[----:B------:R1:W-:Y:S01]  /*10740*/  @!P1 STG.E.U8 desc[UR40][R28.64+0x1], R215 ;  /* 0x000001d71c009986 */ /* 0x0003e2000c101128 */
[----:B------:R-:W-:Y:S02]  /*10750*/  LOP3.LUT P6, RZ, R0, 0x40000, RZ, 0xc0, !PT ;  /* 0x0004000000ff7812 */ /* 0x000fe400078cc0ff */
[C---:B------:R-:W-:Y:S02]  /*10760*/  LOP3.LUT P4, RZ, R228.reuse, 0x20, RZ, 0xc0, !PT ;  /* 0x00000020e4ff7812 */ /* 0x040fe4000788c0ff */
[----:B------:R-:W-:-:S04]  /*10770*/  LOP3.LUT R228, R228, 0xf7ffffff, RZ, 0xc0, !PT ;  /* 0xf7ffffffe4e47812 */ /* 0x000fc800078ec0ff */
[----:B------:R-:W-:Y:S02]  /*10780*/  @P2 LOP3.LUT R228, R228, 0x8000000, RZ, 0xfc, !PT ;  /* 0x08000000e4e42812 */ /* 0x000fe400078efcff */
[----:B0-----:R-:W-:-:S04]  /*10790*/  @!P2 IADD3 R34, P0, P1, R24, R26, R4 ;  /* 0x0000001a1822a210 */ /* 0x001fc8000791e004 */
[----:B------:R-:W-:Y:S02]  /*107a0*/  @!P2 IADD3.X R35, R42, R27, R7, P0, P1 ;  /* 0x0000001b2a23a210 */ /* 0x000fe400007e2407 */
[----:B------:R-:W-:-:S13]  /*107b0*/  ISETP.LT.OR P2, PT, R40, 0x41, !P6 ;  /* 0x000000412800780c */ /* 0x000fda0007741670 */
[----:B------:R-:W0:Y:S01]  /*107c0*/  @!P2 LDC.64 R26, c[0x0][0x5c0] ;  /* 0x00017000ff1aab82 */ /* 0x000e220000000a00 */
[----:B------:R-:W-:Y:S02]  /*107d0*/  F2FP.SATFINITE.E4M3.F32.PACK_AB_MERGE_C R31, RZ, R214, RZ ;  /* 0x000000d6ff1f723e */ /* 0x000fe400048070ff */
[----:B0-----:R-:W-:-:S04]  /*107e0*/  @!P2 IADD3 R32, P0, P1, R24, R26, R2 ;  /* 0x0000001a1820a210 */ /* 0x001fc8000791e002 */
[----:B------:R-:W-:Y:S02]  /*107f0*/  @!P2 IADD3.X R33, R42, R27, R5, P0, P1 ;  /* 0x0000001b2a21a210 */ /* 0x000fe400007e2405 */
[----:B------:R-:W-:Y:S01]  /*10800*/  ISETP.LT.OR P0, PT, R40, 0x9, !P3 ;  /* 0x000000092800780c */ /* 0x000fe20005f01670 */
[----:B------:R0:W-:-:S12]  /*10810*/  @!P4 STG.E.U8 desc[UR40][R72.64+0x8], R31 ;  /* 0x0000081f4800c986 */ /* 0x0001d8000c101128 */
[----:B-1----:R-:W1:Y:S01]  /*10820*/  @!P0 LDC.64 R28, c[0x0][0x5c0] ;  /* 0x00017000ff1c8b82 */ /* 0x002e620000000a00 */
[----:B------:R-:W-:Y:S01]  /*10830*/  @!P5 STG.E.U8 desc[UR40][R74.64+0x9], R213 ;  /* 0x000009d54a00d986 */ /* 0x000fe2000c101128 */
[----:B------:R-:W-:Y:S02]  /*10840*/  ISETP.LT.OR P5, PT, R40, 0x42, !P6 ;  /* 0x000000422800780c */ /* 0x000fe400077a1670 */
[----:B------:R-:W-:-:S04]  /*10850*/  LOP3.LUT R228, R228, 0xfbffffff, RZ, 0xc0, !PT ;  /* 0xfbffffffe4e47812 */ /* 0x000fc800078ec0ff */
[----:B------:R-:W-:Y:S02]  /*10860*/  @P2 LOP3.LUT R228, R228, 0x4000000, RZ, 0xfc, !PT ;  /* 0x04000000e4e42812 */ /* 0x000fe400078efcff */
[----:B------:R-:W-:-:S04]  /*10870*/  @!P0 IADD3 R26, P1, P2, R3, R24, R4 ;  /* 0x00000018031a8210 */ /* 0x000fc80007a3e004 */
[----:B------:R-:W-:Y:S02]  /*10880*/  @!P0 IADD3.X R25, R6, R42, R7, P1, P2 ;  /* 0x0000002a06198210 */ /* 0x000fe40000fe4407 */
[----:B-1----:R-:W-:Y:S02]  /*10890*/  @!P0 IADD3 R28, P1, R26, R28, RZ ;  /* 0x0000001c1a1c8210 */ /* 0x002fe40007f3e0ff */
[----:B------:R-:W1:Y:S01]  /*108a0*/  @!P5 LDC.64 R26, c[0x0][0x5c0] ;  /* 0x00017000ff1adb82 */ /* 0x000e620000000a00 */
[----:B0-----:R-:W-:Y:S02]  /*108b0*/  F2FP.SATFINITE.E4M3.F32.PACK_AB_MERGE_C R73, RZ, R212, RZ ;  /* 0x000000d4ff49723e */ /* 0x001fe400048070ff */
[----:B------:R-:W-:-:S05]  /*108c0*/  @!P0 IMAD.X R29, R25, 0x1, R29, P1 ;  /* 0x00000001191d8824 */ /* 0x000fca00008e061d */
[----:B------:R0:W-:Y:S01]  /*108d0*/  @!P0 STG.E.U8 desc[UR40][R28.64+0x8], R73 ;  /* 0x000008491c008986 */ /* 0x0001e2000c101128 */
[----:B------:R-:W-:Y:S02]  /*108e0*/  ISETP.LT.OR P0, PT, R40, 0xa, !P3 ;  /* 0x0000000a2800780c */ /* 0x000fe40005f01670 */
[----:B-1----:R-:W-:-:S04]  /*108f0*/  @!P5 IADD3 R30, P2, P4, R24, R26, R2 ;  /* 0x0000001a181ed210 */ /* 0x002fc80007c5e002 */
[----:B------:R-:W-:-:S07]  /*10900*/  @!P5 IADD3.X R31, R42, R27, R5, P2, P4 ;  /* 0x0000001b2a1fd210 */ /* 0x000fce00017e8405 */
[----:B------:R-:W1:Y:S01]  /*10910*/  @!P0 LDC.64 R26, c[0x0][0x5c0] ;  /* 0x00017000ff1a8b82 */ /* 0x000e620000000a00 */
[----:B0-----:R-:W-:-:S04]  /*10920*/  @!P0 IADD3 R28, P1, P2, R3, R24, R4 ;  /* 0x00000018031c8210 */ /* 0x001fc80007a3e004 */
[----:B------:R-:W-:Y:S02]  /*10930*/  @!P0 IADD3.X R25, R6, R42, R7, P1, P2 ;  /* 0x0000002a06198210 */ /* 0x000fe40000fe4407 */
[----:B------:R-:W-:-:S04]  /*10940*/  ISETP.GE.AND P1, PT, R41, 0x109, PT ;  /* 0x000001092900780c */ /* 0x000fc80003f26270 */
[----:B------:R-:W-:Y:S02]  /*10950*/  ISETP.LT.OR P6, PT, R40, 0x1, !P1 ;  /* 0x000000012800780c */ /* 0x000fe40004fc1670 */
[----:B------:R-:W-:-:S04]  /*10960*/  LOP3.LUT R228, R228, 0xfdffffff, RZ, 0xc0, !PT ;  /* 0xfdffffffe4e47812 */ /* 0x000fc800078ec0ff */
[----:B------:R-:W-:Y:S02]  /*10970*/  @P5 LOP3.LUT R228, R228, 0x2000000, RZ, 0xfc, !PT ;  /* 0x02000000e4e45812 */ /* 0x000fe400078efcff */
[----:B-1----:R-:W-:-:S05]  /*10980*/  @!P0 IADD3 R26, P2, R28, R26, RZ ;  /* 0x0000001a1c1a8210 */ /* 0x002fca0007f5e0ff */
[----:B------:R-:W-:-:S04]  /*10990*/  @!P6 IADD3 R28, P4, P5, R3, R24, R2 ;  /* 0x00000018031ce210 */ /* 0x000fc80007d9e002 */
[----:B------:R-:W-:Y:S02]  /*109a0*/  @!P6 IADD3.X R43, R6, R42, R5, P4, P5 ;  /* 0x0000002a062be210 */ /* 0x000fe400027ea405 */
[C---:B------:R-:W-:Y:S02]  /*109b0*/  ISETP.LT.OR P5, PT, R40.reuse, 0x2, !P1 ;  /* 0x000000022800780c */ /* 0x040fe40004fa1670 */
[----:B------:R-:W-:Y:S01]  /*109c0*/  ISETP.LT.OR P4, PT, R40, 0x9, !P1 ;  /* 0x000000092800780c */ /* 0x000fe20004f81670 */
[----:B------:R-:W-:-:S05]  /*109d0*/  @!P0 IMAD.X R27, R25, 0x1, R27, P2 ;  /* 0x00000001191b8824 */ /* 0x000fca00010e061b */
[----:B------:R0:W-:Y:S05]  /*109e0*/  @!P0 STG.E.U8 desc[UR40][R26.64+0x9], R211 ;  /* 0x000009d31a008986 */ /* 0x0001ea000c101128 */
[----:B------:R-:W-:-:S04]  /*109f0*/  @!P5 IADD3 R25, P0, P2, R3, R24, R2 ;  /* 0x000000180319d210 */ /* 0x000fc80007a1e002 */
[C-C-:B------:R-:W-:Y:S02]  /*10a00*/  @!P5 IADD3.X R29, R6.reuse, R42, R5.reuse, P0, P2 ;  /* 0x0000002a061dd210 */ /* 0x140fe400007e4405 */
[----:B------:R-:W-:Y:S01]  /*10a10*/  @!P4 IADD3 R72, P0, P2, R3, R24, R2 ;  /* 0x000000180348c210 */ /* 0x000fe20007a1e002 */
[----:B0-----:R-:W0:Y:S03]  /*10a20*/  @!P6 LDC.64 R26, c[0x0][0x5c0] ;  /* 0x00017000ff1aeb82 */ /* 0x001e260000000a00 */
[----:B------:R-:W-:Y:S02]  /*10a30*/  @!P4 IADD3.X R74, R6, R42, R5, P0, P2 ;  /* 0x0000002a064ac210 */ /* 0x000fe400007e4405 */
[----:B------:R-:W-:Y:S02]  /*10a40*/  ISETP.LT.OR P0, PT, R40, 0xa, !P1 ;  /* 0x0000000a2800780c */ /* 0x000fe40004f01670 */
[----:B------:R-:W-:-:S02]  /*10a50*/  LOP3.LUT R0, R0, 0xffff7fff, RZ, 0xc0, !PT ;  /* 0xffff7fff00007812 */ /* 0x000fc400078ec0ff */
[----:B------:R-:W-:Y:S02]  /*10a60*/  LOP3.LUT P2, RZ, R228, 0x40, RZ, 0xc0, !PT ;  /* 0x00000040e4ff7812 */ /* 0x000fe4000784c0ff */
[----:B------:R-:W-:Y:S02]  /*10a70*/  @P4 LOP3.LUT R0, R0, 0x8000, RZ, 0xfc, !PT ;  /* 0x0000800000004812 */ /* 0x000fe400078efcff */
[C---:B------:R-:W-:Y:S02]  /*10a80*/  LOP3.LUT P4, RZ, R228.reuse, 0x80, RZ, 0xc0, !PT ;  /* 0x00000080e4ff7812 */ /* 0x040fe4000788c0ff */
[----:B------:R-:W-:Y:S02]  /*10a90*/  LOP3.LUT R228, R228, 0xfffffffd, RZ, 0xc0, !PT ;  /* 0xfffffffde4e47812 */ /* 0x000fe400078ec0ff */
[----:B------:R-:W-:Y:S02]  /*10aa0*/  LOP3.LUT R0, R0, 0xfffdffff, RZ, 0xc0, !PT ;  /* 0xfffdffff00007812 */ /* 0x000fe400078ec0ff */
[----:B------:R-:W-:-:S02]  /*10ab0*/  @P0 LOP3.LUT R228, R228, 0x2, RZ, 0xfc, !PT ;  /* 0x00000002e4e40812 */ /* 0x000fc400078efcff */
[----:B------:R-:W-:Y:S02]  /*10ac0*/  @P1 LOP3.LUT R0, R0, 0x20000, RZ, 0xfc, !PT ;  /* 0x0002000000001812 */ /* 0x000fe400078efcff */
[----:B------:R-:W-:Y:S01]  /*10ad0*/  LOP3.LUT P1, RZ, R228, 0x2, RZ, 0xc0, !PT ;  /* 0x00000002e4ff7812 */ /* 0x000fe2000782c0ff */
[----:B------:R-:W-:-:S12]  /*10ae0*/  @!P2 STG.E.U8 desc[UR40][R84.64], R210 ;  /* 0x000000d25400a986 */ /* 0x000fd8000c101128 */
[----:B------:R-:W-:-:S04]  /*10af0*/  @!P1 IADD3 R73, P0, P2, R3, R24, R2 ;  /* 0x0000001803499210 */ /* 0x000fc80007a1e002 */
[----:B------:R-:W-:Y:S02]  /*10b00*/  @!P1 IADD3.X R75, R6, R42, R5, P0, P2 ;  /* 0x0000002a064b9210 */ /* 0x000fe400007e4405 */
[----:B------:R-:W-:Y:S01]  /*10b10*/  ISETP.LT.OR P2, PT, R40, 0x11, !P3 ;  /* 0x000000112800780c */ /* 0x000fe20005f41670 */
[----:B------:R1:W-:Y:S01]  /*10b20*/  @!P4 STG.E.U8 desc[UR40][R80.64+0x1], R209 ;  /* 0x000001d15000c986 */ /* 0x0003e2000c101128 */
[----:B------:R-:W-:-:S11]  /*10b30*/  LOP3.LUT P4, RZ, R228, 0x100, RZ, 0xc0, !PT ;  /* 0x00000100e4ff7812 */ /* 0x000fd6000788c0ff */
[----:B-1----:R-:W-:-:S04]  /*10b40*/  @!P2 IADD3 R80, P1, P0, R3, R24, R4 ;  /* 0x000000180350a210 */ /* 0x002fc8000783e004 */
[----:B------:R-:W-:Y:S02]  /*10b50*/  @!P2 IADD3.X R81, R6, R42, R7, P1, P0 ;  /* 0x0000002a0651a210 */ /* 0x000fe40000fe0407 */
[----:B0-----:R-:W-:-:S05]  /*10b60*/  @!P6 IADD3 R26, P0, R28, R26, RZ ;  /* 0x0000001a1c1ae210 */ /* 0x001fca0007f1e0ff */
[----:B------:R-:W-:Y:S01]  /*10b70*/  @!P6 IMAD.X R27, R43, 0x1, R27, P0 ;  /* 0x000000012b1be824 */ /* 0x000fe200000e061b */
[----:B------:R-:W-:Y:S02]  /*10b80*/  ISETP.LT.OR P0, PT, R40, 0x12, !P3 ;  /* 0x000000122800780c */ /* 0x000fe40005f01670 */
[----:B------:R-:W-:Y:S02]  /*10b90*/  LOP3.LUT R0, R0, 0xfffeffff, RZ, 0xc0, !PT ;  /* 0xfffeffff00007812 */ /* 0x000fe400078ec0ff */
[----:B------:R0:W-:Y:S02]  /*10ba0*/  @!P6 STG.E.U8 desc[UR40][R26.64], R208 ;  /* 0x000000d01a00e986 */ /* 0x0001e4000c101128 */
[----:B------:R-:W-:-:S07]  /*10bb0*/  @P4 LOP3.LUT R0, R0, 0x10000, RZ, 0xfc, !PT ;  /* 0x0001000000004812 */ /* 0x000fce00078efcff */
[----:B------:R-:W-:Y:S01]  /*10bc0*/  @!P0 IADD3 R28, P1, P4, R3, R24, R4 ;  /* 0x00000018031c8210 */ /* 0x000fe20007c3e004 */
[----:B0-----:R-:W0:Y:S03]  /*10bd0*/  @!P5 LDC.64 R26, c[0x0][0x5c0] ;  /* 0x00017000ff1adb82 */ /* 0x001e260000000a00 */
[----:B------:R-:W-:Y:S02]  /*10be0*/  @!P0 IADD3.X R43, R6, R42, R7, P1, P4 ;  /* 0x0000002a062b8210 */ /* 0x000fe40000fe8407 */
[----:B------:R-:W-:Y:S02]  /*10bf0*/  ISETP.LT.OR P1, PT, R40, 0x19, !P3 ;  /* 0x000000192800780c */ /* 0x000fe40005f21670 */
[----:B------:R-:W-:-:S04]  /*10c00*/  LOP3.LUT R0, R0, 0xfffff7ff, RZ, 0xc0, !PT ;  /* 0xfffff7ff00007812 */ /* 0x000fc800078ec0ff */
[----:B------:R-:W-:-:S07]  /*10c10*/  @P2 LOP3.LUT R0, R0, 0x800, RZ, 0xfc, !PT ;  /* 0x0000080000002812 */ /* 0x000fce00078efcff */
[----:B------:R-:W-:-:S04]  /*10c20*/  @!P1 IADD3 R84, P4, P6, R3, R24, R4 ;  /* 0x0000001803549210 */ /* 0x000fc80007e9e004 */
[----:B------:R-:W-:Y:S02]  /*10c30*/  @!P1 IADD3.X R139, R6, R42, R7, P4, P6 ;  /* 0x0000002a068b9210 */ /* 0x000fe400027ec407 */
[----:B------:R-:W-:Y:S02]  /*10c40*/  ISETP.LT.OR P4, PT, R40, 0x1a, !P3 ;  /* 0x0000001a2800780c */ /* 0x000fe40005f81670 */
[----:B0-----:R-:W-:Y:S02]  /*10c50*/  @!P5 IADD3 R26, P2, R25, R26, RZ ;  /* 0x0000001a191ad210 */ /* 0x001fe40007f5e0ff */
[----:B------:R-:W-:-:S03]  /*10c60*/  LOP3.LUT R0, R0, 0xffffefff, RZ, 0xc0, !PT ;  /* 0xffffefff00007812 */ /* 0x000fc600078ec0ff */
[----:B------:R-:W-:Y:S01]  /*10c70*/  @!P5 IMAD.X R27, R29, 0x1, R27, P2 ;  /* 0x000000011d1bd824 */ /* 0x000fe200010e061b */
[----:B------:R-:W-:Y:S02]  /*10c80*/  @P0 LOP3.LUT R0, R0, 0x1000, RZ, 0xfc, !PT ;  /* 0x0000100000000812 */ /* 0x000fe400078efcff */
[C---:B------:R-:W-:Y:S02]  /*10c90*/  LOP3.LUT P0, RZ, R228.reuse, 0x200, RZ, 0xc0, !PT ;  /* 0x00000200e4ff7812 */ /* 0x040fe4000780c0ff */
[C---:B------:R-:W-:Y:S01]  /*10ca0*/  LOP3.LUT P2, RZ, R228.reuse, 0x2, RZ, 0xc0, !PT ;  /* 0x00000002e4ff7812 */ /* 0x040fe2000784c0ff */
[----:B------:R0:W-:Y:S01]  /*10cb0*/  @!P5 STG.E.U8 desc[UR40][R26.64+0x1], R207 ;  /* 0x000001cf1a00d986 */ /* 0x0001e2000c101128 */
[----:B------:R-:W-:Y:S02]  /*10cc0*/  LOP3.LUT R228, R228, 0xfffffffe, RZ, 0xc0, !PT ;  /* 0xfffffffee4e47812 */ /* 0x000fe400078ec0ff */
[----:B------:R-:W-:Y:S02]  /*10cd0*/  @!P4 IADD3 R138, P5, P6, R3, R24, R4 ;  /* 0x00000018038ac210 */ /* 0x000fe40007ebe004 */
[----:B------:R-:W-:-:S02]  /*10ce0*/  LOP3.LUT P1, RZ, R0, 0x20000, RZ, 0xc0, !PT ;  /* 0x0002000000ff7812 */ /* 0x000fc4000782c0ff */
[----:B------:R-:W-:Y:S02]  /*10cf0*/  @P4 LOP3.LUT R228, R228, 0x1, RZ, 0xfc, !PT ;  /* 0x00000001e4e44812 */ /* 0x000fe400078efcff */
[----:B------:R-:W-:Y:S02]  /*10d00*/  @!P4 IADD3.X R140, R6, R42, R7, P5, P6 ;  /* 0x0000002a068cc210 */ /* 0x000fe40002fec407 */
[----:B------:R-:W-:Y:S02]  /*10d10*/  ISETP.LT.OR P4, PT, R40, 0x11, !P1 ;  /* 0x000000112800780c */ /* 0x000fe40004f81670 */
[----:B------:R-:W-:-:S11]  /*10d20*/  LOP3.LUT R228, R228, 0xffbfffff, RZ, 0xc0, !PT ;  /* 0xffbfffffe4e47812 */ /* 0x000fd600078ec0ff */
[----:B------:R-:W-:Y:S02]  /*10d30*/  @!P4 IADD3 R141, P5, P6, R3, R24, R2 ;  /* 0x00000018038dc210 */ /* 0x000fe40007ebe002 */
[----:B------:R-:W-:Y:S02]  /*10d40*/  @P4 LOP3.LUT R228, R228, 0x400000, RZ, 0xfc, !PT ;  /* 0x00400000e4e44812 */ /* 0x000fe400078efcff */
[----:B0-----:R-:W-:Y:S02]  /*10d50*/  @!P4 IADD3.X R207, R6, R42, R5, P5, P6 ;  /* 0x0000002a06cfc210 */ /* 0x001fe40002fec405 */
[----:B------:R-:W-:-:S13]  /*10d60*/  LOP3.LUT P4, RZ, R0, 0x10000, RZ, 0xc0, !PT ;  /* 0x0001000000ff7812 */ /* 0x000fda000788c0ff */
[----:B------:R0:W-:Y:S01]  /*10d70*/  @!P4 STG.E.U8 desc[UR40][R90.64+0x8], R206 ;  /* 0x000008ce5a00c986 */ /* 0x0001e2000c101128 */
[----:B------:R-:W-:Y:S02]  /*10d80*/  ISETP.LT.OR P4, PT, R40, 0x12, !P1 ;  /* 0x000000122800780c */ /* 0x000fe40004f81670 */
[----:B------:R-:W-:-:S11]  /*10d90*/  LOP3.LUT R228, R228, 0xffefffff, RZ, 0xc0, !PT ;  /* 0xffefffffe4e47812 */ /* 0x000fd600078ec0ff */
[----:B------:R-:W-:Y:S02]  /*10da0*/  @!P4 IADD3 R142, P5, P6, R3, R24, R2 ;  /* 0x00000018038ec210 */ /* 0x000fe40007ebe002 */
[----:B------:R-:W-:Y:S02]  /*10db0*/  @P4 LOP3.LUT R228, R228, 0x100000, RZ, 0xfc, !PT ;  /* 0x00100000e4e44812 */ /* 0x000fe400078efcff */
[----:B0-----:R-:W-:Y:S02]  /*10dc0*/  @!P4 IADD3.X R206, R6, R42, R5, P5, P6 ;  /* 0x0000002a06cec210 */ /* 0x001fe40002fec405 */
[----:B------:R-:W-:Y:S01]  /*10dd0*/  LOP3.LUT P4, RZ, R0, 0x8000, RZ, 0xc0, !PT ;  /* 0x0000800000ff7812 */ /* 0x000fe2000788c0ff */
[----:B------:R0:W-:Y:S01]  /*10de0*/  @!P0 STG.E.U8 desc[UR40][R88.64+0x9], R205 ;  /* 0x000009cd58008986 */ /* 0x0001e2000c101128 */
[----:B------:R-:W-:-:S11]  /*10df0*/  ISETP.LT.OR P0, PT, R40, 0x19, !P1 ;  /* 0x000000192800780c */ /* 0x000fd60004f01670 */
[----:B------:R-:W1:Y:S02]  /*10e00*/  @!P4 LDC.64 R26, c[0x0][0x5c0] ;  /* 0x00017000ff1acb82 */ /* 0x000e640000000a00 */
[----:B0-----:R-:W-:-:S04]  /*10e10*/  @!P0 IADD3 R205, P5, P6, R3, R24, R2 ;  /* 0x0000001803cd8210 */ /* 0x001fc80007ebe002 */
[----:B------:R-:W-:Y:S02]  /*10e20*/  @!P0 IADD3.X R209, R6, R42, R5, P5, P6 ;  /* 0x0000002a06d18210 */ /* 0x000fe40002fec405 */
[----:B------:R-:W-:-:S04]  /*10e30*/  LOP3.LUT R228, R228, 0xfffbffff, RZ, 0xc0, !PT ;  /* 0xfffbffffe4e47812 */ /* 0x000fc800078ec0ff */
[----:B------:R-:W-:Y:S02]  /*10e40*/  @P0 LOP3.LUT R228, R228, 0x40000, RZ, 0xfc, !PT ;  /* 0x00040000e4e40812 */ /* 0x000fe400078efcff */
[----:B------:R-:W-:Y:S02]  /*10e50*/  ISETP.LT.OR P0, PT, R40, 0x1a, !P1 ;  /* 0x0000001a2800780c */ /* 0x000fe40004f01670 */
[----:B-1----:R-:W-:-:S05]  /*10e60*/  @!P4 IADD3 R26, P5, R72, R26, RZ ;  /* 0x0000001a481ac210 */ /* 0x002fca0007fbe0ff */
[----:B------:R-:W-:-:S05]  /*10e70*/  @!P4 IMAD.X R27, R74, 0x1, R27, P5 ;  /* 0x000000014a1bc824 */ /* 0x000fca00028e061b */
[----:B------:R0:W-:Y:S01]  /*10e80*/  @!P4 STG.E.U8 desc[UR40][R26.64+0x8], R204 ;  /* 0x000008cc1a00c986 */ /* 0x0001e2000c101128 */
[----:B------:R-:W-:Y:S01]  /*10e90*/  LOP3.LUT R228, R228, 0xfffdffff, RZ, 0xc0, !PT ;  /* 0xfffdffffe4e47812 */ /* 0x000fe200078ec0ff */
[----:B0-----:R-:W0:Y:S01]  /*10ea0*/  @!P2 LDC.64 R26, c[0x0][0x5c0] ;  /* 0x00017000ff1aab82 */ /* 0x001e220000000a00 */
[----:B------:R-:W-:Y:S02]  /*10eb0*/  @!P0 IADD3 R143, P5, P6, R3, R24, R2 ;  /* 0x00000018038f8210 */ /* 0x000fe40007ebe002 */
[----:B------:R-:W-:Y:S02]  /*10ec0*/  @P0 LOP3.LUT R228, R228, 0x20000, RZ, 0xfc, !PT ;  /* 0x00020000e4e40812 */ /* 0x000fe400078efcff */
[----:B------:R-:W-:Y:S02]  /*10ed0*/  @!P0 IADD3.X R208, R6, R42, R5, P5, P6 ;  /* 0x0000002a06d08210 */ /* 0x000fe40002fec405 */
[----:B------:R-:W-:Y:S02]  /*10ee0*/  LOP3.LUT R0, R0, 0xffffbfff, RZ, 0xc0, !PT ;  /* 0xffffbfff00007812 */ /* 0x000fe400078ec0ff */
[----:B------:R-:W-:-:S02]  /*10ef0*/  ISETP.LT.OR P0, PT, R40, 0x21, !P3 ;  /* 0x000000212800780c */ /* 0x000fc40005f01670 */
[----:B------:R-:W-:Y:S02]  /*10f00*/  @P1 LOP3.LUT R0, R0, 0x4000, RZ, 0xfc, !PT ;  /* 0x0000400000001812 */ /* 0x000fe400078efcff */
[----:B------:R-:W-:Y:S02]  /*10f10*/  ISETP.LT.OR P1, PT, R40, 0x22, !P3 ;  /* 0x000000222800780c */ /* 0x000fe40005f21670 */
[----:B0-----:R-:W-:-:S07]  /*10f20*/  @!P2 IADD3 R26, P4, R73, R26, RZ ;  /* 0x0000001a491aa210 */ /* 0x001fce0007f9e0ff */
[----:B------:R-:W-:Y:S01]  /*10f30*/  @!P0 IADD3 R214, P5, P6, R3, R24, R4 ;  /* 0x0000001803d68210 */ /* 0x000fe20007ebe004 */
[----:B------:R-:W-:-:S03]  /*10f40*/  @!P2 IMAD.X R27, R75, 0x1, R27, P4 ;  /* 0x000000014b1ba824 */ /* 0x000fc600020e061b */
[C-C-:B------:R-:W-:Y:S02]  /*10f50*/  @!P0 IADD3.X R217, R6.reuse, R42, R7.reuse, P5, P6 ;  /* 0x0000002a06d98210 */ /* 0x140fe40002fec407 */
[----:B------:R-:W-:Y:S01]  /*10f60*/  @!P1 IADD3 R212, P4, P5, R3, R24, R4 ;  /* 0x0000001803d49210 */ /* 0x000fe20007d9e004 */
[----:B------:R0:W-:Y:S01]  /*10f70*/  @!P2 STG.E.U8 desc[UR40][R26.64+0x9], R203 ;  /* 0x000009cb1a00a986 */ /* 0x0001e2000c101128 */
[----:B------:R-:W-:Y:S02]  /*10f80*/  ISETP.GE.AND P2, PT, R41, 0x1, PT ;  /* 0x000000012900780c */ /* 0x000fe40003f46270 */
[----:B------:R-:W-:Y:S02]  /*10f90*/  @!P1 IADD3.X R216, R6, R42, R7, P4, P5 ;  /* 0x0000002a06d89210 */ /* 0x000fe400027ea407 */
[----:B------:R-:W-:-:S13]  /*10fa0*/  ISETP.LT.OR P4, PT, R40, 0x11, !P2 ;  /* 0x000000112800780c */ /* 0x000fda0005781670 */
[----:B0-----:R-:W0:Y:S01]  /*10fb0*/  @!P4 LDC.64 R26, c[0x0][0x5c0] ;  /* 0x00017000ff1acb82 */ /* 0x001e220000000a00 */
[----:B------:R-:W-:Y:S02]  /*10fc0*/  F2FP.SATFINITE.E4M3.F32.PACK_AB_MERGE_C R202, RZ, R202, RZ ;  /* 0x000000caffca723e */ /* 0x000fe400048070ff */
[----:B0-----:R-:W-:-:S05]  /*10fd0*/  @!P4 IADD3 R26, P5, R24, R26, RZ ;  /* 0x0000001a181ac210 */ /* 0x001fca0007fbe0ff */
[----:B------:R-:W-:-:S05]  /*10fe0*/  @!P4 IMAD.X R27, R42, 0x1, R27, P5 ;  /* 0x000000012a1bc824 */ /* 0x000fca00028e061b */
[----:B------:R0:W-:Y:S01]  /*10ff0*/  @!P4 STG.E.U8 desc[UR40][R26.64+0x10], R202 ;  /* 0x000010ca1a00c986 */ /* 0x0001e2000c101128 */
[----:B------:R-:W-:Y:S02]  /*11000*/  ISETP.LT.OR P4, PT, R40, 0x12, !P2 ;  /* 0x000000122800780c */ /* 0x000fe40005781670 */
[----:B------:R-:W-:-:S11]  /*11010*/  LOP3.LUT R228, R228, 0xff7fffff, RZ, 0xc0, !PT ;  /* 0xff7fffffe4e47812 */ /* 0x000fd600078ec0ff */
[----:B0-----:R-:W0:Y:S01]  /*11020*/  @!P4 LDC.64 R26, c[0x0][0x5c0] ;  /* 0x00017000ff1acb82 */ /* 0x001e220000000a00 */
[----:B------:R-:W-:-:S04]  /*11030*/  @P0 LOP3.LUT R228, R228, 0x800000, RZ, 0xfc, !PT ;  /* 0x00800000e4e40812 */ /* 0x000fc800078efcff */
[C---:B------:R-:W-:Y:S02]  /*11040*/  LOP3.LUT P6, RZ, R228.reuse, 0x400, RZ, 0xc0, !PT ;  /* 0x00000400e4ff7812 */ /* 0x040fe400078cc0ff */
[C---:B------:R-:W-:Y:S02]  /*11050*/  LOP3.LUT P0, RZ, R228.reuse, 0x800, RZ, 0xc0, !PT ;  /* 0x00000800e4ff7812 */ /* 0x040fe4000780c0ff */
[----:B------:R-:W-:-:S04]  /*11060*/  LOP3.LUT R228, R228, 0xfff7ffff, RZ, 0xc0, !PT ;  /* 0xfff7ffffe4e47812 */ /* 0x000fc800078ec0ff */
[----:B------:R-:W-:Y:S02]  /*11070*/  @P1 LOP3.LUT R228, R228, 0x80000, RZ, 0xfc, !PT ;  /* 0x00080000e4e41812 */ /* 0x000fe400078efcff */
[----:B------:R-:W-:Y:S02]  /*11080*/  ISETP.LT.OR P1, PT, R40, 0x29, !P3 ;  /* 0x000000292800780c */ /* 0x000fe40005f21670 */
[----:B------:R-:W-:Y:S02]  /*11090*/  F2FP.SATFINITE.E4M3.F32.PACK_AB_MERGE_C R201, RZ, R201, RZ ;  /* 0x000000c9ffc9723e */ /* 0x000fe400048070ff */
[----:B0-----:R-:W-:-:S05]  /*110a0*/  @!P4 IADD3 R26, P5, R24, R26, RZ ;  /* 0x0000001a181ac210 */ /* 0x001fca0007fbe0ff */
[----:B------:R-:W-:Y:S01]  /*110b0*/  @!P4 IMAD.X R27, R42, 0x1, R27, P5 ;  /* 0x000000012a1bc824 */ /* 0x000fe200028e061b */
[----:B------:R-:W-:-:S04]  /*110c0*/  LOP3.LUT R228, R228, 0xfffeffff, RZ, 0xc0, !PT ;  /* 0xfffeffffe4e47812 */ /* 0x000fc800078ec0ff */
[----:B------:R0:W-:Y:S01]  /*110d0*/  @!P4 STG.E.U8 desc[UR40][R26.64+0x11], R201 ;  /* 0x000011c91a00c986 */ /* 0x0001e2000c101128 */
[----:B------:R-:W-:Y:S02]  /*110e0*/  @P1 LOP3.LUT R228, R228, 0x10000, RZ, 0xfc, !PT ;  /* 0x00010000e4e41812 */ /* 0x000fe400078efcff */
[----:B0-----:R-:W-:-:S04]  /*110f0*/  @!P1 IADD3 R201, P4, P5, R3, R24, R4 ;  /* 0x0000001803c99210 */ /* 0x001fc80007d9e004 */
[----:B------:R-:W-:Y:S02]  /*11100*/  @!P1 IADD3.X R202, R6, R42, R7, P4, P5 ;  /* 0x0000002a06ca9210 */ /* 0x000fe400027ea407 */
[----:B------:R-:W-:Y:S02]  /*11110*/  ISETP.LT.OR P1, PT, R40, 0x2a, !P3 ;  /* 0x0000002a2800780c */ /* 0x000fe40005f21670 */
[----:B------:R-:W-:Y:S02]  /*11120*/  LOP3.LUT R228, R228, 0xffff7fff, RZ, 0xc0, !PT ;  /* 0xffff7fffe4e47812 */ /* 0x000fe400078ec0ff */
[----:B------:R-:W-:-:S09]  /*11130*/  F2FP.SATFINITE.E4M3.F32.PACK_AB_MERGE_C R200, RZ, R200, RZ ;  /* 0x000000c8ffc8723e */ /* 0x000fd200048070ff */
[----:B------:R-:W-:Y:S02]  /*11140*/  @!P1 IADD3 R203, P4, P5, R3, R24, R4 ;  /* 0x0000001803cb9210 */ /* 0x000fe40007d9e004 */
[----:B------:R-:W-:Y:S02]  /*11150*/  @P1 LOP3.LUT R228, R228, 0x8000, RZ, 0xfc, !PT ;  /* 0x00008000e4e41812 */ /* 0x000fe400078efcff */
[----:B------:R-:W-:Y:S02]  /*11160*/  @!P1 IADD3.X R211, R6, R42, R7, P4, P5 ;  /* 0x0000002a06d39210 */ /* 0x000fe400027ea407 */
[----:B------:R-:W-:Y:S01]  /*11170*/  LOP3.LUT P1, RZ, R0, 0x4000, RZ, 0xc0, !PT ;  /* 0x0000400000ff7812 */ /* 0x000fe2000782c0ff */
[----:B------:R0:W-:Y:S01]  /*11180*/  @!P6 STG.E.U8 desc[UR40][R102.64+0x10], R200 ;  /* 0x000010c86600e986 */ /* 0x0001e2000c101128 */
[----:B------:R-:W-:Y:S02]  /*11190*/  F2FP.SATFINITE.E4M3.F32.PACK_AB_MERGE_C R199, RZ, R199, RZ ;  /* 0x000000c7ffc7723e */ /* 0x000fe400048070ff */
[----:B------:R-:W-:-:S03]  /*111a0*/  ISETP.LT.OR P6, PT, R40, 0x21, !P1 ;  /* 0x000000212800780c */ /* 0x000fc60004fc1670 */
[----:B------:R-:W-:Y:S01]  /*111b0*/  @!P0 STG.E.U8 desc[UR40][R98.64+0x11], R199 ;  /* 0x000011c762008986 */ /* 0x000fe2000c101128 */
[----:B------:R-:W-:-:S09]  /*111c0*/  ISETP.LT.OR P0, PT, R40, 0x22, !P1 ;  /* 0x000000222800780c */ /* 0x000fd20004f01670 */
[----:B0-----:R-:W-:-:S04]  /*111d0*/  @!P6 IADD3 R200, P4, P5, R3, R24, R2 ;  /* 0x0000001803c8e210 */ /* 0x001fc80007d9e002 */
[----:B------:R-:W-:Y:S02]  /*111e0*/  @!P6 IADD3.X R213, R6, R42, R5, P4, P5 ;  /* 0x0000002a06d5e210 */ /* 0x000fe400027ea405 */
[----:B------:R-:W-:-:S04]  /*111f0*/  @!P0 IADD3 R210, P4, P5, R3, R24, R2 ;  /* 0x0000001803d28210 */ /* 0x000fc80007d9e002 */
[----:B------:R-:W-:Y:S02]  /*11200*/  @!P0 IADD3.X R215, R6, R42, R5, P4, P5 ;  /* 0x0000002a06d78210 */ /* 0x000fe400027ea405 */
[----:B------:R-:W-:-:S13]  /*11210*/  ISETP.LT.OR P4, PT, R40, 0x19, !P2 ;  /* 0x000000192800780c */ /* 0x000fda0005781670 */
[----:B------:R-:W0:Y:S01]  /*11220*/  @!P4 LDC.64 R26, c[0x0][0x5c0] ;  /* 0x00017000ff1acb82 */ /* 0x000e220000000a00 */
[----:B------:R-:W-:Y:S02]  /*11230*/  F2FP.SATFINITE.E4M3.F32.PACK_AB_MERGE_C R198, RZ, R198, RZ ;  /* 0x000000c6ffc6723e */ /* 0x000fe400048070ff */
[----:B0-----:R-:W-:-:S05]  /*11240*/  @!P4 IADD3 R26, P5, R24, R26, RZ ;  /* 0x0000001a181ac210 */ /* 0x001fca0007fbe0ff */
[----:B------:R-:W-:-:S05]  /*11250*/  @!P4 IMAD.X R27, R42, 0x1, R27, P5 ;  /* 0x000000012a1bc824 */ /* 0x000fca00028e061b */
[----:B------:R0:W-:Y:S01]  /*11260*/  @!P4 STG.E.U8 desc[UR40][R26.64+0x18], R198 ;  /* 0x000018c61a00c986 */ /* 0x0001e2000c101128 */
[----:B------:R-:W-:Y:S02]  /*11270*/  ISETP.LT.OR P4, PT, R40, 0x1a, !P2 ;  /* 0x0000001a2800780c */ /* 0x000fe40005781670 */
[----:B------:R-:W-:-:S04]  /*11280*/  LOP3.LUT R228, R228, 0xffffbfff, RZ, 0xc0, !PT ;  /* 0xffffbfffe4e47812 */ /* 0x000fc800078ec0ff */
[----:B------:R-:W-:-:S07]  /*11290*/  @P6 LOP3.LUT R228, R228, 0x4000, RZ, 0xfc, !PT ;  /* 0x00004000e4e46812 */ /* 0x000fce00078efcff */
[----:B0-----:R-:W0:Y:S01]  /*112a0*/  @!P4 LDC.64 R26, c[0x0][0x5c0] ;  /* 0x00017000ff1acb82 */ /* 0x001e220000000a00 */
[----:B------:R-:W-:-:S04]  /*112b0*/  LOP3.LUT R228, R228, 0xffffefff, RZ, 0xc0, !PT ;  /* 0xffffefffe4e47812 */ /* 0x000fc800078ec0ff */
[----:B------:R-:W-:-:S04]  /*112c0*/  @P0 LOP3.LUT R228, R228, 0x1000, RZ, 0xfc, !PT ;  /* 0x00001000e4e40812 */ /* 0x000fc800078efcff */
[----:B------:R-:W-:Y:S02]  /*112d0*/  LOP3.LUT P0, RZ, R228, 0x80000000, RZ, 0xc0, !PT ;  /* 0x80000000e4ff7812 */ /* 0x000fe4000780c0ff */
[----:B------:R-:W-:Y:S02]  /*112e0*/  ISETP.LT.OR P6, PT, R40, 0x29, !P1 ;  /* 0x000000292800780c */ /* 0x000fe40004fc1670 */
[----:B------:R-:W-:Y:S02]  /*112f0*/  LOP3.LUT R0, R0, 0xffffdfff, RZ, 0xc0, !PT ;  /* 0xffffdfff00007812 */ /* 0x000fe400078ec0ff */
[----:B------:R-:W-:Y:S02]  /*11300*/  F2FP.SATFINITE.E4M3.F32.PACK_AB_MERGE_C R197, RZ, R197, RZ ;  /* 0x000000c5ffc5723e */ /* 0x000fe400048070ff */
[----:B0-----:R-:W-:-:S05]  /*11310*/  @!P4 IADD3 R26, P5, R24, R26, RZ ;  /* 0x0000001a181ac210 */ /* 0x001fca0007fbe0ff */
[----:B------:R-:W-:Y:S01]  /*11320*/  @P0 LOP3.LUT R0, R0, 0x2000, RZ, 0xfc, !PT ;  /* 0x0000200000000812 */ /* 0x000fe200078efcff */
[----:B------:R-:W-:Y:S01]  /*11330*/  @!P4 IMAD.X R27, R42, 0x1, R27, P5 ;  /* 0x000000012a1bc824 */ /* 0x000fe200028e061b */
[----:B------:R-:W-:-:S04]  /*11340*/  LOP3.LUT P0, RZ, R228, 0x2000, RZ, 0xc0, !PT ;  /* 0x00002000e4ff7812 */ /* 0x000fc8000780c0ff */
[----:B------:R0:W-:Y:S01]  /*11350*/  @!P4 STG.E.U8 desc[UR40][R26.64+0x19], R197 ;  /* 0x000019c51a00c986 */ /* 0x0001e2000c101128 */
[----:B------:R-:W-:Y:S02]  /*11360*/  F2FP.SATFINITE.E4M3.F32.PACK_AB_MERGE_C R196, RZ, R196, RZ ;  /* 0x000000c4ffc4723e */ /* 0x000fe400048070ff */
[----:B0-----:R-:W-:-:S04]  /*11370*/  @!P6 IADD3 R197, P4, P5, R3, R24, R2 ;  /* 0x0000001803c5e210 */ /* 0x001fc80007d9e002 */
[----:B------:R-:W-:Y:S02]  /*11380*/  @!P6 IADD3.X R198, R6, R42, R5, P4, P5 ;  /* 0x0000002a06c6e210 */ /* 0x000fe400027ea405 */
[C---:B------:R-:W-:Y:S01]  /*11390*/  ISETP.LT.OR P5, PT, R40.reuse, 0x2a, !P1 ;  /* 0x0000002a2800780c */ /* 0x040fe20004fa1670 */
[----:B------:R0:W-:Y:S01]  /*113a0*/  @!P0 STG.E.U8 desc[UR40][R110.64+0x18], R196 ;  /* 0x000018c46e008986 */ /* 0x0001e2000c101128 */
[----:B------:R-:W-:Y:S02]  /*113b0*/  ISETP.LT.OR P0, PT, R40, 0x31, !P3 ;  /* 0x000000312800780c */ /* 0x000fe40005f01670 */
[----:B------:R-:W-:-:S04]  /*113c0*/  LOP3.LUT R228, R228, 0xffffffbf, RZ, 0xc0, !PT ;  /* 0xffffffbfe4e47812 */ /* 0x000fc800078ec0ff */
[----:B------:R-:W-:Y:S02]  /*113d0*/  @P6 LOP3.LUT R228, R228, 0x40, RZ, 0xfc, !PT ;  /* 0x00000040e4e46812 */ /* 0x000fe400078efcff */
[----:B------:R-:W-:-:S03]  /*113e0*/  LOP3.LUT R0, R0, 0xfffffeff, RZ, 0xc0, !PT ;  /* 0xfffffeff00007812 */ /* 0x000fc600078ec0ff */
[C---:B------:R-:W-:Y:S02]  /*113f0*/  @!P5 IADD3 R199, P4, P6, R3.reuse, R24, R2 ;  /* 0x0000001803c7d210 */ /* 0x040fe40007e9e002 */
[----:B------:R-:W-:Y:S02]  /*11400*/  LOP3.LUT R228, R228, 0xffffdfff, RZ, 0xc0, !PT ;  /* 0xffffdfffe4e47812 */ /* 0x000fe400078ec0ff */
[----:B------:R-:W-:Y:S02]  /*11410*/  @!P5 IADD3.X R204, R6, R42, R5, P4, P6 ;  /* 0x0000002a06ccd210 */ /* 0x000fe400027ec405 */
[----:B------:R-:W-:Y:S02]  /*11420*/  @!P0 IADD3 R218, P4, P6, R3, R24, R4 ;  /* 0x0000001803da8210 */ /* 0x000fe40007e9e004 */
[----:B------:R-:W-:Y:S02]  /*11430*/  @P5 LOP3.LUT R0, R0, 0x100, RZ, 0xfc, !PT ;  /* 0x0000010000005812 */ /* 0x000fe400078efcff */
[----:B------:R-:W-:-:S02]  /*11440*/  @P0 LOP3.LUT R228, R228, 0x2000, RZ, 0xfc, !PT ;  /* 0x00002000e4e40812 */ /* 0x000fc400078efcff */
[----:B0-----:R-:W-:Y:S02]  /*11450*/  @!P0 IADD3.X R196, R6, R42, R7, P4, P6 ;  /* 0x0000002a06c48210 */ /* 0x001fe400027ec407 */
[----:B------:R-:W-:Y:S02]  /*11460*/  LOP3.LUT P0, RZ, R0, 0x2000, RZ, 0xc0, !PT ;  /* 0x0000200000ff7812 */ /* 0x000fe4000780c0ff */
[----:B------:R-:W-:-:S11]  /*11470*/  F2FP.SATFINITE.E4M3.F32.PACK_AB_MERGE_C R195, RZ, R195, RZ ;  /* 0x000000c3ffc3723e */ /* 0x000fd600048070ff */
[----:B------:R0:W-:Y:S01]  /*11480*/  @!P0 STG.E.U8 desc[UR40][R106.64+0x19], R195 ;  /* 0x000019c36a008986 */ /* 0x0001e2000c101128 */
[----:B------:R-:W-:Y:S02]  /*11490*/  ISETP.LT.OR P0, PT, R40, 0x32, !P3 ;  /* 0x000000322800780c */ /* 0x000fe40005f01670 */
[----:B------:R-:W-:Y:S02]  /*114a0*/  LOP3.LUT P2, RZ, R229, 0x4, RZ, 0xc0, !PT ;  /* 0x00000004e5ff7812 */ /* 0x000fe4000784c0ff */
[----:B------:R-:W-:Y:S02]  /*114b0*/  LOP3.LUT R228, R228, 0xfffff7ff, RZ, 0xc0, !PT ;  /* 0xfffff7ffe4e47812 */ /* 0x000fe400078ec0ff */
[----:B------:R-:W-:-:S07]  /*114c0*/  F2FP.SATFINITE.E4M3.F32.PACK_AB_MERGE_C R194, RZ, R194, RZ ;  /* 0x000000c2ffc2723e */ /* 0x000fce00048070ff */
[----:B------:R-:W-:Y:S02]  /*114d0*/  @!P0 IADD3 R111, P4, P6, R3, R24, R4 ;  /* 0x00000018036f8210 */ /* 0x000fe40007e9e004 */
[----:B------:R-:W-:Y:S02]  /*114e0*/  @P0 LOP3.LUT R228, R228, 0x800, RZ, 0xfc, !PT ;  /* 0x00000800e4e40812 */ /* 0x000fe400078efcff */
[----:B------:R-:W-:Y:S02]  /*114f0*/  @!P0 IADD3.X R110, R6, R42, R7, P4, P6 ;  /* 0x0000002a066e8210 */ /* 0x000fe400027ec407 */
[C---:B------:R-:W-:Y:S01]  /*11500*/  ISETP.LT.OR P0, PT, R40.reuse, 0x39, !P3 ;  /* 0x000000392800780c */ /* 0x040fe20005f01670 */
[----:B------:R1:W-:Y:S01]  /*11510*/  @!P2 STG.E.U8 desc[UR40][R100.64+0x10], R194 ;  /* 0x000010c26400a986 */ /* 0x0003e2000c101128 */
[----:B------:R-:W-:Y:S02]  /*11520*/  ISETP.LT.OR P2, PT, R40, 0x3a, !P3 ;  /* 0x0000003a2800780c */ /* 0x000fe40005f41670 */
[----:B------:R-:W-:-:S09]  /*11530*/  LOP3.LUT R228, R228, 0xfffffbff, RZ, 0xc0, !PT ;  /* 0xfffffbffe4e47812 */ /* 0x000fd200078ec0ff */
[C-C-:B0-----:R-:W-:Y:S02]  /*11540*/  @!P0 IADD3 R107, P4, P6, R3.reuse, R24, R4.reuse ;  /* 0x00000018036b8210 */ /* 0x141fe40007e9e004 */
[----:B------:R-:W-:Y:S02]  /*11550*/  @P0 LOP3.LUT R228, R228, 0x400, RZ, 0xfc, !PT ;  /* 0x00000400e4e40812 */ /* 0x000fe400078efcff */
[----:B------:R-:W-:Y:S02]  /*11560*/  @!P0 IADD3.X R106, R6, R42, R7, P4, P6 ;  /* 0x0000002a066a8210 */ /* 0x000fe400027ec407 */
[----:B------:R-:W-:Y:S02]  /*11570*/  LOP3.LUT R228, R228, 0xfffffdff, RZ, 0xc0, !PT ;  /* 0xfffffdffe4e47812 */ /* 0x000fe400078ec0ff */
[----:B------:R-:W-:Y:S02]  /*11580*/  @!P2 IADD3 R103, P4, P6, R3, R24, R4 ;  /* 0x000000180367a210 */ /* 0x000fe40007e9e004 */
[----:B------:R-:W-:-:S02]  /*11590*/  LOP3.LUT P5, RZ, R229, 0x10, RZ, 0xc0, !PT ;  /* 0x00000010e5ff7812 */ /* 0x000fc400078ac0ff */
[----:B------:R-:W-:Y:S02]  /*115a0*/  @P2 LOP3.LUT R228, R228, 0x200, RZ, 0xfc, !PT ;  /* 0x00000200e4e42812 */ /* 0x000fe400078efcff */
[----:B------:R-:W-:Y:S02]  /*115b0*/  @!P2 IADD3.X R102, R6, R42, R7, P4, P6 ;  /* 0x0000002a0666a210 */ /* 0x000fe400027ec407 */
[----:B------:R-:W-:Y:S02]  /*115c0*/  LOP3.LUT P2, RZ, R0, 0x800, RZ, 0xc0, !PT ;  /* 0x0000080000ff7812 */ /* 0x000fe4000784c0ff */
[----:B------:R-:W-:-:S05]  /*115d0*/  F2FP.SATFINITE.E4M3.F32.PACK_AB_MERGE_C R193, RZ, R193, RZ ;  /* 0x000000c1ffc1723e */ /* 0x000fca00048070ff */
[----:B------:R0:W-:Y:S01]  /*115e0*/  @!P5 STG.E.U8 desc[UR40][R96.64+0x11], R193 ;  /* 0x000011c16000d986 */ /* 0x0001e2000c101128 */
[----:B------:R-:W-:-:S05]  /*115f0*/  ISETP.LT.OR P5, PT, R40, 0x31, !P1 ;  /* 0x000000312800780c */ /* 0x000fca0004fa1670 */
[----:B------:R-:W4:Y:S01]  /*11600*/  @!P2 LDC.64 R26, c[0x0][0x5c0] ;  /* 0x00017000ff1aab82 */ /* 0x000f220000000a00 */
[----:B------:R-:W-:-:S07]  /*11610*/  LOP3.LUT R228, R228, 0xfffffeff, RZ, 0xc0, !PT ;  /* 0xfffffeffe4e47812 */ /* 0x000fce00078ec0ff */
[----:B-1----:R-:W-:Y:S02]  /*11620*/  @!P5 IADD3 R101, P4, P6, R3, R24, R2 ;  /* 0x000000180365d210 */ /* 0x002fe40007e9e002 */
[----:B------:R-:W-:Y:S02]  /*11630*/  @P5 LOP3.LUT R228, R228, 0x100, RZ, 0xfc, !PT ;  /* 0x00000100e4e45812 */ /* 0x000fe400078efcff */
[----:B------:R-:W-:Y:S02]  /*11640*/  @!P5 IADD3.X R100, R6, R42, R5, P4, P6 ;  /* 0x0000002a0664d210 */ /* 0x000fe400027ec405 */
[----:B------:R-:W-:Y:S02]  /*11650*/  ISETP.LT.OR P5, PT, R40, 0x32, !P1 ;  /* 0x000000322800780c */ /* 0x000fe40004fa1670 */
[----:B------:R-:W-:Y:S02]  /*11660*/  LOP3.LUT R228, R228, 0xffffffdf, RZ, 0xc0, !PT ;  /* 0xffffffdfe4e47812 */ /* 0x000fe400078ec0ff */
[----:B----4-:R-:W-:-:S02]  /*11670*/  @!P2 IADD3 R26, P4, R80, R26, RZ ;  /* 0x0000001a501aa210 */ /* 0x010fc40007f9e0ff */
[----:B------:R-:W-:-:S03]  /*11680*/  LOP3.LUT P0, RZ, R0, 0x1000, RZ, 0xc0, !PT ;  /* 0x0000100000ff7812 */ /* 0x000fc6000780c0ff */
[----:B------:R-:W-:-:S04]  /*11690*/  @!P2 IMAD.X R27, R81, 0x1, R27, P4 ;  /* 0x00000001511ba824 */ /* 0x000fc800020e061b */
[----:B------:R-:W-:Y:S02]  /*116a0*/  @!P5 IADD3 R99, P4, P6, R3, R24, R2 ;  /* 0x000000180363d210 */ /* 0x000fe40007e9e002 */
[----:B------:R-:W-:Y:S02]  /*116b0*/  @P5 LOP3.LUT R228, R228, 0x20, RZ, 0xfc, !PT ;  /* 0x00000020e4e45812 */ /* 0x000fe400078efcff */
[----:B------:R-:W-:Y:S02]  /*116c0*/  @!P5 IADD3.X R98, R6, R42, R5, P4, P6 ;  /* 0x0000002a0662d210 */ /* 0x000fe400027ec405 */
[----:B------:R-:W-:Y:S02]  /*116d0*/  ISETP.LT.OR P5, PT, R40, 0x39, !P1 ;  /* 0x000000392800780c */ /* 0x000fe40004fa1670 */
[----:B------:R-:W-:-:S05]  /*116e0*/  F2FP.SATFINITE.E4M3.F32.PACK_AB_MERGE_C R192, RZ, R192, RZ ;  /* 0x000000c0ffc0723e */ /* 0x000fca00048070ff */
[----:B------:R1:W-:Y:S06]  /*116f0*/  @!P2 STG.E.U8 desc[UR40][R26.64+0x10], R192 ;  /* 0x000010c01a00a986 */ /* 0x0003ec000c101128 */
[----:B0-----:R-:W-:Y:S01]  /*11700*/  @!P5 IADD3 R97, P4, P6, R3, R24, R2 ;  /* 0x000000180361d210 */ /* 0x001fe20007e9e002 */
[----:B-1----:R-:W0:Y:S03]  /*11710*/  @!P0 LDC.64 R26, c[0x0][0x5c0] ;  /* 0x00017000ff1a8b82 */ /* 0x002e260000000a00 */
[----:B------:R-:W-:-:S02]  /*11720*/  @!P5 IADD3.X R96, R6, R42, R5, P4, P6 ;  /* 0x0000002a0660d210 */ /* 0x000fc400027ec405 */
[----:B------:R-:W-:Y:S02]  /*11730*/  LOP3.LUT P4, RZ, R229, 0x2000, RZ, 0xc0, !PT ;  /* 0x00002000e5ff7812 */ /* 0x000fe4000788c0ff */
[----:B------:R-:W-:Y:S02]  /*11740*/  LOP3.LUT R0, R0, 0xfffffbff, RZ, 0xc0, !PT ;  /* 0xfffffbff00007812 */ /* 0x000fe400078ec0ff */
[----:B------:R-:W-:-:S09]  /*11750*/  LOP3.LUT R228, R228, 0xfffffffb, RZ, 0xc0, !PT ;  /* 0xfffffffbe4e47812 */ /* 0x000fd200078ec0ff */
[----:B------:R-:W-:Y:S02]  /*11760*/  @P4 LOP3.LUT R0, R0, 0x400, RZ, 0xfc, !PT ;  /* 0x0000040000004812 */ /* 0x000fe400078efcff */
[----:B------:R-:W-:Y:S02]  /*11770*/  ISETP.LT.OR P4, PT, R40, 0x3a, !P1 ;  /* 0x0000003a2800780c */ /* 0x000fe40004f81670 */
[----:B0-----:R-:W-:Y:S02]  /*11780*/  @!P0 IADD3 R26, P2, R28, R26, RZ ;  /* 0x0000001a1c1a8210 */ /* 0x001fe40007f5e0ff */
[----:B------:R-:W-:Y:S02]  /*11790*/  F2FP.SATFINITE.E4M3.F32.PACK_AB_MERGE_C R191, RZ, R191, RZ ;  /* 0x000000bfffbf723e */ /* 0x000fe400048070ff */
[----:B------:R-:W-:Y:S01]  /*117a0*/  @P5 LOP3.LUT R228, R228, 0x4, RZ, 0xfc, !PT ;  /* 0x00000004e4e45812 */ /* 0x000fe200078efcff */
[----:B------:R-:W-:-:S03]  /*117b0*/  @!P0 IMAD.X R27, R43, 0x1, R27, P2 ;  /* 0x000000012b1b8824 */ /* 0x000fc600010e061b */
[C---:B------:R-:W-:Y:S02]  /*117c0*/  LOP3.LUT P5, RZ, R228.reuse, 0x1, RZ, 0xc0, !PT ;  /* 0x00000001e4ff7812 */ /* 0x040fe400078ac0ff */
[----:B------:R0:W-:Y:S01]  /*117d0*/  @!P0 STG.E.U8 desc[UR40][R26.64+0x11], R191 ;  /* 0x000011bf1a008986 */ /* 0x0001e2000c101128 */
[----:B------:R-:W-:Y:S02]  /*117e0*/  LOP3.LUT R228, R228, 0xfffffffd, RZ, 0xc0, !PT ;  /* 0xfffffffde4e47812 */ /* 0x000fe400078ec0ff */
[----:B------:R-:W-:Y:S02]  /*117f0*/  @!P4 IADD3 R91, P0, P2, R3, R24, R2 ;  /* 0x00000018035bc210 */ /* 0x000fe40007a1e002 */
[----:B------:R-:W-:Y:S02]  /*11800*/  @P4 LOP3.LUT R228, R228, 0x2, RZ, 0xfc, !PT ;  /* 0x00000002e4e44812 */ /* 0x000fe400078efcff */
[----:B------:R-:W-:Y:S02]  /*11810*/  @!P4 IADD3.X R90, R6, R42, R5, P0, P2 ;  /* 0x0000002a065ac210 */ /* 0x000fe400007e4405 */
[----:B------:R-:W-:-:S02]  /*11820*/  ISETP.LT.OR P4, PT, R40, 0x41, !P3 ;  /* 0x000000412800780c */ /* 0x000fc40005f81670 */
[----:B------:R-:W-:Y:S02]  /*11830*/  LOP3.LUT R228, R228, 0xffffff7f, RZ, 0xc0, !PT ;  /* 0xffffff7fe4e47812 */ /* 0x000fe400078ec0ff */
[----:B------:R-:W-:-:S09]  /*11840*/  LOP3.LUT P6, RZ, R229, 0x10000, RZ, 0xc0, !PT ;  /* 0x00010000e5ff7812 */ /* 0x000fd200078cc0ff */
[----:B------:R-:W-:Y:S02]  /*11850*/  @!P4 IADD3 R89, P0, P2, R3, R24, R4 ;  /* 0x000000180359c210 */ /* 0x000fe40007a1e004 */
[----:B------:R-:W-:Y:S02]  /*11860*/  @P4 LOP3.LUT R228, R228, 0x80, RZ, 0xfc, !PT ;  /* 0x00000080e4e44812 */ /* 0x000fe400078efcff */
[----:B------:R-:W-:Y:S02]  /*11870*/  @!P4 IADD3.X R88, R6, R42, R7, P0, P2 ;  /* 0x0000002a0658c210 */ /* 0x000fe400007e4407 */
[----:B------:R-:W-:Y:S02]  /*11880*/  LOP3.LUT P4, RZ, R0, 0x400, RZ, 0xc0, !PT ;  /* 0x0000040000ff7812 */ /* 0x000fe4000788c0ff */
[----:B------:R-:W-:Y:S02]  /*11890*/  F2FP.SATFINITE.E4M3.F32.PACK_AB_MERGE_C R190, RZ, R190, RZ ;  /* 0x000000beffbe723e */ /* 0x000fe400048070ff */
[----:B------:R-:W-:-:S09]  /*118a0*/  F2FP.SATFINITE.E4M3.F32.PACK_AB_MERGE_C R189, RZ, R189, RZ ;  /* 0x000000bdffbd723e */ /* 0x000fd200048070ff */
[----:B------:R-:W-:Y:S01]  /*118b0*/  @!P4 STG.E.U8 desc[UR40][R108.64+0x18], R190 ;  /* 0x000018be6c00c986 */ /* 0x000fe2000c101128 */
[----:B------:R-:W-:-:S03]  /*118c0*/  ISETP.LT.OR P4, PT, R40, 0x42, !P3 ;  /* 0x000000422800780c */ /* 0x000fc60005f81670 */
[----:B------:R-:W-:Y:S01]  /*118d0*/  @!P6 STG.E.U8 desc[UR40][R104.64+0x19], R189 ;  /* 0x000019bd6800e986 */ /* 0x000fe2000c101128 */
[----:B------:R-:W-:Y:S02]  /*118e0*/  ISETP.LT.OR P6, PT, R40, 0x19, !P3 ;  /* 0x000000192800780c */ /* 0x000fe40005fc1670 */
[----:B------:R-:W-:-:S07]  /*118f0*/  LOP3.LUT R228, R228, 0xfffffff7, RZ, 0xc0, !PT ;  /* 0xfffffff7e4e47812 */ /* 0x000fce00078ec0ff */
[----:B------:R-:W-:-:S04]  /*11900*/  @!P4 IADD3 R85, P0, P2, R3, R24, R4 ;  /* 0x000000180355c210 */ /* 0x000fc80007a1e004 */
[----:B0-----:R-:W0:Y:S01]  /*11910*/  @!P6 LDC.64 R26, c[0x0][0x5c0] ;  /* 0x00017000ff1aeb82 */ /* 0x001e220000000a00 */
[----:B------:R-:W-:Y:S02]  /*11920*/  @P4 LOP3.LUT R228, R228, 0x8, RZ, 0xfc, !PT ;  /* 0x00000008e4e44812 */ /* 0x000fe400078efcff */
[----:B------:R-:W-:Y:S02]  /*11930*/  @!P4 IADD3.X R25, R6, R42, R7, P0, P2 ;  /* 0x0000002a0619c210 */ /* 0x000fe400007e4407 */
[C---:B------:R-:W-:Y:S02]  /*11940*/  ISETP.LT.OR P4, PT, R40.reuse, 0x49, !P3 ;  /* 0x000000492800780c */ /* 0x040fe40005f81670 */
[----:B------:R-:W-:-:S11]  /*11950*/  ISETP.LT.OR P3, PT, R40, 0x4a, !P3 ;  /* 0x0000004a2800780c */ /* 0x000fd60005f61670 */
[----:B------:R-:W-:-:S04]  /*11960*/  @!P4 IADD3 R28, P0, P2, R3, R24, R4 ;  /* 0x00000018031cc210 */ /* 0x000fc80007a1e004 */
[----:B------:R-:W-:Y:S02]  /*11970*/  @!P4 IADD3.X R29, R6, R42, R7, P0, P2 ;  /* 0x0000002a061dc210 */ /* 0x000fe400007e4407 */
[----:B0-----:R-:W-:Y:S02]  /*11980*/  @!P6 IADD3 R26, P0, R84, R26, RZ ;  /* 0x0000001a541ae210 */ /* 0x001fe40007f1e0ff */
[----:B------:R-:W-:-:S03]  /*11990*/  F2FP.SATFINITE.E4M3.F32.PACK_AB_MERGE_C R188, RZ, R188, RZ ;  /* 0x000000bcffbc723e */ /* 0x000fc600048070ff */
[----:B------:R-:W-:Y:S01]  /*119a0*/  @!P6 IMAD.X R27, R139, 0x1, R27, P0 ;  /* 0x000000018b1be824 */ /* 0x000fe200000e061b */
[----:B------:R-:W-:-:S04]  /*119b0*/  @!P3 IADD3 R43, P0, P2, R3, R24, R4 ;  /* 0x00000018032bb210 */ /* 0x000fc80007a1e004 */
[----:B------:R-:W-:Y:S01]  /*119c0*/  @!P3 IADD3.X R72, R6, R42, R7, P0, P2 ;  /* 0x0000002a0648b210 */ /* 0x000fe200007e4407 */
[----:B------:R0:W-:Y:S01]  /*119d0*/  @!P6 STG.E.U8 desc[UR40][R26.64+0x18], R188 ;  /* 0x000018bc1a00e986 */ /* 0x0001e2000c101128 */
[----:B------:R-:W-:Y:S01]  /*119e0*/  ISETP.LT.OR P0, PT, R40, 0x41, !P1 ;  /* 0x000000412800780c */ /* 0x000fe20004f01670 */
[----:B0-----:R-:W0:Y:S01]  /*119f0*/  @!P5 LDC.64 R26, c[0x0][0x5c0] ;  /* 0x00017000ff1adb82 */ /* 0x001e220000000a00 */
[----:B------:R-:W-:-:S11]  /*11a00*/  LOP3.LUT R0, R0, 0xffffffdf, RZ, 0xc0, !PT ;  /* 0xffffffdf00007812 */ /* 0x000fd600078ec0ff */
[----:B------:R-:W-:Y:S02]  /*11a10*/  @!P0 IADD3 R74, P2, P6, R3, R24, R2 ;  /* 0x00000018034a8210 */ /* 0x000fe40007e5e002 */
[----:B------:R-:W-:Y:S02]  /*11a20*/  @P4 LOP3.LUT R0, R0, 0x20, RZ, 0xfc, !PT ;  /* 0x0000002000004812 */ /* 0x000fe400078efcff */
[----:B------:R-:W-:Y:S02]  /*11a30*/  @!P0 IADD3.X R73, R6, R42, R5, P2, P6 ;  /* 0x0000002a06498210 */ /* 0x000fe400017ec405 */
[----:B------:R-:W-:Y:S02]  /*11a40*/  ISETP.LT.OR P2, PT, R40, 0x42, !P1 ;  /* 0x000000422800780c */ /* 0x000fe40004f41670 */
[----:B------:R-:W-:-:S04]  /*11a50*/  LOP3.LUT R0, R0, 0xffffffbf, RZ, 0xc0, !PT ;  /* 0xffffffbf00007812 */ /* 0x000fc800078ec0ff */
[----:B------:R-:W-:Y:S02]  /*11a60*/  @P3 LOP3.LUT R0, R0, 0x40, RZ, 0xfc, !PT ;  /* 0x0000004000003812 */ /* 0x000fe400078efcff */
[----:B0-----:R-:W-:-:S05]  /*11a70*/  @!P5 IADD3 R26, P3, R138, R26, RZ ;  /* 0x0000001a8a1ad210 */ /* 0x001fca0007f7e0ff */
[----:B------:R-:W-:Y:S01]  /*11a80*/  @!P5 IMAD.X R27, R140, 0x1, R27, P3 ;  /* 0x000000018c1bd824 */ /* 0x000fe200018e061b */
[----:B------:R-:W-:Y:S02]  /*11a90*/  @!P2 IADD3 R80, P3, P6, R3, R24, R2 ;  /* 0x000000180350a210 */ /* 0x000fe40007e7e002 */
[----:B------:R-:W-:Y:S02]  /*11aa0*/  P2R R84, PR, RZ, 0x4 ;  /* 0x00000004ff547803 */ /* 0x000fe40000000000 */
[----:B------:R-:W-:Y:S02]  /*11ab0*/  @!P2 IADD3.X R81, R6, R42, R5, P3, P6 ;  /* 0x0000002a0651a210 */ /* 0x000fe40001fec405 */
[----:B------:R-:W-:Y:S02]  /*11ac0*/  LOP3.LUT R0, R0, 0xffffff7f, RZ, 0xc0, !PT ;  /* 0xffffff7f00007812 */ /* 0x000fe400078ec0ff */
[----:B------:R-:W-:Y:S02]  /*11ad0*/  LOP3.LUT P2, RZ, R228, 0x400000, RZ, 0xc0, !PT ;  /* 0x00400000e4ff7812 */ /* 0x000fe4000784c0ff */
[----:B------:R-:W-:-:S02]  /*11ae0*/  @P0 LOP3.LUT R0, R0, 0x80, RZ, 0xfc, !PT ;  /* 0x0000008000000812 */ /* 0x000fc400078efcff */
[----:B------:R-:W-:Y:S02]  /*11af0*/  LOP3.LUT P0, RZ, R229, 0x80000000, RZ, 0xc0, !PT ;  /* 0x80000000e5ff7812 */ /* 0x000fe4000780c0ff */
[----:B------:R-:W-:Y:S02]  /*11b00*/  F2FP.SATFINITE.E4M3.F32.PACK_AB_MERGE_C R187, RZ, R187, RZ ;  /* 0x000000bbffbb723e */ /* 0x000fe400048070ff */
[----:B------:R-:W-:-:S03]  /*11b10*/  LOP3.LUT R0, R0, 0xfffffdff, RZ, 0xc0, !PT ;  /* 0xfffffdff00007812 */ /* 0x000fc600078ec0ff */
[----:B------:R0:W-:Y:S06]  /*11b20*/  @!P5 STG.E.U8 desc[UR40][R26.64+0x19], R187 ;  /* 0x000019bb1a00d986 */ /* 0x0001ec000c101128 */
[----:B------:R-:W-:Y:S01]  /*11b30*/  @P0 LOP3.LUT R0, R0, 0x200, RZ, 0xfc, !PT ;  /* 0x0000020000000812 */ /* 0x000fe200078efcff */
[----:B0-----:R-:W0:Y:S03]  /*11b40*/  @!P2 LDC.64 R26, c[0x0][0x5c0] ;  /* 0x00017000ff1aab82 */ /* 0x001e260000000a00 */
[----:B------:R-:W-:-:S02]  /*11b50*/  LOP3.LUT P0, RZ, R0, 0x8, RZ, 0xc0, !PT ;  /* 0x0000000800ff7812 */ /* 0x000fc4000780c0ff */
[----:B------:R-:W-:Y:S02]  /*11b60*/  LOP3.LUT P6, RZ, R0, 0x1, RZ, 0xc0, !PT ;  /* 0x0000000100ff7812 */ /* 0x000fe400078cc0ff */
[----:B------:R-:W-:Y:S02]  /*11b70*/  F2FP.SATFINITE.E4M3.F32.PACK_AB_MERGE_C R186, RZ, R186, RZ ;  /* 0x000000baffba723e */ /* 0x000fe400048070ff */
[----:B------:R-:W-:Y:S02]  /*11b80*/  F2FP.SATFINITE.E4M3.F32.PACK_AB_MERGE_C R185, RZ, R185, RZ ;  /* 0x000000b9ffb9723e */ /* 0x000fe400048070ff */
[----:B------:R-:W-:Y:S02]  /*11b90*/  P2R R75, PR, RZ, 0x2 ;  /* 0x00000002ff4b7803 */ /* 0x000fe40000000000 */
[----:B------:R-:W-:-:S03]  /*11ba0*/  LOP3.LUT P1, RZ, R228, 0x100000, RZ, 0xc0, !PT ;  /* 0x00100000e4ff7812 */ /* 0x000fc6000782c0ff */
[----:B------:R-:W-:Y:S04]  /*11bb0*/  @!P0 STG.E.U8 desc[UR40][R116.64+0x10], R186 ;  /* 0x000010ba74008986 */ /* 0x000fe8000c101128 */
[----:B------:R-:W-:Y:S01]  /*11bc0*/  @!P6 STG.E.U8 desc[UR40][R112.64+0x11], R185 ;  /* 0x000011b97000e986 */ /* 0x000fe2000c101128 */
[----:B------:R-:W-:Y:S02]  /*11bd0*/  F2FP.SATFINITE.E4M3.F32.PACK_AB_MERGE_C R105, RZ, R184, RZ ;  /* 0x000000b8ff69723e */ /* 0x000fe400048070ff */
[----:B0-----:R-:W-:-:S05]  /*11be0*/  @!P2 IADD3 R26, P6, R141, R26, RZ ;  /* 0x0000001a8d1aa210 */ /* 0x001fca0007fde0ff */
[----:B------:R-:W-:-:S05]  /*11bf0*/  @!P2 IMAD.X R27, R207, 0x1, R27, P6 ;  /* 0x00000001cf1ba824 */ /* 0x000fca00030e061b */
[----:B------:R0:W-:Y:S02]  /*11c00*/  @!P2 STG.E.U8 desc[UR40][R26.64+0x10], R105 ;  /* 0x000010691a00a986 */ /* 0x0001e4000c101128 */
[----:B0-----:R-:W0:Y:S01]  /*11c10*/  @!P1 LDC.64 R26, c[0x0][0x5c0] ;  /* 0x00017000ff1a9b82 */ /* 0x001e220000000a00 */
[----:B------:R-:W-:Y:S02]  /*11c20*/  LOP3.LUT P4, RZ, R228, 0x40000, RZ, 0xc0, !PT ;  /* 0x00040000e4ff7812 */ /* 0x000fe4000788c0ff */
[----:B------:R-:W-:Y:S02]  /*11c30*/  F2FP.SATFINITE.E4M3.F32.PACK_AB_MERGE_C R183, RZ, R183, RZ ;  /* 0x000000b7ffb7723e */ /* 0x000fe400048070ff */
[----:B0-----:R-:W-:-:S05]  /*11c40*/  @!P1 IADD3 R26, P6, R142, R26, RZ ;  /* 0x0000001a8e1a9210 */ /* 0x001fca0007fde0ff */
[----:B------:R-:W-:-:S05]  /*11c50*/  @!P1 IMAD.X R27, R206, 0x1, R27, P6 ;  /* 0x00000001ce1b9824 */ /* 0x000fca00030e061b */
[----:B------:R0:W-:Y:S02]  /*11c60*/  @!P1 STG.E.U8 desc[UR40][R26.64+0x11], R183 ;  /* 0x000011b71a009986 */ /* 0x0001e4000c101128 */
[----:B0-----:R-:W0:Y:S01]  /*11c70*/  @!P4 LDC.64 R26, c[0x0][0x5c0] ;  /* 0x00017000ff1acb82 */ /* 0x001e220000000a00 */
[----:B------:R-:W-:Y:S02]  /*11c80*/  LOP3.LUT P0, RZ, R0, 0x200, RZ, 0xc0, !PT ;  /* 0x0000020000ff7812 */ /* 0x000fe4000780c0ff */
[----:B------:R-:W-:Y:S02]  /*11c90*/  LOP3.LUT P5, RZ, R229, 0x10000000, RZ, 0xc0, !PT ;  /* 0x10000000e5ff7812 */ /* 0x000fe400078ac0ff */
[----:B------:R-:W-:Y:S02]  /*11ca0*/  LOP3.LUT P3, RZ, R228, 0x20000, RZ, 0xc0, !PT ;  /* 0x00020000e4ff7812 */ /* 0x000fe4000786c0ff */
[----:B------:R-:W-:Y:S02]  /*11cb0*/  F2FP.SATFINITE.E4M3.F32.PACK_AB_MERGE_C R109, RZ, R182, RZ ;  /* 0x000000b6ff6d723e */ /* 0x000fe400048070ff */
[----:B------:R-:W-:-:S02]  /*11cc0*/  F2FP.SATFINITE.E4M3.F32.PACK_AB_MERGE_C R181, RZ, R181, RZ ;  /* 0x000000b5ffb5723e */ /* 0x000fc400048070ff */
[----:B------:R-:W-:-:S03]  /*11cd0*/  F2FP.SATFINITE.E4M3.F32.PACK_AB_MERGE_C R105, RZ, R180, RZ ;  /* 0x000000b4ff69723e */ /* 0x000fc600048070ff */
[----:B------:R-:W-:Y:S01]  /*11ce0*/  @!P0 STG.E.U8 desc[UR40][R124.64+0x18], R109 ;  /* 0x0000186d7c008986 */ /* 0x000fe2000c101128 */
[----:B0-----:R-:W-:-:S03]  /*11cf0*/  @!P4 IADD3 R26, P6, R205, R26, RZ ;  /* 0x0000001acd1ac210 */ /* 0x001fc60007fde0ff */
[----:B------:R-:W-:Y:S02]  /*11d00*/  @!P5 STG.E.U8 desc[UR40][R120.64+0x19], R181 ;  /* 0x000019b57800d986 */ /* 0x000fe4000c101128 */
[----:B------:R-:W-:-:S05]  /*11d10*/  @!P4 IMAD.X R27, R209, 0x1, R27, P6 ;  /* 0x00000001d11bc824 */ /* 0x000fca00030e061b */
[----:B------:R0:W-:Y:S02]  /*11d20*/  @!P4 STG.E.U8 desc[UR40][R26.64+0x18], R105 ;  /* 0x000018691a00c986 */ /* 0x0001e4000c101128 */
[----:B0-----:R-:W0:Y:S01]  /*11d30*/  @!P3 LDC.64 R26, c[0x0][0x5c0] ;  /* 0x00017000ff1abb82 */ /* 0x001e220000000a00 */
[----:B------:R-:W-:Y:S02]  /*11d40*/  ISETP.GE.AND P4, PT, R41, 0x1, PT ;  /* 0x000000012900780c */ /* 0x000fe40003f86270 */
[----:B------:R-:W-:Y:S02]  /*11d50*/  F2FP.SATFINITE.E4M3.F32.PACK_AB_MERGE_C R179, RZ, R179, RZ ;  /* 0x000000b3ffb3723e */ /* 0x000fe400048070ff */
[----:B0-----:R-:W-:-:S05]  /*11d60*/  @!P3 IADD3 R26, P6, R143, R26, RZ ;  /* 0x0000001a8f1ab210 */ /* 0x001fca0007fde0ff */
[----:B------:R-:W-:Y:S01]  /*11d70*/  @!P3 IMAD.X R27, R208, 0x1, R27, P6 ;  /* 0x00000001d01bb824 */ /* 0x000fe200030e061b */
[----:B------:R-:W-:-:S04]  /*11d80*/  ISETP.LT.OR P6, PT, R40, 0x21, !P4 ;  /* 0x000000212800780c */ /* 0x000fc800067c1670 */
[----:B------:R0:W-:Y:S09]  /*11d90*/  @!P3 STG.E.U8 desc[UR40][R26.64+0x19], R179 ;  /* 0x000019b31a00b986 */ /* 0x0001f2000c101128 */
[----:B0-----:R-:W0:Y:S01]  /*11da0*/  @!P6 LDC.64 R26, c[0x0][0x5c0] ;  /* 0x00017000ff1aeb82 */ /* 0x001e220000000a00 */
[----:B------:R-:W-:-:S02]  /*11db0*/  F2FP.SATFINITE.E4M3.F32.PACK_AB_MERGE_C R105, RZ, R178, RZ ;  /* 0x000000b2ff69723e */ /* 0x000fc400048070ff */
[----:B0-----:R-:W-:-:S05]  /*11dc0*/  @!P6 IADD3 R26, P0, R24, R26, RZ ;  /* 0x0000001a181ae210 */ /* 0x001fca0007f1e0ff */
[----:B------:R-:W-:-:S05]  /*11dd0*/  @!P6 IMAD.X R27, R42, 0x1, R27, P0 ;  /* 0x000000012a1be824 */ /* 0x000fca00000e061b */
[----:B------:R0:W-:Y:S01]  /*11de0*/  @!P6 STG.E.U8 desc[UR40][R26.64+0x20], R105 ;  /* 0x000020691a00e986 */ /* 0x0001e2000c101128 */
[----:B------:R-:W-:-:S13]  /*11df0*/  ISETP.LT.OR P6, PT, R40, 0x22, !P4 ;  /* 0x000000222800780c */ /* 0x000fda00067c1670 */
[----:B0-----:R-:W0:Y:S01]  /*11e00*/  @!P6 LDC.64 R26, c[0x0][0x5c0] ;  /* 0x00017000ff1aeb82 */ /* 0x001e220000000a00 */
[----:B------:R-:W-:Y:S02]  /*11e10*/  F2FP.SATFINITE.E4M3.F32.PACK_AB_MERGE_C R177, RZ, R177, RZ ;  /* 0x000000b1ffb1723e */ /* 0x000fe400048070ff */
[----:B0-----:R-:W-:-:S05]  /*11e20*/  @!P6 IADD3 R26, P0, R24, R26, RZ ;  /* 0x0000001a181ae210 */ /* 0x001fca0007f1e0ff */
[----:B------:R-:W-:-:S05]  /*11e30*/  @!P6 IMAD.X R27, R42, 0x1, R27, P0 ;  /* 0x000000012a1be824 */ /* 0x000fca00000e061b */
[----:B------:R0:W-:Y:S01]  /*11e40*/  @!P6 STG.E.U8 desc[UR40][R26.64+0x21], R177 ;  /* 0x000021b11a00e986 */ /* 0x0001e2000c101128 */
[----:B------:R-:W-:Y:S02]  /*11e50*/  ISETP.LT.OR P6, PT, R40, 0x29, !P4 ;  /* 0x000000292800780c */ /* 0x000fe400067c1670 */
[----:B------:R-:W-:-:S11]  /*11e60*/  LOP3.LUT P1, RZ, R0, 0x4, RZ, 0xc0, !PT ;  /* 0x0000000400ff7812 */ /* 0x000fd6000782c0ff */
[----:B0-----:R-:W0:Y:S01]  /*11e70*/  @!P6 LDC.64 R26, c[0x0][0x5c0] ;  /* 0x00017000ff1aeb82 */ /* 0x001e220000000a00 */
[----:B------:R-:W-:Y:S02]  /*11e80*/  F2FP.SATFINITE.E4M3.F32.PACK_AB_MERGE_C R109, RZ, R176, RZ ;  /* 0x000000b0ff6d723e */ /* 0x000fe400048070ff */
[----:B------:R-:W-:-:S03]  /*11e90*/  LOP3.LUT P5, RZ, R229, 0x40000000, RZ, 0xc0, !PT ;  /* 0x40000000e5ff7812 */ /* 0x000fc600078ac0ff */
[----:B------:R-:W-:Y:S01]  /*11ea0*/  @!P1 STG.E.U8 desc[UR40][R132.64+0x20], R109 ;  /* 0x0000206d84009986 */ /* 0x000fe2000c101128 */
[----:B------:R-:W-:Y:S02]  /*11eb0*/  F2FP.SATFINITE.E4M3.F32.PACK_AB_MERGE_C R175, RZ, R175, RZ ;  /* 0x000000afffaf723e */ /* 0x000fe400048070ff */
[----:B------:R-:W-:Y:S02]  /*11ec0*/  F2FP.SATFINITE.E4M3.F32.PACK_AB_MERGE_C R105, RZ, R174, RZ ;  /* 0x000000aeff69723e */ /* 0x000fe400048070ff */
[----:B0-----:R-:W-:-:S05]  /*11ed0*/  @!P6 IADD3 R26, P1, R24, R26, RZ ;  /* 0x0000001a181ae210 */ /* 0x001fca0007f3e0ff */
[----:B------:R-:W-:Y:S01]  /*11ee0*/  @!P5 STG.E.U8 desc[UR40][R128.64+0x21], R175 ;  /* 0x000021af8000d986 */ /* 0x000fe2000c101128 */
[----:B------:R-:W-:-:S05]  /*11ef0*/  @!P6 IMAD.X R27, R42, 0x1, R27, P1 ;  /* 0x000000012a1be824 */ /* 0x000fca00008e061b */
[----:B------:R0:W-:Y:S01]  /*11f00*/  @!P6 STG.E.U8 desc[UR40][R26.64+0x28], R105 ;  /* 0x000028691a00e986 */ /* 0x0001e2000c101128 */
[----:B------:R-:W-:-:S13]  /*11f10*/  ISETP.LT.OR P6, PT, R40, 0x2a, !P4 ;  /* 0x0000002a2800780c */ /* 0x000fda00067c1670 */
[----:B0-----:R-:W0:Y:S01]  /*11f20*/  @!P6 LDC.64 R26, c[0x0][0x5c0] ;  /* 0x00017000ff1aeb82 */ /* 0x001e220000000a00 */
[----:B------:R-:W-:Y:S02]  /*11f30*/  LOP3.LUT P5, RZ, R228, 0x800000, RZ, 0xc0, !PT ;  /* 0x00800000e4ff7812 */ /* 0x000fe400078ac0ff */
[----:B------:R-:W-:Y:S02]  /*11f40*/  F2FP.SATFINITE.E4M3.F32.PACK_AB_MERGE_C R173, RZ, R173, RZ ;  /* 0x000000adffad723e */ /* 0x000fe400048070ff */
[----:B------:R-:W-:Y:S02]  /*11f50*/  LOP3.LUT P0, RZ, R0, 0x2, RZ, 0xc0, !PT ;  /* 0x0000000200ff7812 */ /* 0x000fe4000780c0ff */
[----:B0-----:R-:W-:-:S05]  /*11f60*/  @!P6 IADD3 R26, P1, R24, R26, RZ ;  /* 0x0000001a181ae210 */ /* 0x001fca0007f3e0ff */
[----:B------:R-:W-:-:S05]  /*11f70*/  @!P6 IMAD.X R27, R42, 0x1, R27, P1 ;  /* 0x000000012a1be824 */ /* 0x000fca00008e061b */
[----:B------:R0:W-:Y:S01]  /*11f80*/  @!P6 STG.E.U8 desc[UR40][R26.64+0x29], R173 ;  /* 0x000029ad1a00e986 */ /* 0x0001e2000c101128 */
[C---:B------:R-:W-:Y:S01]  /*11f90*/  LOP3.LUT P3, RZ, R229.reuse, 0x20000000, RZ, 0xc0, !PT ;  /* 0x20000000e5ff7812 */ /* 0x040fe2000786c0ff */
[----:B0-----:R-:W0:Y:S01]  /*11fa0*/  @!P5 LDC.64 R26, c[0x0][0x5c0] ;  /* 0x00017000ff1adb82 */ /* 0x001e220000000a00 */
[C---:B------:R-:W-:Y:S02]  /*11fb0*/  LOP3.LUT P6, RZ, R229.reuse, 0x8000000, RZ, 0xc0, !PT ;  /* 0x08000000e5ff7812 */ /* 0x040fe400078cc0ff */
[----:B------:R-:W-:Y:S02]  /*11fc0*/  F2FP.SATFINITE.E4M3.F32.PACK_AB_MERGE_C R109, RZ, R172, RZ ;  /* 0x000000acff6d723e */ /* 0x000fe400048070ff */
[----:B------:R-:W-:Y:S02]  /*11fd0*/  F2FP.SATFINITE.E4M3.F32.PACK_AB_MERGE_C R171, RZ, R171, RZ ;  /* 0x000000abffab723e */ /* 0x000fe400048070ff */
[----:B------:R-:W-:Y:S02]  /*11fe0*/  F2FP.SATFINITE.E4M3.F32.PACK_AB_MERGE_C R105, RZ, R170, RZ ;  /* 0x000000aaff69723e */ /* 0x000fe400048070ff */
[----:B------:R-:W-:Y:S01]  /*11ff0*/  P2R R104, PR, RZ, 0x10 ;  /* 0x00000010ff687803 */ /* 0x000fe20000000000 */
[----:B------:R1:W-:Y:S01]  /*12000*/  @!P0 STG.E.U8 desc[UR40][R136.64+0x28], R109 ;  /* 0x0000286d88008986 */ /* 0x0003e2000c101128 */
[----:B------:R-:W-:-:S02]  /*12010*/  LOP3.LUT P4, RZ, R229, 0x4000000, RZ, 0xc0, !PT ;  /* 0x04000000e5ff7812 */ /* 0x000fc4000788c0ff */
[----:B------:R-:W-:Y:S01]  /*12020*/  LOP3.LUT P2, RZ, R228, 0x80000, RZ, 0xc0, !PT ;  /* 0x00080000e4ff7812 */ /* 0x000fe2000784c0ff */
[----:B------:R-:W-:Y:S04]  /*12030*/  @!P3 STG.E.U8 desc[UR40][R134.64+0x29], R171 ;  /* 0x000029ab8600b986 */ /* 0x000fe8000c101128 */
[----:B------:R-:W-:Y:S01]  /*12040*/  @!P6 STG.E.U8 desc[UR40][R130.64+0x20], R105 ;  /* 0x000020698200e986 */ /* 0x000fe2000c101128 */
[----:B------:R-:W-:Y:S02]  /*12050*/  F2FP.SATFINITE.E4M3.F32.PACK_AB_MERGE_C R169, RZ, R169, RZ ;  /* 0x000000a9ffa9723e */ /* 0x000fe400048070ff */
[----:B0-----:R-:W-:Y:S02]  /*12060*/  @!P5 IADD3 R26, P6, R214, R26, RZ ;  /* 0x0000001ad61ad210 */ /* 0x001fe40007fde0ff */
[----:B-1----:R-:W-:-:S03]  /*12070*/  F2FP.SATFINITE.E4M3.F32.PACK_AB_MERGE_C R109, RZ, R168, RZ ;  /* 0x000000a8ff6d723e */ /* 0x002fc600048070ff */
[----:B------:R-:W-:Y:S01]  /*12080*/  @!P5 IMAD.X R27, R217, 0x1, R27, P6 ;  /* 0x00000001d91bd824 */ /* 0x000fe200030e061b */
[----:B------:R-:W-:Y:S04]  /*12090*/  @!P4 STG.E.U8 desc[UR40][R126.64+0x21], R169 ;  /* 0x000021a97e00c986 */ /* 0x000fe8000c101128 */
[----:B------:R0:W-:Y:S02]  /*120a0*/  @!P5 STG.E.U8 desc[UR40][R26.64+0x20], R109 ;  /* 0x0000206d1a00d986 */ /* 0x0001e4000c101128 */
[----:B0-----:R-:W0:Y:S01]  /*120b0*/  @!P2 LDC.64 R26, c[0x0][0x5c0] ;  /* 0x00017000ff1aab82 */ /* 0x001e220000000a00 */
[----:B------:R-:W-:Y:S02]  /*120c0*/  LOP3.LUT P3, RZ, R228, 0x10000, RZ, 0xc0, !PT ;  /* 0x00010000e4ff7812 */ /* 0x000fe4000786c0ff */
[----:B------:R-:W-:-:S02]  /*120d0*/  F2FP.SATFINITE.E4M3.F32.PACK_AB_MERGE_C R167, RZ, R167, RZ ;  /* 0x000000a7ffa7723e */ /* 0x000fc400048070ff */
[----:B0-----:R-:W-:-:S05]  /*120e0*/  @!P2 IADD3 R26, P6, R212, R26, RZ ;  /* 0x0000001ad41aa210 */ /* 0x001fca0007fde0ff */
[----:B------:R-:W-:-:S05]  /*120f0*/  @!P2 IMAD.X R27, R216, 0x1, R27, P6 ;  /* 0x00000001d81ba824 */ /* 0x000fca00030e061b */
[----:B------:R0:W-:Y:S02]  /*12100*/  @!P2 STG.E.U8 desc[UR40][R26.64+0x21], R167 ;  /* 0x000021a71a00a986 */ /* 0x0001e4000c101128 */
[----:B0-----:R-:W0:Y:S01]  /*12110*/  @!P3 LDC.64 R26, c[0x0][0x5c0] ;  /* 0x00017000ff1abb82 */ /* 0x001e220000000a00 */
[C---:B------:R-:W-:Y:S02]  /*12120*/  LOP3.LUT P4, RZ, R229.reuse, 0x800000, RZ, 0xc0, !PT ;  /* 0x00800000e5ff7812 */ /* 0x040fe4000788c0ff */
[C---:B------:R-:W-:Y:S02]  /*12130*/  LOP3.LUT P1, RZ, R229.reuse, 0x2000000, RZ, 0xc0, !PT ;  /* 0x02000000e5ff7812 */ /* 0x040fe4000782c0ff */
[----:B------:R-:W-:Y:S02]  /*12140*/  LOP3.LUT P0, RZ, R229, 0x1000000, RZ, 0xc0, !PT ;  /* 0x01000000e5ff7812 */ /* 0x000fe4000780c0ff */
[----:B------:R-:W-:Y:S02]  /*12150*/  P2R R108, PR, RZ, 0x10 ;  /* 0x00000010ff6c7803 */ /* 0x000fe40000000000 */
[----:B------:R-:W-:-:S02]  /*12160*/  LOP3.LUT P4, RZ, R228, 0x8000, RZ, 0xc0, !PT ;  /* 0x00008000e4ff7812 */ /* 0x000fc4000788c0ff */
[----:B------:R-:W-:Y:S02]  /*12170*/  F2FP.SATFINITE.E4M3.F32.PACK_AB_MERGE_C R105, RZ, R166, RZ ;  /* 0x000000a6ff69723e */ /* 0x000fe400048070ff */
[----:B------:R-:W-:Y:S02]  /*12180*/  F2FP.SATFINITE.E4M3.F32.PACK_AB_MERGE_C R165, RZ, R165, RZ ;  /* 0x000000a5ffa5723e */ /* 0x000fe400048070ff */
[----:B------:R-:W-:Y:S01]  /*12190*/  F2FP.SATFINITE.E4M3.F32.PACK_AB_MERGE_C R109, RZ, R164, RZ ;  /* 0x000000a4ff6d723e */ /* 0x000fe200048070ff */
[----:B------:R-:W-:Y:S01]  /*121a0*/  @!P1 STG.E.U8 desc[UR40][R122.64+0x28], R105 ;  /* 0x000028697a009986 */ /* 0x000fe2000c101128 */
[----:B0-----:R-:W-:-:S03]  /*121b0*/  @!P3 IADD3 R26, P6, R201, R26, RZ ;  /* 0x0000001ac91ab210 */ /* 0x001fc60007fde0ff */
[----:B------:R-:W-:Y:S02]  /*121c0*/  @!P0 STG.E.U8 desc[UR40][R118.64+0x29], R165 ;  /* 0x000029a576008986 */ /* 0x000fe4000c101128 */
[----:B------:R-:W-:-:S05]  /*121d0*/  @!P3 IMAD.X R27, R202, 0x1, R27, P6 ;  /* 0x00000001ca1bb824 */ /* 0x000fca00030e061b */
[----:B------:R0:W-:Y:S02]  /*121e0*/  @!P3 STG.E.U8 desc[UR40][R26.64+0x28], R109 ;  /* 0x0000286d1a00b986 */ /* 0x0001e4000c101128 */
[----:B0-----:R-:W0:Y:S01]  /*121f0*/  @!P4 LDC.64 R26, c[0x0][0x5c0] ;  /* 0x00017000ff1acb82 */ /* 0x001e220000000a00 */
[----:B------:R-:W-:Y:S02]  /*12200*/  LOP3.LUT P5, RZ, R228, 0x4000, RZ, 0xc0, !PT ;  /* 0x00004000e4ff7812 */ /* 0x000fe400078ac0ff */
[----:B------:R-:W-:Y:S02]  /*12210*/  F2FP.SATFINITE.E4M3.F32.PACK_AB_MERGE_C R163, RZ, R163, RZ ;  /* 0x000000a3ffa3723e */ /* 0x000fe400048070ff */
[----:B0-----:R-:W-:-:S05]  /*12220*/  @!P4 IADD3 R26, P6, R203, R26, RZ ;  /* 0x0000001acb1ac210 */ /* 0x001fca0007fde0ff */
[----:B------:R-:W-:-:S05]  /*12230*/  @!P4 IMAD.X R27, R211, 0x1, R27, P6 ;  /* 0x00000001d31bc824 */ /* 0x000fca00030e061b */
[----:B------:R0:W-:Y:S01]  /*12240*/  @!P4 STG.E.U8 desc[UR40][R26.64+0x29], R163 ;  /* 0x000029a31a00c986 */ /* 0x0001e2000c101128 */
[----:B------:R-:W-:Y:S01]  /*12250*/  ISETP.NE.AND P4, PT, R108, RZ, PT ;  /* 0x000000ff6c00720c */ /* 0x000fe20003f85270 */
[----:B0-----:R-:W0:Y:S01]  /*12260*/  @!P5 LDC.64 R26, c[0x0][0x5c0] ;  /* 0x00017000ff1adb82 */ /* 0x001e220000000a00 */
[----:B------:R-:W-:Y:S02]  /*12270*/  LOP3.LUT P6, RZ, R229, 0x100000, RZ, 0xc0, !PT ;  /* 0x00100000e5ff7812 */ /* 0x000fe400078cc0ff */
[----:B------:R-:W-:Y:S02]  /*12280*/  F2FP.SATFINITE.E4M3.F32.PACK_AB_MERGE_C R105, RZ, R162, RZ ;  /* 0x000000a2ff69723e */ /* 0x000fe400048070ff */
[----:B------:R-:W-:Y:S02]  /*12290*/  F2FP.SATFINITE.E4M3.F32.PACK_AB_MERGE_C R161, RZ, R161, RZ ;  /* 0x000000a1ffa1723e */ /* 0x000fe400048070ff */
[----:B------:R-:W-:-:S05]  /*122a0*/  LOP3.LUT P2, RZ, R228, 0x1000, RZ, 0xc0, !PT ;  /* 0x00001000e4ff7812 */ /* 0x000fca000784c0ff */
        /* <DEDUP_REMOVED lines=13> */
[C---:B------:R-:W-:Y:S02]  /*12380*/  LOP3.LUT P1, RZ, R229.reuse, 0x80000, RZ, 0xc0, !PT ;  /* 0x00080000e5ff7812 */ /* 0x040fe4000782c0ff */
        /* <DEDUP_REMOVED lines=11> */
[----:B------:R-:W-:Y:S02]  /*12440*/  F2FP.SATFINITE.E4M3.F32.PACK_AB_MERGE_C R155, RZ, R155, RZ ;  /* 0x0000009bff9b723e */ /* 0x000fe400048070ff */
[----:B------:R-:W-:Y:S02]  /*12450*/  ISETP.NE.AND P4, PT, R104, RZ, PT ;  /* 0x000000ff6800720c */ /* 0x000fe40003f85270 */
        /* <DEDUP_REMOVED lines=17> */
[C---:B------:R-:W-:Y:S02]  /*12570*/  LOP3.LUT P2, RZ, R229.reuse, 0x400000, RZ, 0xc0, !PT ;  /* 0x00400000e5ff7812 */ /* 0x040fe4000784c0ff */
[----:B------:R-:W-:Y:S02]  /*12580*/  LOP3.LUT P0, RZ, R229, 0x40000, RZ, 0xc0, !PT ;  /* 0x00040000e5ff7812 */ /* 0x000fe4000780c0ff */
[----:B------:R-:W-:Y:S02]  /*12590*/  F2FP.SATFINITE.E4M3.F32.PACK_AB_MERGE_C R93, RZ, R152, RZ ;  /* 0x00000098ff5d723e */ /* 0x000fe400048070ff */
[----:B------:R-:W-:Y:S02]  /*125a0*/  F2FP.SATFINITE.E4M3.F32.PACK_AB_MERGE_C R151, RZ, R151, RZ ;  /* 0x00000097ff97723e */ /* 0x000fe400048070ff */
[----:B------:R-:W-:-:S05]  /*125b0*/  F2FP.SATFINITE.E4M3.F32.PACK_AB_MERGE_C R87, RZ, R150, RZ ;  /* 0x00000096ff57723e */ /* 0x000fca00048070ff */
[----:B------:R-:W-:Y:S01]  /*125c0*/  @!P2 STG.E.U8 desc[UR40][R82.64+0x30], R93 ;  /* 0x0000305d5200a986 */ /* 0x000fe2000c101128 */
[----:B0-----:R-:W-:-:S03]  /*125d0*/  @!P5 IADD3 R26, P6, R24, R26, RZ ;  /* 0x0000001a181ad210 */ /* 0x001fc60007fde0ff */
[----:B------:R-:W-:Y:S02]  /*125e0*/  @!P0 STG.E.U8 desc[UR40][R78.64+0x31], R151 ;  /* 0x000031974e008986 */ /* 0x000fe4000c101128 */
[----:B------:R-:W-:-:S05]  /*125f0*/  @!P5 IMAD.X R27, R42, 0x1, R27, P6 ;  /* 0x000000012a1bd824 */ /* 0x000fca00030e061b */
[----:B------:R0:W-:Y:S01]  /*12600*/  @!P5 STG.E.U8 desc[UR40][R26.64+0x38], R87 ;  /* 0x000038571a00d986 */ /* 0x0001e2000c101128 */
[----:B------:R-:W-:-:S13]  /*12610*/  ISETP.LT.OR P5, PT, R40, 0x3a, !P4 ;  /* 0x0000003a2800780c */ /* 0x000fda00067a1670 */
[----:B0-----:R-:W0:Y:S01]  /*12620*/  @!P5 LDC.64 R26, c[0x0][0x5c0] ;  /* 0x00017000ff1adb82 */ /* 0x001e220000000a00 */
[----:B------:R-:W-:Y:S02]  /*12630*/  P2R R78, PR, RZ, 0x10 ;  /* 0x00000010ff4e7803 */ /* 0x000fe40000000000 */
[----:B------:R-:W-:Y:S02]  /*12640*/  LOP3.LUT P4, RZ, R228, 0x2000, RZ, 0xc0, !PT ;  /* 0x00002000e4ff7812 */ /* 0x000fe4000788c0ff */
[----:B------:R-:W-:Y:S02]  /*12650*/  F2FP.SATFINITE.E4M3.F32.PACK_AB_MERGE_C R149, RZ, R149, RZ ;  /* 0x00000095ff95723e */ /* 0x000fe400048070ff */
[----:B0-----:R-:W-:-:S05]  /*12660*/  @!P5 IADD3 R26, P6, R24, R26, RZ ;  /* 0x0000001a181ad210 */ /* 0x001fca0007fde0ff */
[----:B------:R-:W-:-:S05]  /*12670*/  @!P5 IMAD.X R27, R42, 0x1, R27, P6 ;  /* 0x000000012a1bd824 */ /* 0x000fca00030e061b */
[----:B------:R0:W-:Y:S01]  /*12680*/  @!P5 STG.E.U8 desc[UR40][R26.64+0x39], R149 ;  /* 0x000039951a00d986 */ /* 0x0001e2000c101128 */
[C---:B------:R-:W-:Y:S02]  /*12690*/  LOP3.LUT P1, RZ, R229.reuse, 0x200000, RZ, 0xc0, !PT ;  /* 0x00200000e5ff7812 */ /* 0x040fe4000782c0ff */
[C---:B------:R-:W-:Y:S01]  /*126a0*/  LOP3.LUT P3, RZ, R229.reuse, 0x20000, RZ, 0xc0, !PT ;  /* 0x00020000e5ff7812 */ /* 0x040fe2000786c0ff */
[----:B0-----:R-:W0:Y:S01]  /*126b0*/  @!P4 LDC.64 R26, c[0x0][0x5c0] ;  /* 0x00017000ff1acb82 */ /* 0x001e220000000a00 */
[----:B------:R-:W-:Y:S02]  /*126c0*/  LOP3.LUT P5, RZ, R229, 0x4000, RZ, 0xc0, !PT ;  /* 0x00004000e5ff7812 */ /* 0x000fe400078ac0ff */
[----:B------:R-:W-:Y:S02]  /*126d0*/  F2FP.SATFINITE.E4M3.F32.PACK_AB_MERGE_C R79, RZ, R148, RZ ;  /* 0x00000094ff4f723e */ /* 0x000fe400048070ff */
[----:B------:R-:W-:Y:S02]  /*126e0*/  LOP3.LUT P6, RZ, R228, 0x800, RZ, 0xc0, !PT ;  /* 0x00000800e4ff7812 */ /* 0x000fe400078cc0ff */
[----:B------:R-:W-:-:S02]  /*126f0*/  F2FP.SATFINITE.E4M3.F32.PACK_AB_MERGE_C R147, RZ, R147, RZ ;  /* 0x00000093ff93723e */ /* 0x000fc400048070ff */
[----:B------:R-:W-:Y:S01]  /*12700*/  F2FP.SATFINITE.E4M3.F32.PACK_AB_MERGE_C R83, RZ, R146, RZ ;  /* 0x00000092ff53723e */ /* 0x000fe200048070ff */
[----:B------:R-:W-:Y:S04]  /*12710*/  @!P1 STG.E.U8 desc[UR40][R76.64+0x38], R79 ;  /* 0x0000384f4c009986 */ /* 0x000fe8000c101128 */
[----:B------:R1:W-:Y:S04]  /*12720*/  @!P3 STG.E.U8 desc[UR40][R70.64+0x39], R147 ;  /* 0x000039934600b986 */ /* 0x0003e8000c101128 */
[----:B------:R4:W-:Y:S01]  /*12730*/  @!P5 STG.E.U8 desc[UR40][R68.64+0x30], R83 ;  /* 0x000030534400d986 */ /* 0x0009e2000c101128 */
[----:B0-----:R-:W-:-:S05]  /*12740*/  @!P4 IADD3 R218, P5, R218, R26, RZ ;  /* 0x0000001adadac210 */ /* 0x001fca0007fbe0ff */
[----:B------:R-:W-:Y:S02]  /*12750*/  @!P4 IMAD.X R219, R196, 0x1, R27, P5 ;  /* 0x00000001c4dbc824 */ /* 0x000fe400028e061b */
[----:B------:R-:W0:Y:S01]  /*12760*/  @!P6 LDC.64 R26, c[0x0][0x5c0] ;  /* 0x00017000ff1aeb82 */ /* 0x000e220000000a00 */
[----:B------:R-:W-:Y:S02]  /*12770*/  LOP3.LUT P0, RZ, R229, 0x1000, RZ, 0xc0, !PT ;  /* 0x00001000e5ff7812 */ /* 0x000fe4000780c0ff */
[----:B------:R-:W-:Y:S02]  /*12780*/  LOP3.LUT P3, RZ, R228, 0x400, RZ, 0xc0, !PT ;  /* 0x00000400e4ff7812 */ /* 0x000fe4000786c0ff */
[----:B------:R-:W-:Y:S02]  /*12790*/  F2FP.SATFINITE.E4M3.F32.PACK_AB_MERGE_C R145, RZ, R145, RZ ;  /* 0x00000091ff91723e */ /* 0x000fe400048070ff */
[----:B-1----:R-:W-:-:S07]  /*127a0*/  F2FP.SATFINITE.E4M3.F32.PACK_AB_MERGE_C R71, RZ, R144, RZ ;  /* 0x00000090ff47723e */ /* 0x002fce00048070ff */
[----:B------:R1:W-:Y:S01]  /*127b0*/  @!P0 STG.E.U8 desc[UR40][R66.64+0x31], R145 ;  /* 0x0000319142008986 */ /* 0x0003e2000c101128 */
[----:B------:R-:W-:Y:S02]  /*127c0*/  LOP3.LUT P0, RZ, R228, 0x200, RZ, 0xc0, !PT ;  /* 0x00000200e4ff7812 */ /* 0x000fe4000780c0ff */
[----:B----4-:R-:W-:Y:S02]  /*127d0*/  F2FP.SATFINITE.E4M3.F32.PACK_AB_MERGE_C R69, RZ, R22, RZ ;  /* 0x00000016ff45723e */ /* 0x010fe400048070ff */
[----:B0-----:R-:W-:Y:S02]  /*127e0*/  @!P6 IADD3 R26, P5, R111, R26, RZ ;  /* 0x0000001a6f1ae210 */ /* 0x001fe40007fbe0ff */
[----:B-1----:R-:W-:Y:S02]  /*127f0*/  F2FP.SATFINITE.E4M3.F32.PACK_AB_MERGE_C R67, RZ, R23, RZ ;  /* 0x00000017ff43723e */ /* 0x002fe400048070ff */
[----:B------:R-:W0:Y:S01]  /*12800*/  @!P3 LDC.64 R22, c[0x0][0x5c0] ;  /* 0x00017000ff16bb82 */ /* 0x000e220000000a00 */
[----:B------:R-:W-:Y:S01]  /*12810*/  @!P6 IMAD.X R27, R110, 0x1, R27, P5 ;  /* 0x000000016e1be824 */ /* 0x000fe200028e061b */
[----:B------:R1:W-:Y:S04]  /*12820*/  @!P4 STG.E.U8 desc[UR40][R218.64+0x30], R71 ;  /* 0x00003047da00c986 */ /* 0x0003e8000c101128 */
[----:B------:R4:W-:Y:S01]  /*12830*/  @!P6 STG.E.U8 desc[UR40][R26.64+0x31], R67 ;  /* 0x000031431a00e986 */ /* 0x0009e2000c101128 */
[----:B-1----:R-:W-:-:S02]  /*12840*/  F2FP.SATFINITE.E4M3.F32.PACK_AB_MERGE_C R71, RZ, R21, RZ ;  /* 0x00000015ff47723e */ /* 0x002fc400048070ff */
[----:B----4-:R-:W-:Y:S02]  /*12850*/  F2FP.SATFINITE.E4M3.F32.PACK_AB_MERGE_C R27, RZ, R20, RZ ;  /* 0x00000014ff1b723e */ /* 0x010fe400048070ff */
[----:B------:R-:W1:Y:S01]  /*12860*/  @!P0 LDC.64 R20, c[0x0][0x5c0] ;  /* 0x00017000ff148b82 */ /* 0x000e620000000a00 */
[C---:B------:R-:W-:Y:S02]  /*12870*/  LOP3.LUT P2, RZ, R229.reuse, 0x800, RZ, 0xc0, !PT ;  /* 0x00000800e5ff7812 */ /* 0x040fe4000784c0ff */
[----:B------:R-:W-:Y:S02]  /*12880*/  LOP3.LUT P1, RZ, R229, 0x400, RZ, 0xc0, !PT ;  /* 0x00000400e5ff7812 */ /* 0x000fe4000782c0ff */
[----:B------:R-:W-:Y:S02]  /*12890*/  LOP3.LUT P4, RZ, R228, 0x100, RZ, 0xc0, !PT ;  /* 0x00000100e4ff7812 */ /* 0x000fe4000788c0ff */
[----:B0-----:R-:W-:Y:S02]  /*128a0*/  @!P3 IADD3 R22, P5, R107, R22, RZ ;  /* 0x000000166b16b210 */ /* 0x001fe40007fbe0ff */
[----:B------:R-:W-:-:S02]  /*128b0*/  P2R R66, PR, RZ, 0x10 ;  /* 0x00000010ff427803 */ /* 0x000fc40000000000 */
[----:B------:R-:W-:Y:S01]  /*128c0*/  LOP3.LUT P4, RZ, R229, 0x200, RZ, 0xc0, !PT ;  /* 0x00000200e5ff7812 */ /* 0x000fe2000788c0ff */
[----:B------:R-:W-:Y:S02]  /*128d0*/  @!P3 IMAD.X R23, R106, 0x1, R23, P5 ;  /* 0x000000016a17b824 */ /* 0x000fe400028e0617 */
[----:B------:R0:W-:Y:S04]  /*128e0*/  @!P2 STG.E.U8 desc[UR40][R64.64+0x38], R69 ;  /* 0x000038454000a986 */ /* 0x0001e8000c101128 */
[----:B------:R4:W-:Y:S01]  /*128f0*/  @!P1 STG.E.U8 desc[UR40][R62.64+0x39], R71 ;  /* 0x000039473e009986 */ /* 0x0009e2000c101128 */
[----:B-1----:R-:W-:Y:S02]  /*12900*/  @!P0 IADD3 R20, P5, R103, R20, RZ ;  /* 0x0000001467148210 */ /* 0x002fe40007fbe0ff */
[----:B0-----:R-:W-:-:S03]  /*12910*/  F2FP.SATFINITE.E4M3.F32.PACK_AB_MERGE_C R65, RZ, R18, RZ ;  /* 0x00000012ff41723e */ /* 0x001fc600048070ff */
[----:B------:R-:W-:Y:S01]  /*12920*/  @!P0 IMAD.X R21, R102, 0x1, R21, P5 ;  /* 0x0000000166158824 */ /* 0x000fe200028e0615 */
[----:B----4-:R-:W-:Y:S01]  /*12930*/  F2FP.SATFINITE.E4M3.F32.PACK_AB_MERGE_C R63, RZ, R19, RZ ;  /* 0x00000013ff3f723e */ /* 0x010fe200048070ff */
[----:B------:R0:W-:Y:S04]  /*12940*/  @!P3 STG.E.U8 desc[UR40][R22.64+0x38], R27 ;  /* 0x0000381b1600b986 */ /* 0x0001e8000c101128 */
[----:B------:R1:W-:Y:S04]  /*12950*/  @!P0 STG.E.U8 desc[UR40][R20.64+0x39], R63 ;  /* 0x0000393f14008986 */ /* 0x0003e8000c101128 */
[----:B------:R-:W-:Y:S01]  /*12960*/  @!P4 STG.E.U8 desc[UR40][R60.64+0x30], R65 ;  /* 0x000030413c00c986 */ /* 0x000fe2000c101128 */
[----:B------:R-:W-:-:S02]  /*12970*/  ISETP.NE.AND P4, PT, R66, RZ, PT ;  /* 0x000000ff4200720c */ /* 0x000fc40003f85270 */
[----:B------:R-:W-:-:S11]  /*12980*/  LOP3.LUT P5, RZ, R229, 0x100, RZ, 0xc0, !PT ;  /* 0x00000100e5ff7812 */ /* 0x000fd600078ac0ff */
[----:B------:R-:W4:Y:S01]  /*12990*/  @!P4 LDC.64 R18, c[0x0][0x5c0] ;  /* 0x00017000ff12cb82 */ /* 0x000f220000000a00 */
[----:B0-----:R-:W-:Y:S02]  /*129a0*/  F2FP.SATFINITE.E4M3.F32.PACK_AB_MERGE_C R23, RZ, R17, RZ ;  /* 0x00000011ff17723e */ /* 0x001fe400048070ff */
[----:B------:R-:W-:-:S03]  /*129b0*/  LOP3.LUT P6, RZ, R228, 0x20, RZ, 0xc0, !PT ;  /* 0x00000020e4ff7812 */ /* 0x000fc600078cc0ff */
[----:B------:R0:W-:Y:S01]  /*129c0*/  @!P5 STG.E.U8 desc[UR40][R58.64+0x31], R23 ;  /* 0x000031173a00d986 */ /* 0x0001e2000c101128 */
[C---:B------:R-:W-:Y:S02]  /*129d0*/  LOP3.LUT P1, RZ, R228.reuse, 0x4, RZ, 0xc0, !PT ;  /* 0x00000004e4ff7812 */ /* 0x040fe4000782c0ff */
[----:B------:R-:W-:Y:S02]  /*129e0*/  LOP3.LUT P0, RZ, R228, 0x2, RZ, 0xc0, !PT ;  /* 0x00000002e4ff7812 */ /* 0x000fe4000780c0ff */
[----:B-1----:R-:W-:-:S05]  /*129f0*/  F2FP.SATFINITE.E4M3.F32.PACK_AB_MERGE_C R21, RZ, R16, RZ ;  /* 0x00000010ff15723e */ /* 0x002fca00048070ff */
[----:B------:R-:W1:Y:S01]  /*12a00*/  @!P6 LDC.64 R16, c[0x0][0x5c0] ;  /* 0x00017000ff10eb82 */ /* 0x000e620000000a00 */
[----:B----4-:R-:W-:-:S05]  /*12a10*/  @!P4 IADD3 R18, P5, R101, R18, RZ ;  /* 0x000000126512c210 */ /* 0x010fca0007fbe0ff */
[----:B------:R-:W-:Y:S01]  /*12a20*/  @!P4 IMAD.X R19, R100, 0x1, R19, P5 ;  /* 0x000000016413c824 */ /* 0x000fe200028e0613 */
[----:B------:R-:W-:Y:S02]  /*12a30*/  LOP3.LUT P5, RZ, R228, 0x100, RZ, 0xc0, !PT ;  /* 0x00000100e4ff7812 */ /* 0x000fe400078ac0ff */
[----:B0-----:R-:W-:Y:S02]  /*12a40*/  F2FP.SATFINITE.E4M3.F32.PACK_AB_MERGE_C R23, RZ, R15, RZ ;  /* 0x0000000fff17723e */ /* 0x001fe400048070ff */
[----:B------:R-:W-:Y:S02]  /*12a50*/  F2FP.SATFINITE.E4M3.F32.PACK_AB_MERGE_C R27, RZ, R14, RZ ;  /* 0x0000000eff1b723e */ /* 0x000fe400048070ff */
[----:B------:R-:W0:Y:S07]  /*12a60*/  @!P1 LDC.64 R14, c[0x0][0x5c0] ;  /* 0x00017000ff0e9b82 */ /* 0x000e2e0000000a00 */
[----:B------:R4:W-:Y:S02]  /*12a70*/  @!P5 STG.E.U8 desc[UR40][R18.64+0x30], R21 ;  /* 0x000030151200d986 */ /* 0x0009e4000c101128 */
[----:B----4-:R-:W-:-:S02]  /*12a80*/  F2FP.SATFINITE.E4M3.F32.PACK_AB_MERGE_C R19, RZ, R13, RZ ;  /* 0x0000000dff13723e */ /* 0x010fc400048070ff */
[----:B------:R-:W-:Y:S02]  /*12a90*/  F2FP.SATFINITE.E4M3.F32.PACK_AB_MERGE_C R21, RZ, R12, RZ ;  /* 0x0000000cff15723e */ /* 0x000fe400048070ff */
[----:B------:R-:W4:Y:S01]  /*12aa0*/  @!P0 LDC.64 R12, c[0x0][0x5c0] ;  /* 0x00017000ff0c8b82 */ /* 0x000f220000000a00 */
[----:B-1----:R-:W-:-:S05]  /*12ab0*/  @!P6 IADD3 R16, P5, R99, R16, RZ ;  /* 0x000000106310e210 */ /* 0x002fca0007fbe0ff */
[----:B------:R-:W-:Y:S01]  /*12ac0*/  @!P6 IMAD.X R17, R98, 0x1, R17, P5 ;  /* 0x000000016211e824 */ /* 0x000fe200028e0611 */
[----:B0-----:R-:W-:Y:S02]  /*12ad0*/  @!P1 IADD3 R14, P5, R97, R14, RZ ;  /* 0x0000000e610e9210 */ /* 0x001fe40007fbe0ff */
[----:B------:R-:W-:-:S03]  /*12ae0*/  ISETP.NE.AND P4, PT, R78, RZ, PT ;  /* 0x000000ff4e00720c */ /* 0x000fc60003f85270 */
[----:B------:R-:W-:Y:S01]  /*12af0*/  @!P1 IMAD.X R15, R96, 0x1, R15, P5 ;  /* 0x00000001600f9824 */ /* 0x000fe200028e060f */
[----:B----4-:R-:W-:-:S05]  /*12b00*/  @!P0 IADD3 R12, P5, R91, R12, RZ ;  /* 0x0000000c5b0c8210 */ /* 0x010fca0007fbe0ff */
[----:B------:R-:W-:Y:S01]  /*12b10*/  @!P0 IMAD.X R13, R90, 0x1, R13, P5 ;  /* 0x000000015a0d8824 */ /* 0x000fe200028e060d */
[----:B------:R-:W-:Y:S01]  /*12b20*/  ISETP.LT.OR P5, PT, R40, 0x41, !P4 ;  /* 0x000000412800780c */ /* 0x000fe200067a1670 */
[----:B------:R0:W-:-:S12]  /*12b30*/  @!P6 STG.E.U8 desc[UR40][R16.64+0x31], R23 ;  /* 0x000031171000e986 */ /* 0x0001d8000c101128 */
[----:B0-----:R-:W0:Y:S01]  /*12b40*/  @!P5 LDC.64 R16, c[0x0][0x5c0] ;  /* 0x00017000ff10db82 */ /* 0x001e220000000a00 */
[C---:B------:R-:W-:Y:S02]  /*12b50*/  LOP3.LUT P2, RZ, R229.reuse, 0x80, RZ, 0xc0, !PT ;  /* 0x00000080e5ff7812 */ /* 0x040fe4000784c0ff */
[----:B------:R-:W-:-:S11]  /*12b60*/  LOP3.LUT P3, RZ, R229, 0x8, RZ, 0xc0, !PT ;  /* 0x00000008e5ff7812 */ /* 0x000fd6000786c0ff */
[----:B------:R-:W-:Y:S04]  /*12b70*/  @!P2 STG.E.U8 desc[UR40][R56.64+0x38], R27 ;  /* 0x0000381b3800a986 */ /* 0x000fe8000c101128 */
[----:B------:R1:W-:Y:S01]  /*12b80*/  @!P3 STG.E.U8 desc[UR40][R54.64+0x39], R19 ;  /* 0x000039133600b986 */ /* 0x0003e2000c101128 */
[----:B0-----:R-:W-:-:S03]  /*12b90*/  @!P5 IADD3 R16, P6, R24, R16, RZ ;  /* 0x000000101810d210 */ /* 0x001fc60007fde0ff */
[----:B------:R0:W-:Y:S02]  /*12ba0*/  @!P1 STG.E.U8 desc[UR40][R14.64+0x38], R21 ;  /* 0x000038150e009986 */ /* 0x0001e4000c101128 */
[----:B------:R-:W-:Y:S01]  /*12bb0*/  @!P5 IMAD.X R17, R42, 0x1, R17, P6 ;  /* 0x000000012a11d824 */ /* 0x000fe200030e0611 */
[----:B-1----:R-:W-:Y:S02]  /*12bc0*/  F2FP.SATFINITE.E4M3.F32.PACK_AB_MERGE_C R19, RZ, R11, RZ ;  /* 0x0000000bff13723e */ /* 0x002fe400048070ff */
[----:B0-----:R-:W-:-:S03]  /*12bd0*/  F2FP.SATFINITE.E4M3.F32.PACK_AB_MERGE_C R15, RZ, R10, RZ ;  /* 0x0000000aff0f723e */ /* 0x001fc600048070ff */
[----:B------:R0:W-:Y:S04]  /*12be0*/  @!P0 STG.E.U8 desc[UR40][R12.64+0x39], R19 ;  /* 0x000039130c008986 */ /* 0x0001e8000c101128 */
[----:B------:R1:W-:Y:S01]  /*12bf0*/  @!P5 STG.E.U8 desc[UR40][R16.64+0x40], R15 ;  /* 0x0000400f1000d986 */ /* 0x0003e2000c101128 */
[----:B------:R-:W-:-:S13]  /*12c00*/  ISETP.LT.OR P5, PT, R40, 0x42, !P4 ;  /* 0x000000422800780c */ /* 0x000fda00067a1670 */
[----:B------:R-:W4:Y:S01]  /*12c10*/  @!P5 LDC.64 R10, c[0x0][0x5c0] ;  /* 0x00017000ff0adb82 */ /* 0x000f220000000a00 */
[----:B------:R-:W-:Y:S02]  /*12c20*/  LOP3.LUT P3, RZ, R229, 0x2, RZ, 0xc0, !PT ;  /* 0x00000002e5ff7812 */ /* 0x000fe4000786c0ff */
[----:B0-----:R-:W-:Y:S01]  /*12c30*/  F2FP.SATFINITE.E4M3.F32.PACK_AB_MERGE_C R19, RZ, R8, RZ ;  /* 0x00000008ff13723e */ /* 0x001fe200048070ff */
[----:B------:R-:W-:Y:S01]  /*12c40*/  FMUL R8, R224, UR33 ;  /* 0x00000021e0087c20 */ /* 0x000fe20008400000 */
[----:B------:R-:W-:Y:S01]  /*12c50*/  F2FP.SATFINITE.E4M3.F32.PACK_AB_MERGE_C R13, RZ, R9, RZ ;  /* 0x00000009ff0d723e */ /* 0x000fe200048070ff */
[----:B------:R-:W2:Y:S01]  /*12c60*/  LDL.LU R224, [R1+0x18] ;  /* 0x0000180001e07983 */ /* 0x000ea20000300800 */
[----:B---3--:R-:W-:Y:S02]  /*12c70*/  FMUL R12, R221, UR33 ;  /* 0x00000021dd0c7c20 */ /* 0x008fe40008400000 */
[----:B-1----:R-:W-:Y:S02]  /*12c80*/  F2FP.SATFINITE.E4M3.F32.PACK_AB_MERGE_C R15, RZ, R8, RZ ;  /* 0x00000008ff0f723e */ /* 0x002fe400048070ff */
[----:B----4-:R-:W-:-:S05]  /*12c90*/  @!P5 IADD3 R10, P6, R24, R10, RZ ;  /* 0x0000000a180ad210 */ /* 0x010fca0007fde0ff */
[----:B------:R-:W-:Y:S01]  /*12ca0*/  @!P5 IMAD.X R11, R42, 0x1, R11, P6 ;  /* 0x000000012a0bd824 */ /* 0x000fe200030e060b */
[----:B------:R-:W-:-:S04]  /*12cb0*/  LOP3.LUT P6, RZ, R229, 0x40, RZ, 0xc0, !PT ;  /* 0x00000040e5ff7812 */ /* 0x000fc800078cc0ff */
[----:B------:R0:W-:Y:S09]  /*12cc0*/  @!P5 STG.E.U8 desc[UR40][R10.64+0x41], R13 ;  /* 0x0000410d0a00d986 */ /* 0x0001f2000c101128 */
[----:B------:R-:W-:Y:S01]  /*12cd0*/  @!P6 STG.E.U8 desc[UR40][R52.64+0x40], R19 ;  /* 0x000040133400e986 */ /* 0x000fe2000c101128 */
[----:B0-----:R-:W-:-:S03]  /*12ce0*/  FMUL R10, R225, UR33 ;  /* 0x00000021e10a7c20 */ /* 0x001fc60008400000 */
[----:B------:R-:W3:Y:S04]  /*12cf0*/  LDL.LU R225, [R1+0x1c] ;  /* 0x00001c0001e17983 */ /* 0x000ee80000300800 */
[----:B------:R0:W-:Y:S02]  /*12d00*/  @!P3 STG.E.U8 desc[UR40][R50.64+0x41], R15 ;  /* 0x0000410f3200b986 */ /* 0x0001e4000c101128 */
[----:B0-----:R-:W-:Y:S01]  /*12d10*/  F2FP.SATFINITE.E4M3.F32.PACK_AB_MERGE_C R15, RZ, R12, RZ ;  /* 0x0000000cff0f723e */ /* 0x001fe200048070ff */
[----:B--2---:R-:W-:Y:S02]  /*12d20*/  FMUL R12, R226, UR33 ;  /* 0x00000021e20c7c20 */ /* 0x004fe40008400000 */
[----:B------:R-:W2:Y:S01]  /*12d30*/  LDL.LU R226, [R1+0x20] ;  /* 0x0000200001e27983 */ /* 0x000ea20000300800 */
[----:B------:R-:W-:-:S02]  /*12d40*/  ISETP.LT.OR P5, PT, R40, 0x49, !P4 ;  /* 0x000000492800780c */ /* 0x000fc400067a1670 */
[----:B------:R-:W-:Y:S01]  /*12d50*/  F2FP.SATFINITE.E4M3.F32.PACK_AB_MERGE_C R13, RZ, R10, RZ ;  /* 0x0000000aff0d723e */ /* 0x000fe200048070ff */
[----:B------:R-:W4:Y:S10]  /*12d60*/  LDL.LU R221, [R1+0x24] ;  /* 0x0000240001dd7983 */ /* 0x000f340000300800 */
[----:B------:R-:W0:Y:S02]  /*12d70*/  @!P5 LDC.64 R8, c[0x0][0x5c0] ;  /* 0x00017000ff08db82 */ /* 0x000e240000000a00 */
[----:B0-----:R-:W-:-:S05]  /*12d80*/  @!P5 IADD3 R8, P6, R24, R8, RZ ;  /* 0x000000081808d210 */ /* 0x001fca0007fde0ff */
[----:B------:R-:W-:-:S05]  /*12d90*/  @!P5 IMAD.X R9, R42, 0x1, R9, P6 ;  /* 0x000000012a09d824 */ /* 0x000fca00030e0609 */
[----:B------:R0:W-:Y:S01]  /*12da0*/  @!P5 STG.E.U8 desc[UR40][R8.64+0x48], R13 ;  /* 0x0000480d0800d986 */ /* 0x0001e2000c101128 */
[----:B------:R-:W-:-:S13]  /*12db0*/  ISETP.LT.OR P5, PT, R40, 0x4a, !P4 ;  /* 0x0000004a2800780c */ /* 0x000fda00067a1670 */
[----:B------:R-:W1:Y:S01]  /*12dc0*/  @!P5 LDC.64 R10, c[0x0][0x5c0] ;  /* 0x00017000ff0adb82 */ /* 0x000e620000000a00 */
[----:B0-----:R-:W-:Y:S02]  /*12dd0*/  FMUL R8, R222, UR33 ;  /* 0x00000021de087c20 */ /* 0x001fe40008400000 */
[----:B------:R-:W4:Y:S03]  /*12de0*/  LDL.LU R222, [R1+0x28] ;  /* 0x0000280001de7983 */ /* 0x000f260000300800 */
[----:B------:R-:W-:Y:S01]  /*12df0*/  F2FP.SATFINITE.E4M3.F32.PACK_AB_MERGE_C R13, RZ, R8, RZ ;  /* 0x00000008ff0d723e */ /* 0x000fe200048070ff */
[----:B------:R-:W-:Y:S02]  /*12e00*/  FMUL R8, R223, UR33 ;  /* 0x00000021df087c20 */ /* 0x000fe40008400000 */
[----:B------:R-:W4:Y:S03]  /*12e10*/  LDL.LU R223, [R1+0x2c] ;  /* 0x00002c0001df7983 */ /* 0x000f260000300800 */
[----:B------:R-:W-:-:S02]  /*12e20*/  F2FP.SATFINITE.E4M3.F32.PACK_AB_MERGE_C R19, RZ, R8, RZ ;  /* 0x00000008ff13723e */ /* 0x000fc400048070ff */
[----:B-1----:R-:W-:-:S05]  /*12e30*/  @!P5 IADD3 R10, P6, R24, R10, RZ ;  /* 0x0000000a180ad210 */ /* 0x002fca0007fde0ff */
[----:B------:R-:W-:-:S05]  /*12e40*/  @!P5 IMAD.X R11, R42, 0x1, R11, P6 ;  /* 0x000000012a0bd824 */ /* 0x000fca00030e060b */
[----:B------:R3:W-:Y:S01]  /*12e50*/  @!P5 STG.E.U8 desc[UR40][R10.64+0x49], R15 ;  /* 0x0000490f0a00d986 */ /* 0x0007e2000c101128 */
[----:B------:R-:W-:Y:S01]  /*12e60*/  F2FP.SATFINITE.E4M3.F32.PACK_AB_MERGE_C R17, RZ, R12, RZ ;  /* 0x0000000cff11723e */ /* 0x000fe200048070ff */
[----:B------:R-:W-:Y:S02]  /*12e70*/  FMUL R8, R224, UR33 ;  /* 0x00000021e0087c20 */ /* 0x000fe40008400000 */
[----:B------:R-:W4:Y:S01]  /*12e80*/  LDL.LU R224, [R1+0x30] ;  /* 0x0000300001e07983 */ /* 0x000f220000300800 */
[----:B---3--:R-:W-:-:S03]  /*12e90*/  FMUL R10, R225, UR33 ;  /* 0x00000021e10a7c20 */ /* 0x008fc60008400000 */
[----:B------:R-:W3:Y:S01]  /*12ea0*/  LDL.LU R225, [R1+0x34] ;  /* 0x0000340001e17983 */ /* 0x000ee20000300800 */
[----:B--2---:R-:W-:-:S03]  /*12eb0*/  FMUL R12, R226, UR33 ;  /* 0x00000021e20c7c20 */ /* 0x004fc60008400000 */
[----:B------:R-:W2:Y:S01]  /*12ec0*/  LDL.LU R226, [R1+0x38] ;  /* 0x0000380001e27983 */ /* 0x000ea20000300800 */
[C---:B------:R-:W-:Y:S02]  /*12ed0*/  LOP3.LUT P6, RZ, R228.reuse, 0x80, RZ, 0xc0, !PT ;  /* 0x00000080e4ff7812 */ /* 0x040fe400078cc0ff */
[C---:B------:R-:W-:Y:S02]  /*12ee0*/  LOP3.LUT P2, RZ, R229.reuse, 0x20, RZ, 0xc0, !PT ;  /* 0x00000020e5ff7812 */ /* 0x040fe4000784c0ff */
[----:B------:R-:W-:Y:S02]  /*12ef0*/  LOP3.LUT P1, RZ, R229, 0x1, RZ, 0xc0, !PT ;  /* 0x00000001e5ff7812 */ /* 0x000fe4000782c0ff */
[----:B------:R-:W-:Y:S02]  /*12f00*/  LOP3.LUT P3, RZ, R228, 0x8, RZ, 0xc0, !PT ;  /* 0x00000008e4ff7812 */ /* 0x000fe4000786c0ff */
[----:B------:R-:W-:-:S05]  /*12f10*/  F2FP.SATFINITE.E4M3.F32.PACK_AB_MERGE_C R15, RZ, R8, RZ ;  /* 0x00000008ff0f723e */ /* 0x000fca00048070ff */
[----:B------:R-:W0:Y:S02]  /*12f20*/  @!P6 LDC.64 R8, c[0x0][0x5c0] ;  /* 0x00017000ff08eb82 */ /* 0x000e240000000a00 */
[----:B------:R-:W-:Y:S04]  /*12f30*/  @!P2 STG.E.U8 desc[UR40][R48.64+0x48], R17 ;  /* 0x000048113000a986 */ /* 0x000fe8000c101128 */
[----:B------:R1:W-:Y:S01]  /*12f40*/  @!P1 STG.E.U8 desc[UR40][R46.64+0x49], R13 ;  /* 0x0000490d2e009986 */ /* 0x0003e2000c101128 */
[C---:B------:R-:W-:Y:S02]  /*12f50*/  LOP3.LUT P0, RZ, R228.reuse, 0x40000000, RZ, 0xc0, !PT ;  /* 0x40000000e4ff7812 */ /* 0x040fe4000780c0ff */
[----:B------:R-:W-:Y:S02]  /*12f60*/  LOP3.LUT P5, RZ, R228, 0x20000000, RZ, 0xc0, !PT ;  /* 0x20000000e4ff7812 */ /* 0x000fe400078ac0ff */
[----:B-1----:R-:W-:-:S02]  /*12f70*/  F2FP.SATFINITE.E4M3.F32.PACK_AB_MERGE_C R13, RZ, R10, RZ ;  /* 0x0000000aff0d723e */ /* 0x002fc400048070ff */
[----:B------:R-:W1:Y:S07]  /*12f80*/  @!P3 LDC.64 R10, c[0x0][0x5c0] ;  /* 0x00017000ff0abb82 */ /* 0x000e6e0000000a00 */
[----:B------:R-:W-:Y:S04]  /*12f90*/  @!P0 STG.E.U8 desc[UR40][R44.64+0x40], R19 ;  /* 0x000040132c008986 */ /* 0x000fe8000c101128 */
[----:B------:R0:W-:Y:S02]  /*12fa0*/  @!P5 STG.E.U8 desc[UR40][R38.64+0x41], R15 ;  /* 0x0000410f2600d986 */ /* 0x0001e4000c101128 */
[----:B0-----:R-:W-:-:S02]  /*12fb0*/  @!P6 IADD3 R8, P5, R89, R8, RZ ;  /* 0x000000085908e210 */ /* 0x001fc40007fbe0ff */
[----:B------:R-:W-:-:S03]  /*12fc0*/  LOP3.LUT P4, RZ, R228, 0x10000000, RZ, 0xc0, !PT ;  /* 0x10000000e4ff7812 */ /* 0x000fc6000788c0ff */
[----:B------:R-:W-:Y:S01]  /*12fd0*/  @!P6 IMAD.X R9, R88, 0x1, R9, P5 ;  /* 0x000000015809e824 */ /* 0x000fe200028e0609 */
[----:B------:R-:W-:Y:S01]  /*12fe0*/  F2FP.SATFINITE.E4M3.F32.PACK_AB_MERGE_C R15, RZ, R12, RZ ;  /* 0x0000000cff0f723e */ /* 0x000fe200048070ff */
[----:B----4-:R-:W-:Y:S01]  /*12ff0*/  FMUL R12, R221, UR33 ;  /* 0x00000021dd0c7c20 */ /* 0x010fe20008400000 */
[----:B-1----:R-:W-:Y:S02]  /*13000*/  @!P3 IADD3 R10, P5, R85, R10, RZ ;  /* 0x0000000a550ab210 */ /* 0x002fe40007fbe0ff */
[----:B------:R0:W-:Y:S02]  /*13010*/  @!P6 STG.E.U8 desc[UR40][R8.64+0x40], R13 ;  /* 0x0000400d0800e986 */ /* 0x0001e4000c101128 */
[----:B------:R-:W-:Y:S01]  /*13020*/  F2FP.SATFINITE.E4M3.F32.PACK_AB_MERGE_C R17, RZ, R12, RZ ;  /* 0x0000000cff11723e */ /* 0x000fe200048070ff */
[----:B------:R-:W-:Y:S01]  /*13030*/  @!P3 IMAD.X R11, R25, 0x1, R11, P5 ;  /* 0x00000001190bb824 */ /* 0x000fe200028e060b */
[----:B------:R-:W4:Y:S04]  /*13040*/  LDL.LU R221, [R1+0x3c] ;  /* 0x00003c0001dd7983 */ /* 0x000f280000300800 */
[----:B------:R1:W-:Y:S04]  /*13050*/  @!P3 STG.E.U8 desc[UR40][R10.64+0x41], R15 ;  /* 0x0000410f0a00b986 */ /* 0x0003e8000c101128 */
[----:B------:R-:W-:Y:S01]  /*13060*/  @!P4 STG.E.U8 desc[UR40][R36.64+0x48], R17 ;  /* 0x000048112400c986 */ /* 0x000fe2000c101128 */
[----:B------:R-:W-:Y:S01]  /*13070*/  LOP3.LUT P4, RZ, R0, 0x20, RZ, 0xc0, !PT ;  /* 0x0000002000ff7812 */ /* 0x000fe2000788c0ff */
[----:B------:R-:W-:-:S02]  /*13080*/  FMUL R12, R222, UR33 ;  /* 0x00000021de0c7c20 */ /* 0x000fc40008400000 */
[----:B------:R-:W4:Y:S10]  /*13090*/  LDL.LU R222, [R1+0x40] ;  /* 0x0000400001de7983 */ /* 0x000f340000300800 */
[----:B0-----:R-:W0:Y:S01]  /*130a0*/  @!P4 LDC.64 R8, c[0x0][0x5c0] ;  /* 0x00017000ff08cb82 */ /* 0x001e220000000a00 */
[----:B------:R-:W-:-:S02]  /*130b0*/  LOP3.LUT P5, RZ, R228, 0x8000000, RZ, 0xc0, !PT ;  /* 0x08000000e4ff7812 */ /* 0x000fc400078ac0ff */
[----:B------:R-:W-:-:S11]  /*130c0*/  F2FP.SATFINITE.E4M3.F32.PACK_AB_MERGE_C R13, RZ, R12, RZ ;  /* 0x0000000cff0d723e */ /* 0x000fd600048070ff */
[----:B------:R1:W-:Y:S01]  /*130d0*/  @!P5 STG.E.U8 desc[UR40][R34.64+0x49], R13 ;  /* 0x0000490d2200d986 */ /* 0x0003e2000c101128 */
[----:B0-----:R-:W-:Y:S01]  /*130e0*/  @!P4 IADD3 R28, P5, R28, R8, RZ ;  /* 0x000000081c1cc210 */ /* 0x001fe20007fbe0ff */
[----:B------:R-:W-:Y:S02]  /*130f0*/  FMUL R8, R223, UR33 ;  /* 0x00000021df087c20 */ /* 0x000fe40008400000 */
[----:B------:R-:W4:Y:S01]  /*13100*/  LDL.LU R223, [R1+0x44] ;  /* 0x0000440001df7983 */ /* 0x000f220000300800 */
[----:B-1----:R-:W-:-:S03]  /*13110*/  FMUL R10, R224, UR33 ;  /* 0x00000021e00a7c20 */ /* 0x002fc60008400000 */
[----:B------:R-:W4:Y:S02]  /*13120*/  LDL.LU R224, [R1+0x48] ;  /* 0x0000480001e07983 */ /* 0x000f240000300800 */
[----:B------:R-:W-:Y:S01]  /*13130*/  F2FP.SATFINITE.E4M3.F32.PACK_AB_MERGE_C R13, RZ, R10, RZ ;  /* 0x0000000aff0d723e */ /* 0x000fe200048070ff */
[----:B---3--:R-:W-:Y:S02]  /*13140*/  FMUL R10, R225, UR33 ;  /* 0x00000021e10a7c20 */ /* 0x008fe40008400000 */
[----:B------:R-:W3:Y:S03]  /*13150*/  LDL.LU R225, [R1+0x4c] ;  /* 0x00004c0001e17983 */ /* 0x000ee60000300800 */
[----:B------:R-:W-:Y:S01]  /*13160*/  F2FP.SATFINITE.E4M3.F32.PACK_AB_MERGE_C R15, RZ, R10, RZ ;  /* 0x0000000aff0f723e */ /* 0x000fe200048070ff */
[----:B--2---:R-:W-:Y:S02]  /*13170*/  FMUL R10, R226, UR33 ;  /* 0x00000021e20a7c20 */ /* 0x004fe40008400000 */
[----:B------:R-:W2:Y:S01]  /*13180*/  LDL.LU R226, [R1+0x50] ;  /* 0x0000500001e27983 */ /* 0x000ea20000300800 */
[----:B------:R-:W-:Y:S01]  /*13190*/  LOP3.LUT P3, RZ, R0, 0x40, RZ, 0xc0, !PT ;  /* 0x0000004000ff7812 */ /* 0x000fe2000786c0ff */
[----:B------:R-:W-:Y:S01]  /*131a0*/  @!P4 IMAD.X R29, R29, 0x1, R9, P5 ;  /* 0x000000011d1dc824 */ /* 0x000fe200028e0609 */
[----:B------:R-:W-:-:S11]  /*131b0*/  F2FP.SATFINITE.E4M3.F32.PACK_AB_MERGE_C R11, RZ, R8, RZ ;  /* 0x00000008ff0b723e */ /* 0x000fd600048070ff */
[----:B------:R-:W0:Y:S01]  /*131c0*/  @!P3 LDC.64 R8, c[0x0][0x5c0] ;  /* 0x00017000ff08bb82 */ /* 0x000e220000000a00 */
[----:B------:R-:W-:Y:S01]  /*131d0*/  LOP3.LUT P0, RZ, R0, 0x80, RZ, 0xc0, !PT ;  /* 0x0000008000ff7812 */ /* 0x000fe2000780c0ff */
[----:B------:R-:W-:Y:S01]  /*131e0*/  @!P4 STG.E.U8 desc[UR40][R28.64+0x48], R11 ;  /* 0x0000480b1c00c986 */ /* 0x000fe2000c101128 */
[----:B------:R-:W-:Y:S02]  /*131f0*/  ISETP.NE.AND P2, PT, R84, RZ, PT ;  /* 0x000000ff5400720c */ /* 0x000fe40003f45270 */
[----:B------:R-:W-:-:S09]  /*13200*/  ISETP.GE.AND P5, PT, R41, 0x101, PT ;  /* 0x000001012900780c */ /* 0x000fd20003fa6270 */
[----:B------:R-:W1:Y:S08]  /*13210*/  @!P0 LDC.64 R16, c[0x0][0x5c0] ;  /* 0x00017000ff108b82 */ /* 0x000e700000000a00 */
[----:B------:R-:W4:Y:S01]  /*13220*/  @!P2 LDC.64 R18, c[0x0][0x5c0] ;  /* 0x00017000ff12ab82 */ /* 0x000f220000000a00 */
[----:B0-----:R-:W-:-:S05]  /*13230*/  @!P3 IADD3 R8, P4, R43, R8, RZ ;  /* 0x000000082b08b210 */ /* 0x001fca0007f9e0ff */
[----:B------:R-:W-:Y:S01]  /*13240*/  @!P3 IMAD.X R9, R72, 0x1, R9, P4 ;  /* 0x000000014809b824 */ /* 0x000fe200020e0609 */
[----:B------:R-:W-:-:S04]  /*13250*/  LOP3.LUT P4, RZ, R228, 0x4000000, RZ, 0xc0, !PT ;  /* 0x04000000e4ff7812 */ /* 0x000fc8000788c0ff */
[----:B------:R4:W-:Y:S01]  /*13260*/  @!P3 STG.E.U8 desc[UR40][R8.64+0x49], R13 ;  /* 0x0000490d0800b986 */ /* 0x0009e2000c101128 */
[----:B------:R-:W-:-:S08]  /*13270*/  ISETP.LT.OR P3, PT, R40, 0x49, !P5 ;  /* 0x000000492800780c */ /* 0x000fd00006f61670 */
[----:B------:R0:W-:Y:S01]  /*13280*/  @!P4 STG.E.U8 desc[UR40][R32.64+0x40], R15 ;  /* 0x0000400f2000c986 */ /* 0x0001e2000c101128 */
[----:B------:R-:W-:Y:S02]  /*13290*/  ISETP.LT.OR P4, PT, R40, 0x4a, !P5 ;  /* 0x0000004a2800780c */ /* 0x000fe40006f81670 */
[----:B------:R-:W-:Y:S02]  /*132a0*/  LOP3.LUT P6, RZ, R228, 0x2000000, RZ, 0xc0, !PT ;  /* 0x02000000e4ff7812 */ /* 0x000fe400078cc0ff */
[----:B-1----:R-:W-:Y:S01]  /*132b0*/  @!P0 IADD3 R74, P5, R74, R16, RZ ;  /* 0x000000104a4a8210 */ /* 0x002fe20007fbe0ff */
[----:B------:R-:W1:Y:S01]  /*132c0*/  @!P3 LDC.64 R20, c[0x0][0x5c0] ;  /* 0x00017000ff14bb82 */ /* 0x000e620000000a00 */
[----:B------:R-:W-:Y:S01]  /*132d0*/  ISETP.NE.AND P1, PT, R75, RZ, PT ;  /* 0x000000ff4b00720c */ /* 0x000fe20003f25270 */
[----:B----4-:R-:W-:Y:S02]  /*132e0*/  FMUL R8, R221, UR33 ;  /* 0x00000021dd087c20 */ /* 0x010fe40008400000 */
[----:B------:R-:W-:Y:S01]  /*132f0*/  @!P0 IMAD.X R75, R73, 0x1, R17, P5 ;  /* 0x00000001494b8824 */ /* 0x000fe200028e0611 */
[----:B------:R-:W-:-:S02]  /*13300*/  ISETP.LT.OR P5, PT, R40, 0x49, !P1 ;  /* 0x000000492800780c */ /* 0x000fc40004fa1670 */
[----:B------:R-:W-:Y:S01]  /*13310*/  F2FP.SATFINITE.E4M3.F32.PACK_AB_MERGE_C R11, RZ, R10, RZ ;  /* 0x0000000aff0b723e */ /* 0x000fe200048070ff */
[----:B------:R-:W4:Y:S01]  /*13320*/  @!P4 LDC.64 R16, c[0x0][0x5c0] ;  /* 0x00017000ff10cb82 */ /* 0x000f220000000a00 */
[----:B------:R-:W-:Y:S02]  /*13330*/  F2FP.SATFINITE.E4M3.F32.PACK_AB_MERGE_C R13, RZ, R8, RZ ;  /* 0x00000008ff0d723e */ /* 0x000fe400048070ff */
[----:B------:R-:W-:Y:S01]  /*13340*/  ISETP.LT.OR P1, PT, R40, 0x4a, !P1 ;  /* 0x0000004a2800780c */ /* 0x000fe20004f21670 */
[----:B------:R4:W-:Y:S01]  /*13350*/  @!P6 STG.E.U8 desc[UR40][R30.64+0x41], R11 ;  /* 0x0000410b1e00e986 */ /* 0x0009e2000c101128 */
[----:B------:R-:W-:-:S03]  /*13360*/  FMUL R8, R222, UR33 ;  /* 0x00000021de087c20 */ /* 0x000fc60008400000 */
[----:B------:R4:W-:Y:S01]  /*13370*/  @!P0 STG.E.U8 desc[UR40][R74.64+0x40], R13 ;  /* 0x0000400d4a008986 */ /* 0x0009e2000c101128 */
[----:B------:R-:W-:Y:S01]  /*13380*/  @!P2 IADD3 R80, P0, R80, R18, RZ ;  /* 0x000000125050a210 */ /* 0x000fe20007f1e0ff */
[----:B------:R-:W4:Y:S01]  /*13390*/  @!P5 LDC.64 R22, c[0x0][0x5c0] ;  /* 0x00017000ff16db82 */ /* 0x000f220000000a00 */
[----:B0-----:R-:W-:-:S03]  /*133a0*/  F2FP.SATFINITE.E4M3.F32.PACK_AB_MERGE_C R15, RZ, R8, RZ ;  /* 0x00000008ff0f723e */ /* 0x001fc600048070ff */
[----:B------:R-:W-:-:S04]  /*133b0*/  @!P2 IMAD.X R81, R81, 0x1, R19, P0 ;  /* 0x000000015151a824 */ /* 0x000fc800000e0613 */
[----:B------:R-:W0:Y:S01]  /*133c0*/  @!P1 LDC.64 R26, c[0x0][0x5c0] ;  /* 0x00017000ff1a9b82 */ /* 0x000e220000000a00 */
[----:B------:R0:W-:Y:S01]  /*133d0*/  @!P2 STG.E.U8 desc[UR40][R80.64+0x41], R15 ;  /* 0x0000410f5000a986 */ /* 0x0001e2000c101128 */
[----:B-1----:R-:W-:-:S04]  /*133e0*/  @!P3 IADD3 R8, P0, P2, R24, R20, R2 ;  /* 0x000000141808b210 */ /* 0x002fc80007a1e002 */
[----:B------:R-:W-:Y:S02]  /*133f0*/  @!P3 IADD3.X R9, R42, R21, R5, P0, P2 ;  /* 0x000000152a09b210 */ /* 0x000fe400007e4405 */
[----:B----4-:R-:W-:-:S04]  /*13400*/  @!P4 IADD3 R10, P0, P2, R24, R16, R2 ;  /* 0x00000010180ac210 */ /* 0x010fc80007a1e002 */
[----:B------:R-:W-:Y:S02]  /*13410*/  @!P4 IADD3.X R11, R42, R17, R5, P0, P2 ;  /* 0x000000112a0bc210 */ /* 0x000fe400007e4405 */
[----:B------:R-:W-:Y:S01]  /*13420*/  @!P5 IADD3 R13, P0, P2, R3, R24, R2 ;  /* 0x00000018030dd210 */ /* 0x000fe20007a1e002 */
[----:B------:R-:W-:-:S03]  /*13430*/  FMUL R12, R223, UR33 ;  /* 0x00000021df0c7c20 */ /* 0x000fc60008400000 */
[----:B------:R-:W-:Y:S02]  /*13440*/  @!P5 IADD3.X R18, R6, R42, R5, P0, P2 ;  /* 0x0000002a0612d210 */ /* 0x000fe400007e4405 */
[----:B------:R-:W-:Y:S02]  /*13450*/  F2FP.SATFINITE.E4M3.F32.PACK_AB_MERGE_C R19, RZ, R12, RZ ;  /* 0x0000000cff13723e */ /* 0x000fe400048070ff */
[----:B------:R-:W-:-:S03]  /*13460*/  @!P1 IADD3 R25, P0, P2, R3, R24, R2 ;  /* 0x0000001803199210 */ /* 0x000fc60007a1e002 */
[----:B------:R4:W-:Y:S01]  /*13470*/  @!P3 STG.E.U8 desc[UR40][R8.64+0x48], R19 ;  /* 0x000048130800b986 */ /* 0x0009e2000c101128 */
[----:B------:R-:W-:Y:S02]  /*13480*/  @!P5 IADD3 R12, P3, R13, R22, RZ ;  /* 0x000000160d0cd210 */ /* 0x000fe40007f7e0ff */
[----:B------:R-:W-:Y:S02]  /*13490*/  @!P1 IADD3.X R42, R6, R42, R5, P0, P2 ;  /* 0x0000002a062a9210 */ /* 0x000fe400007e4405 */
[----:B0-----:R-:W-:Y:S01]  /*134a0*/  @!P1 IADD3 R14, P0, R25, R26, RZ ;  /* 0x0000001a190e9210 */ /* 0x001fe20007f1e0ff */
[----:B------:R-:W-:Y:S02]  /*134b0*/  @!P5 IMAD.X R13, R18, 0x1, R23, P3 ;  /* 0x00000001120dd824 */ /* 0x000fe400018e0617 */
[----:B------:R-:W-:-:S05]  /*134c0*/  FMUL R15, R224, UR33 ;  /* 0x00000021e00f7c20 */ /* 0x000fca0008400000 */
[----:B------:R-:W-:Y:S01]  /*134d0*/  F2FP.SATFINITE.E4M3.F32.PACK_AB_MERGE_C R21, RZ, R15, RZ ;  /* 0x0000000fff15723e */ /* 0x000fe200048070ff */
[----:B------:R-:W-:-:S04]  /*134e0*/  @!P1 IMAD.X R15, R42, 0x1, R27, P0 ;  /* 0x000000012a0f9824 */ /* 0x000fc800000e061b */
[----:B------:R4:W-:Y:S01]  /*134f0*/  @!P4 STG.E.U8 desc[UR40][R10.64+0x49], R21 ;  /* 0x000049150a00c986 */ /* 0x0009e2000c101128 */
[----:B---3--:R-:W-:-:S05]  /*13500*/  FMUL R16, R225, UR33 ;  /* 0x00000021e1107c20 */ /* 0x008fca0008400000 */
[----:B------:R-:W-:-:S05]  /*13510*/  F2FP.SATFINITE.E4M3.F32.PACK_AB_MERGE_C R23, RZ, R16, RZ ;  /* 0x00000010ff17723e */ /* 0x000fca00048070ff */
[----:B------:R4:W-:Y:S01]  /*13520*/  @!P5 STG.E.U8 desc[UR40][R12.64+0x48], R23 ;  /* 0x000048170c00d986 */ /* 0x0009e2000c101128 */
[----:B--2---:R-:W-:-:S05]  /*13530*/  FMUL R17, R226, UR33 ;  /* 0x00000021e2117c20 */ /* 0x004fca0008400000 */
[----:B------:R-:W-:-:S05]  /*13540*/  F2FP.SATFINITE.E4M3.F32.PACK_AB_MERGE_C R17, RZ, R17, RZ ;  /* 0x00000011ff11723e */ /* 0x000fca00048070ff */
[----:B------:R4:W-:Y:S02]  /*13550*/  @!P1 STG.E.U8 desc[UR40][R14.64+0x49], R17 ;  /* 0x000049110e009986 */ /* 0x0009e4000c101128 */
.L_x_41:
[----:B------:R-:W-:Y:S05]  /*13560*/  BSYNC B0 ;  /* 0x0000000000007941 */ /* 0x000fea0003800000 */
.L_x_37:
[----:B0-2-4-:R-:W2:Y:S04]  /*13570*/  LDL.LU R9, [R1+0x5c] ;  /* 0x00005c0001097983 */ /* 0x015ea80000300800 */
[----:B-----5:R-:W2:Y:S01]  /*13580*/  LDL.LU R8, [R1+0x60] ;  /* 0x0000600001087983 */ /* 0x020ea20000300800 */
[----:B------:R-:W-:Y:S01]  /*13590*/  ULDC UR10, c[0x0][0xc] ;  /* 0x00000300000a7ab9 */ /* 0x000fe20000000800 */
[----:B------:R-:W-:Y:S01]  /*135a0*/  ULDC UR11, c[0x0][0x10] ;  /* 0x00000400000b7ab9 */ /* 0x000fe20000000800 */
[----:B------:R-:W2:Y:S01]  /*135b0*/  LDC R11, c[0x0][0x14] ;  /* 0x00000500ff0b7b82 */ /* 0x000ea20000000800 */
[----:B------:R-:W-:Y:S01]  /*135c0*/  UIMAD.WIDE.U32 UR10, UR10, UR11, URZ ;  /* 0x0000000b0a0a72a5 */ /* 0x000fe2000f8e003f */
[----:B------:R-:W-:-:S05]  /*135d0*/  UMOV UR34, 0xffffffff ;  /* 0xffffffff00227882 */ /* 0x000fca0000000000 */
[----:B--2---:R-:W-:-:S04]  /*135e0*/  IMAD.WIDE.U32 R8, R11, UR10, R8 ;  /* 0x0000000a0b087c25 */ /* 0x004fc8000f8e0008 */
[----:B------:R-:W-:Y:S01]  /*135f0*/  IMAD R11, R11, UR11, RZ ;  /* 0x0000000b0b0b7c24 */ /* 0x000fe2000f8e02ff */
[----:B------:R-:W-:Y:S01]  /*13600*/  ULDC.64 UR10, c[0x0][0x650] ;  /* 0x00019400000a7ab9 */ /* 0x000fe20000000a00 */
[----:B------:R-:W-:Y:S01]  /*13610*/  IMAD.MOV.U32 R144, RZ, RZ, R8 ;  /* 0x000000ffff907224 */ /* 0x000fe200078e0008 */
[----:B------:R-:W-:Y:S01]  /*13620*/  ISETP.GE.U32.AND P0, PT, R8, UR10, PT ;  /* 0x0000000a08007c0c */ /* 0x000fe2000bf06070 */
[----:B------:R-:W-:Y:S01]  /*13630*/  IMAD.IADD R145, R9, 0x1, R11 ;  /* 0x0000000109917824 */ /* 0x000fe200078e020b */
[----:B------:R-:W-:Y:S01]  /*13640*/  PRMT R9, RZ, 0x7610, R9 ;  /* 0x00007610ff097816 */ /* 0x000fe20000000009 */
[----:B------:R-:W-:-:S03]  /*13650*/  IMAD.MOV.U32 R8, RZ, RZ, -0x1 ;  /* 0xffffffffff087424 */ /* 0x000fc600078e00ff */
[----:B------:R0:W-:Y:S01]  /*13660*/  STL [R1+0x5c], R145 ;  /* 0x00005c9101007387 */ /* 0x0001e20000100800 */
[----:B------:R-:W-:-:S03]  /*13670*/  ISETP.GE.U32.AND.EX P0, PT, R145, UR11, PT, P0 ;  /* 0x0000000b91007c0c */ /* 0x000fc6000bf06100 */
[----:B------:R0:W-:Y:S04]  /*13680*/  STL [R1+0x60], R144 ;  /* 0x0000609001007387 */ /* 0x0001e80000100800 */
[----:B------:R0:W-:Y:S06]  /*13690*/  STL [R1+0x64], R8 ;  /* 0x0000640801007387 */ /* 0x0001ec0000100800 */
[----:B------:R-:W-:Y:S05]  /*136a0*/  @P0 BRA `(.L_x_42) ;  /* 0x0000000400740947 */ /* 0x000fea0003800000 */
[----:B------:R-:W0:Y:S01]  /*136b0*/  S2R R20, SR_CTAID.X ;  /* 0x0000000000147919 */ /* 0x000e220000002500 */
[----:B------:R-:W2:Y:S01]  /*136c0*/  LDC.64 R14, c[0x0][0x628] ;  /* 0x00018a00ff0e7b82 */ /* 0x000ea20000000a00 */
[----:B------:R-:W-:Y:S01]  /*136d0*/  ULDC UR5, c[0x0][0x150] ;  /* 0x0000540000057ab9 */ /* 0x000fe20000000800 */
[----:B------:R-:W-:Y:S01]  /*136e0*/  IMAD.MOV.U32 R12, RZ, RZ, R144 ;  /* 0x000000ffff0c7224 */ /* 0x000fe200078e0090 */
[----:B------:R-:W3:Y:S01]  /*136f0*/  S2R R22, SR_CTAID.Y ;  /* 0x0000000000167919 */ /* 0x000ee20000002600 */
[----:B------:R-:W-:-:S04]  /*13700*/  IMAD.MOV.U32 R13, RZ, RZ, R145 ;  /* 0x000000ffff0d7224 */ /* 0x000fc800078e0091 */
[----:B------:R-:W4:Y:S08]  /*13710*/  LDC R23, c[0x0][0x144] ;  /* 0x00005100ff177b82 */ /* 0x000f300000000800 */
[----:B------:R-:W1:Y:S08]  /*13720*/  LDC R16, c[0x0][0x630] ;  /* 0x00018c00ff107b82 */ /* 0x000e700000000800 */
[----:B------:R-:W1:Y:S01]  /*13730*/  LDC.64 R18, c[0x0][0x620] ;  /* 0x00018800ff127b82 */ /* 0x000e620000000a00 */
[----:B--2---:R-:W-:-:S04]  /*13740*/  ISETP.NE.U32.AND P0, PT, R14, RZ, PT ;  /* 0x000000ff0e00720c */ /* 0x004fc80003f05070 */
[----:B------:R-:W-:Y:S02]  /*13750*/  ISETP.NE.AND.EX P0, PT, R15, RZ, PT, P0 ;  /* 0x000000ff0f00720c */ /* 0x000fe40003f05300 */
[----:B0-----:R-:W-:-:S05]  /*13760*/  I2FP.F32.U32 R8, R20 ;  /* 0x0000001400087245 */ /* 0x001fca0000201000 */
[----:B------:R-:W-:-:S04]  /*13770*/  FMUL R8, R8, UR5 ;  /* 0x0000000508087c20 */ /* 0x000fc80008400000 */
[----:B------:R0:W2:Y:S02]  /*13780*/  F2I.U32.TRUNC.NTZ R21, R8 ;  /* 0x0000000800157305 */ /* 0x0000a4000020f000 */
[----:B---34-:R-:W-:Y:S05]  /*13790*/  @!P0 BRA `(.L_x_43) ;  /* 0x0000000000288947 */ /* 0x018fea0003800000 */
[----:B0-----:R-:W0:Y:S02]  /*137a0*/  LDC R8, c[0x0][0x634] ;  /* 0x00018d00ff087b82 */ /* 0x001e240000000800 */
[----:B0-----:R-:W-:-:S05]  /*137b0*/  IADD3 R13, P0, R144, R8, RZ ;  /* 0x00000008900d7210 */ /* 0x001fca0007f1e0ff */
        /* <DEDUP_REMOVED lines=8> */
.L_x_43:
[-CC-:B-1----:R-:W-:Y:S01]  /*13840*/  SHF.R.U64 R27, R12, R16.reuse, R13.reuse ;  /* 0x000000100c1b7219 */ /* 0x182fe2000000120d */
[----:B------:R-:W1:Y:S01]  /*13850*/  LDC.64 R30, c[0x0][0x640] ;  /* 0x00019000ff1e7b82 */ /* 0x000e620000000a00 */
[----:B0-----:R-:W-:Y:S01]  /*13860*/  SHF.R.U32.HI R8, RZ, R16, R13 ;  /* 0x00000010ff087219 */ /* 0x001fe2000001160d */
[----:B--2---:R-:W-:Y:S01]  /*13870*/  IMAD.MOV R21, RZ, RZ, -R21 ;  /* 0x000000ffff157224 */ /* 0x004fe200078e0a15 */
[----:B------:R-:W-:Y:S01]  /*13880*/  IADD3 R11, P0, RZ, -R27, RZ ;  /* 0x8000001bff0b7210 */ /* 0x000fe20007f1e0ff */
[----:B------:R-:W-:Y:S01]  /*13890*/  ULDC UR5, c[0x0][0x154] ;  /* 0x0000550000057ab9 */ /* 0x000fe20000000800 */
[----:B------:R-:W-:Y:S02]  /*138a0*/  IMAD.MOV.U32 R13, RZ, RZ, 0x1 ;  /* 0x00000001ff0d7424 */ /* 0x000fe400078e00ff */
[----:B------:R-:W-:Y:S01]  /*138b0*/  IMAD R26, R23, R21, R20 ;  /* 0x00000015171a7224 */ /* 0x000fe200078e0214 */
[----:B------:R-:W0:Y:S01]  /*138c0*/  LDC R12, c[0x0][0x618] ;  /* 0x00018600ff0c7b82 */ /* 0x000e220000000800 */
[----:B------:R-:W-:-:S02]  /*138d0*/  IMAD.X R9, RZ, RZ, ~R8, P0 ;  /* 0x000000ffff097224 */ /* 0x000fc400000e0e08 */
[----:B------:R-:W-:Y:S02]  /*138e0*/  IMAD.MOV.U32 R8, RZ, RZ, R144 ;  /* 0x000000ffff087224 */ /* 0x000fe400078e0090 */
[-C--:B------:R-:W-:Y:S02]  /*138f0*/  IMAD R10, R9, R18.reuse, RZ ;  /* 0x00000012090a7224 */ /* 0x080fe400078e02ff */
[----:B------:R-:W-:Y:S01]  /*13900*/  IMAD.MOV.U32 R9, RZ, RZ, R145 ;  /* 0x000000ffff097224 */ /* 0x000fe200078e0091 */
[----:B------:R-:W2:Y:S01]  /*13910*/  LDC R24, c[0x0][0x608] ;  /* 0x00018200ff187b82 */ /* 0x000ea20000000800 */
[----:B------:R-:W-:-:S04]  /*13920*/  IMAD.WIDE.U32 R8, R11, R18, R8 ;  /* 0x000000120b087225 */ /* 0x000fc800078e0008 */
[----:B------:R-:W-:-:S03]  /*13930*/  IMAD R11, R11, R19, R10 ;  /* 0x000000130b0b7224 */ /* 0x000fc600078e020a */
[----:B------:R-:W3:Y:S01]  /*13940*/  LDC R28, c[0x0][0x658] ;  /* 0x00019600ff1c7b82 */ /* 0x000ee20000000800 */
[----:B------:R-:W-:Y:S01]  /*13950*/  I2FP.F32.U32 R10, R22 ;  /* 0x00000016000a7245 */ /* 0x000fe20000201000 */
[----:B------:R-:W-:Y:S01]  /*13960*/  IMAD.IADD R9, R9, 0x1, R11 ;  /* 0x0000000109097824 */ /* 0x000fe200078e020b */
[----:B-1----:R-:W-:Y:S01]  /*13970*/  ISETP.NE.U32.AND P0, PT, R30, RZ, PT ;  /* 0x000000ff1e00720c */ /* 0x002fe20003f05070 */
[----:B------:R-:W-:Y:S02]  /*13980*/  IMAD.MOV.U32 R11, RZ, RZ, -0x1 ;  /* 0xffffffffff0b7424 */ /* 0x000fe400078e00ff */
[----:B------:R-:W-:Y:S02]  /*13990*/  FMUL R10, R10, UR5 ;  /* 0x000000050a0a7c20 */ /* 0x000fe40008400000 */
[----:B------:R-:W1:Y:S01]  /*139a0*/  LDC R19, c[0x0][0x148] ;  /* 0x00005200ff137b82 */ /* 0x000e620000000800 */
[----:B0-----:R-:W-:Y:S01]  /*139b0*/  SHF.R.U64 R16, R8, R12, R9 ;  /* 0x0000000c08107219 */ /* 0x001fe20000001209 */
[----:B------:R0:W4:Y:S01]  /*139c0*/  F2I.U32.TRUNC.NTZ R17, R10 ;  /* 0x0000000a00117305 */ /* 0x000122000020f000 */
[----:B------:R-:W-:-:S02]  /*139d0*/  ISETP.NE.AND.EX P0, PT, R31, RZ, PT, P0 ;  /* 0x000000ff1f00720c */ /* 0x000fc40003f05300 */
[----:B------:R-:W-:-:S03]  /*139e0*/  SHF.R.U32.HI R9, RZ, R12, R9 ;  /* 0x0000000cff097219 */ /* 0x000fc60000011609 */
[----:B------:R-:W0:Y:S01]  /*139f0*/  LDC R20, c[0x0][0x600] ;  /* 0x00018000ff147b82 */ /* 0x000e220000000800 */
[-CC-:B--2---:R-:W-:Y:S02]  /*13a00*/  SHF.R.U64 R14, R16, R24.reuse, R9.reuse ;  /* 0x00000018100e7219 */ /* 0x184fe40000001209 */
[----:B------:R-:W-:-:S05]  /*13a10*/  SHF.R.U32.HI R9, RZ, R24, R9 ;  /* 0x00000018ff097219 */ /* 0x000fca0000011609 */
[----:B------:R-:W2:Y:S01]  /*13a20*/  LDC R21, c[0x0][0x648] ;  /* 0x00019200ff157b82 */ /* 0x000ea20000000800 */
[-CC-:B---3--:R-:W-:Y:S02]  /*13a30*/  SHF.R.U64 R18, R14, R28.reuse, R9.reuse ;  /* 0x0000001c0e127219 */ /* 0x188fe40000001209 */
[-C--:B------:R-:W-:Y:S02]  /*13a40*/  SHF.L.U32 R11, R11, R28.reuse, RZ ;  /* 0x0000001c0b0b7219 */ /* 0x080fe400000006ff */
[-C--:B------:R-:W-:Y:S01]  /*13a50*/  SHF.R.U32.HI R9, RZ, R28.reuse, R9 ;  /* 0x0000001cff097219 */ /* 0x080fe20000011609 */
[----:B------:R-:W-:Y:S01]  /*13a60*/  IMAD.MOV.U32 R8, RZ, RZ, R18 ;  /* 0x000000ffff087224 */ /* 0x000fe200078e0012 */
[----:B------:R-:W-:Y:S01]  /*13a70*/  SHF.L.U32 R28, R13, R28, RZ ;  /* 0x0000001c0d1c7219 */ /* 0x000fe200000006ff */
[----:B------:R-:W3:Y:S01]  /*13a80*/  LDC R23, c[0x0][0x638] ;  /* 0x00018e00ff177b82 */ /* 0x000ee20000000800 */
[----:B------:R-:W-:-:S07]  /*13a90*/  LOP3.LUT R227, RZ, R11, RZ, 0x33, !PT ;  /* 0x0000000bffe37212 */ /* 0x000fce00078e33ff */
[----:B------:R-:W0:Y:S01]  /*13aa0*/  LDC R25, c[0x0][0x610] ;  /* 0x00018400ff197b82 */ /* 0x000e220000000800 */
[----:B----4-:R-:W-:Y:S05]  /*13ab0*/  @!P0 BRA `(.L_x_44) ;  /* 0x0000000000288947 */ /* 0x010fea0003800000 */
[----:B------:R-:W4:Y:S02]  /*13ac0*/  LDC R13, c[0x0][0x64c] ;  /* 0x00019300ff0d7b82 */ /* 0x000f240000000800 */
[----:B----4-:R-:W-:-:S05]  /*13ad0*/  IADD3 R13, P0, R18, R13, RZ ;  /* 0x0000000d120d7210 */ /* 0x010fca0007f1e0ff */
[----:B------:R-:W-:-:S04]  /*13ae0*/  IMAD.X R15, RZ, RZ, R9, P0 ;  /* 0x000000ffff0f7224 */ /* 0x000fc800000e0609 */
[----:B------:R-:W-:-:S04]  /*13af0*/  IMAD.WIDE.U32 R8, R15, R30, RZ ;  /* 0x0000001e0f087225 */ /* 0x000fc800078e00ff */
[----:B0-----:R-:W-:-:S04]  /*13b00*/  IMAD.WIDE.U32 R10, P0, R13, R31, R8 ;  /* 0x0000001f0d0a7225 */ /* 0x001fc80007800008 */
[----:B------:R-:W-:-:S04]  /*13b10*/  IMAD.WIDE.U32 R8, R13, R30, RZ ;  /* 0x0000001e0d087225 */ /* 0x000fc800078e00ff */
[----:B------:R-:W-:Y:S01]  /*13b20*/  IMAD.X R13, RZ, RZ, RZ, P0 ;  /* 0x000000ffff0d7224 */ /* 0x000fe200000e06ff */
[----:B------:R-:W-:Y:S01]  /*13b30*/  IADD3 RZ, P0, R9, R10, RZ ;  /* 0x0000000a09ff7210 */ /* 0x000fe20007f1e0ff */
[----:B------:R-:W-:-:S04]  /*13b40*/  IMAD.MOV.U32 R12, RZ, RZ, R11 ;  /* 0x000000ffff0c7224 */ /* 0x000fc800078e000b */
[----:B------:R-:W-:-:S08]  /*13b50*/  IMAD.WIDE.U32.X R8, R15, R31, R12, P0 ;  /* 0x0000001f0f087225 */ /* 0x000fd000000e040c */
.L_x_44:
[----:B0-----:R-:W0:Y:S01]  /*13b60*/  LDC R10, c[0x0][0x65c] ;  /* 0x00019700ff0a7b82 */ /* 0x001e220000000800 */
[----:B--2---:R-:W-:Y:S01]  /*13b70*/  SHF.R.U64 R8, R8, R21, R9 ;  /* 0x0000001508087219 */ /* 0x004fe20000001209 */
[----:B------:R-:W-:Y:S01]  /*13b80*/  VIADD R11, R20, 0xffffffff ;  /* 0xffffffff140b7836 */ /* 0x000fe20000000000 */
[----:B------:R-:W-:Y:S01]  /*13b90*/  LOP3.LUT R227, R14, R227, RZ, 0xc0, !PT ;  /* 0x000000e30ee37212 */ /* 0x000fe200078ec0ff */
[----:B------:R-:W-:Y:S01]  /*13ba0*/  IMAD.MOV R17, RZ, RZ, -R17 ;  /* 0x000000ffff117224 */ /* 0x000fe200078e0a11 */
[----:B------:R-:W-:Y:S01]  /*13bb0*/  R2UR UR34, R27 ;  /* 0x000000001b2272ca */ /* 0x000fe200000e0000 */
[----:B------:R-:W-:Y:S01]  /*13bc0*/  IMAD.MOV R9, RZ, RZ, -R8 ;  /* 0x000000ffff097224 */ /* 0x000fe200078e0a08 */
[----:B------:R-:W-:Y:S01]  /*13bd0*/  LOP3.LUT R11, R16, R11, RZ, 0xc0, !PT ;  /* 0x0000000b100b7212 */ /* 0x000fe200078ec0ff */
[----:B------:R-:W-:Y:S02]  /*13be0*/  IMAD R227, R28, R8, R227 ;  /* 0x000000081ce37224 */ /* 0x000fe400078e02e3 */
[----:B---3--:R-:W-:-:S02]  /*13bf0*/  IMAD R8, R9, R23, R18 ;  /* 0x0000001709087224 */ /* 0x008fc400078e0212 */
[----:B------:R-:W-:Y:S02]  /*13c00*/  IMAD.MOV.U32 R9, RZ, RZ, 0x1 ;  /* 0x00000001ff097424 */ /* 0x000fe400078e00ff */
[----:B------:R-:W-:Y:S01]  /*13c10*/  IMAD R8, R8, R20, R11 ;  /* 0x0000001408087224 */ /* 0x000fe200078e020b */
[----:B0-----:R-:W-:-:S13]  /*13c20*/  ISETP.NE.AND P0, PT, R10, 0x1, PT ;  /* 0x000000010a00780c */ /* 0x001fda0003f05270 */
[----:B-1----:R-:W-:-:S04]  /*13c30*/  @P0 IMAD R26, R19, R17, R22 ;  /* 0x00000011131a0224 */ /* 0x002fc800078e0216 */
[----:B------:R-:W-:-:S05]  /*13c40*/  IMAD R227, R227, R25, R26 ;  /* 0x00000019e3e37224 */ /* 0x000fca00078e021a */
[----:B------:R-:W-:Y:S02]  /*13c50*/  SEL R10, R8, R227, !P0 ;  /* 0x000000e3080a7207 */ /* 0x000fe40004000000 */
[----:B------:R-:W-:-:S03]  /*13c60*/  SEL R227, R227, R8, !P0 ;  /* 0x00000008e3e37207 */ /* 0x000fc60004000000 */
[----:B------:R2:W-:Y:S04]  /*13c70*/  STL [R1+0x64], R10 ;  /* 0x0000640a01007387 */ /* 0x0005e80000100800 */
.L_x_42:
[----:B------:R3:W-:Y:S01]  /*13c80*/  STL [R1+0x68], R227 ;  /* 0x000068e301007387 */ /* 0x0007e20000100800 */
[----:B------:R-:W-:Y:S01]  /*13c90*/  LOP3.LUT P0, RZ, R9, 0xff, RZ, 0xc0, !PT ;  /* 0x000000ff09ff7812 */ /* 0x000fe2000780c0ff */
[----:B------:R-:W-:-:S04]  /*13ca0*/  UIMAD.WIDE.U32 UR10, UR6, -0x55555555, URZ ;  /* 0xaaaaaaab060a78a5 */ /* 0x000fc8000f8e003f */
[----:B------:R-:W-:-:S04]  /*13cb0*/  USHF.R.U32.HI UR10, URZ, 0x1, UR11 ;  /* 0x000000013f0a7899 */ /* 0x000fc8000801160b */
[----:B------:R-:W-:-:S04]  /*13cc0*/  UIMAD UR5, UR10, -0x3, UR6 ;  /* 0xfffffffd0a0578a4 */ /* 0x000fc8000f8e0206 */
[----:B---3--:R-:W-:Y:S08]  /*13cd0*/  @P0 BRA `(.L_x_45) ;  /* 0xfffffed400a00947 */ /* 0x008ff0000383ffff */
[----:B------:R-:W-:Y:S05]  /*13ce0*/  EXIT ;  /* 0x000000000000794d */ /* 0x000fea0003800000 */
.L_x_7:
[----:B------:R-:W2:Y:S01]  /*13cf0*/  LDL R20, [R1+0x60] ;  /* 0x0000600001147983 */ /* 0x000ea20000100800 */
[----:B------:R-:W-:-:S03]  /*13d00*/  ULDC.64 UR4, c[0x0][0x650] ;  /* 0x0001940000047ab9 */ /* 0x000fc60000000a00 */
[----:B------:R-:W3:Y:S01]  /*13d10*/  LDL R163, [R1+0x5c] ;  /* 0x00005c0001a37983 */ /* 0x000ee20000100800 */
[----:B------:R-:W-:Y:S01]  /*13d20*/  PRMT R0, RZ, 0x7610, R0 ;  /* 0x00007610ff007816 */ /* 0x000fe20000000000 */
[----:B------:R-:W-:Y:S02]  /*13d30*/  IMAD.MOV.U32 R5, RZ, RZ, -0x1 ;  /* 0xffffffffff057424 */ /* 0x000fe400078e00ff */
[----:B------:R-:W-:Y:S02]  /*13d40*/  IMAD.MOV.U32 R7, RZ, RZ, -0x1 ;  /* 0xffffffffff077424 */ /* 0x000fe400078e00ff */
[----:B------:R-:W-:Y:S01]  /*13d50*/  IMAD.MOV.U32 R6, RZ, RZ, -0x1 ;  /* 0xffffffffff067424 */ /* 0x000fe200078e00ff */
[----:B--2---:R-:W-:-:S04]  /*13d60*/  ISETP.GE.U32.AND P0, PT, R20, UR4, PT ;  /* 0x0000000414007c0c */ /* 0x004fc8000bf06070 */
[----:B---3--:R-:W-:-:S13]  /*13d70*/  ISETP.GE.U32.AND.EX P0, PT, R163, UR5, PT, P0 ;  /* 0x00000005a3007c0c */ /* 0x008fda000bf06100 */
[----:B------:R-:W-:Y:S05]  /*13d80*/  @P0 BRA `(.L_x_46) ;  /* 0x0000000400380947 */ /* 0x000fea0003800000 */
        /* <DEDUP_REMOVED lines=18> */
.L_x_47:
[----:B0-----:R-:W0:Y:S01]  /*13eb0*/  LDC.64 R22, c[0x0][0x640] ;  /* 0x00019000ff167b82 */ /* 0x001e220000000a00 */
[-CC-:B------:R-:W-:Y:S01]  /*13ec0*/  SHF.R.U64 R16, R10, R12.reuse, R11.reuse ;  /* 0x0000000c0a107219 */ /* 0x180fe2000000120b */
[----:B------:R-:W-:Y:S01]  /*13ed0*/  IMAD.MOV.U32 R6, RZ, RZ, R20 ;  /* 0x000000ffff067224 */ /* 0x000fe200078e0014 */
[----:B------:R-:W-:Y:S02]  /*13ee0*/  SHF.R.U32.HI R0, RZ, R12, R11 ;  /* 0x0000000cff007219 */ /* 0x000fe4000001160b */
[----:B------:R-:W-:-:S03]  /*13ef0*/  IADD3 R5, P0, RZ, -R16, RZ ;  /* 0x80000010ff057210 */ /* 0x000fc60007f1e0ff */
[----:B------:R-:W1:Y:S02]  /*13f00*/  LDC R8, c[0x0][0x618] ;  /* 0x00018600ff087b82 */ /* 0x000e640000000800 */
[----:B------:R-:W-:-:S04]  /*13f10*/  IMAD.X R7, RZ, RZ, ~R0, P0 ;  /* 0x000000ffff077224 */ /* 0x000fc800000e0e00 */
[-C--:B------:R-:W-:Y:S02]  /*13f20*/  IMAD R0, R7, R18.reuse, RZ ;  /* 0x0000001207007224 */ /* 0x080fe400078e02ff */
[----:B------:R-:W2:Y:S01]  /*13f30*/  LDC R10, c[0x0][0x608] ;  /* 0x00018200ff0a7b82 */ /* 0x000ea20000000800 */
[----:B------:R-:W-:Y:S02]  /*13f40*/  IMAD.MOV.U32 R7, RZ, RZ, R163 ;  /* 0x000000ffff077224 */ /* 0x000fe400078e00a3 */
[----:B------:R-:W-:-:S05]  /*13f50*/  IMAD.WIDE.U32 R6, R5, R18, R6 ;  /* 0x0000001205067225 */ /* 0x000fca00078e0006 */
[----:B------:R-:W3:Y:S01]  /*13f60*/  LDC R21, c[0x0][0x658] ;  /* 0x00019600ff157b82 */ /* 0x000ee20000000800 */
[----:B------:R-:W-:Y:S01]  /*13f70*/  IMAD R5, R5, R19, R0 ;  /* 0x0000001305057224 */ /* 0x000fe200078e0200 */
[----:B0-----:R-:W-:-:S03]  /*13f80*/  ISETP.NE.U32.AND P0, PT, R22, RZ, PT ;  /* 0x000000ff1600720c */ /* 0x001fc60003f05070 */
[----:B------:R-:W-:Y:S01]  /*13f90*/  IMAD.IADD R5, R7, 0x1, R5 ;  /* 0x0000000107057824 */ /* 0x000fe200078e0205 */
[----:B------:R-:W-:Y:S02]  /*13fa0*/  ISETP.NE.AND.EX P0, PT, R23, RZ, PT, P0 ;  /* 0x000000ff1700720c */ /* 0x000fe40003f05300 */
[----:B------:R-:W0:Y:S02]  /*13fb0*/  LDC R19, c[0x0][0x600] ;  /* 0x00018000ff137b82 */ /* 0x000e240000000800 */
[-CC-:B-1----:R-:W-:Y:S01]  /*13fc0*/  SHF.R.U64 R12, R6, R8.reuse, R5.reuse ;  /* 0x00000008060c7219 */ /* 0x182fe20000001205 */
[----:B------:R-:W-:Y:S01]  /*13fd0*/  IMAD.MOV.U32 R6, RZ, RZ, -0x1 ;  /* 0xffffffffff067424 */ /* 0x000fe200078e00ff */
[----:B------:R-:W-:-:S04]  /*13fe0*/  SHF.R.U32.HI R5, RZ, R8, R5 ;  /* 0x00000008ff057219 */ /* 0x000fc80000011605 */
[----:B------:R-:W1:Y:S01]  /*13ff0*/  LDC R20, c[0x0][0x648] ;  /* 0x00019200ff147b82 */ /* 0x000e620000000800 */
[-CC-:B--2---:R-:W-:Y:S02]  /*14000*/  SHF.R.U64 R17, R12, R10.reuse, R5.reuse ;  /* 0x0000000a0c117219 */ /* 0x184fe40000001205 */
[----:B------:R-:W-:-:S05]  /*14010*/  SHF.R.U32.HI R0, RZ, R10, R5 ;  /* 0x0000000aff007219 */ /* 0x000fca0000011605 */
[----:B------:R-:W2:Y:S01]  /*14020*/  LDC R24, c[0x0][0x638] ;  /* 0x00018e00ff187b82 */ /* 0x000ea20000000800 */
[-C--:B---3--:R-:W-:Y:S02]  /*14030*/  SHF.L.U32 R6, R6, R21.reuse, RZ ;  /* 0x0000001506067219 */ /* 0x088fe400000006ff */
[-CC-:B------:R-:W-:Y:S02]  /*14040*/  SHF.R.U64 R18, R17, R21.reuse, R0.reuse ;  /* 0x0000001511127219 */ /* 0x180fe40000001200 */
[----:B------:R-:W-:Y:S01]  /*14050*/  SHF.R.U32.HI R7, RZ, R21, R0 ;  /* 0x00000015ff077219 */ /* 0x000fe20000011600 */
[----:B------:R-:W-:Y:S01]  /*14060*/  IMAD.MOV.U32 R0, RZ, RZ, 0x1 ;  /* 0x00000001ff007424 */ /* 0x000fe200078e00ff */
[----:B------:R-:W-:Y:S01]  /*14070*/  LOP3.LUT R26, RZ, R6, RZ, 0x33, !PT ;  /* 0x00000006ff1a7212 */ /* 0x000fe200078e33ff */
        /* <DEDUP_REMOVED lines=13> */
.L_x_48:
[----:B------:R-:W4:Y:S01]  /*14150*/  LDC R5, c[0x0][0x65c] ;  /* 0x00019700ff057b82 */ /* 0x000f220000000800 */
[----:B-1----:R-:W-:Y:S01]  /*14160*/  SHF.R.U64 R3, R6, R20, R7 ;  /* 0x0000001406037219 */ /* 0x002fe20000001207 */
[----:B0-----:R-:W-:Y:S01]  /*14170*/  VIADD R7, R19, 0xffffffff ;  /* 0xffffffff13077836 */ /* 0x001fe20000000000 */
[----:B------:R-:W-:Y:S01]  /*14180*/  SHF.L.U32 R21, R0, R21, RZ ;  /* 0x0000001500157219 */ /* 0x000fe200000006ff */
[----:B------:R-:W-:Y:S01]  /*14190*/  IMAD.MOV.U32 R6, RZ, RZ, R16 ;  /* 0x000000ffff067224 */ /* 0x000fe200078e0010 */
[----:B------:R-:W-:Y:S02]  /*141a0*/  LOP3.LUT R0, R17, R26, RZ, 0xc0, !PT ;  /* 0x0000001a11007212 */ /* 0x000fe400078ec0ff */
[----:B------:R-:W-:Y:S02]  /*141b0*/  LOP3.LUT R7, R12, R7, RZ, 0xc0, !PT ;  /* 0x000000070c077212 */ /* 0x000fe400078ec0ff */
[----:B----4-:R-:W-:Y:S01]  /*141c0*/  ISETP.NE.AND P0, PT, R5, 0x1, PT ;  /* 0x000000010500780c */ /* 0x010fe20003f05270 */
[----:B------:R-:W-:-:S02]  /*141d0*/  IMAD.MOV R5, RZ, RZ, -R3 ;  /* 0x000000ffff057224 */ /* 0x000fc400078e0a03 */
[----:B------:R-:W-:Y:S02]  /*141e0*/  IMAD R3, R21, R3, R0 ;  /* 0x0000000315037224 */ /* 0x000fe400078e0200 */
[----:B--2---:R-:W-:-:S04]  /*141f0*/  IMAD R0, R5, R24, R18 ;  /* 0x0000001805007224 */ /* 0x004fc800078e0212 */
[----:B------:R-:W-:-:S04]  /*14200*/  IMAD R5, R0, R19, R7 ;  /* 0x0000001300057224 */ /* 0x000fc800078e0207 */
[----:B------:R-:W-:Y:S02]  /*14210*/  @P0 IMAD R4, R13, R14, R2 ;  /* 0x0000000e0d040224 */ /* 0x000fe400078e0202 */
[----:B------:R-:W-:Y:S02]  /*14220*/  IMAD.MOV.U32 R2, RZ, RZ, 0x1 ;  /* 0x00000001ff027424 */ /* 0x000fe400078e00ff */
[----:B---3--:R-:W-:-:S03]  /*14230*/  IMAD R4, R3, R25, R4 ;  /* 0x0000001903047224 */ /* 0x008fc600078e0204 */
[----:B------:R-:W-:Y:S02]  /*14240*/  PRMT R0, R2, 0x7610, R0 ;  /* 0x0000761002007816 */ /* 0x000fe40000000000 */
[----:B------:R-:W-:Y:S02]  /*14250*/  SEL R7, R5, R4, !P0 ;  /* 0x0000000405077207 */ /* 0x000fe40004000000 */
[----:B------:R-:W-:-:S07]  /*14260*/  SEL R5, R4, R5, !P0 ;  /* 0x0000000504057207 */ /* 0x000fce0004000000 */
.L_x_46:
[----:B------:R-:W-:-:S08]  /*14270*/  NOP ;  /* 0x0000000000007918 */ /* 0x000fd00000000000 */
[----:B0-----:R-:W0:-:S00]  /*14280*/  USETMAXREG.DEALLOC.CTAPOOL 0x28 ;  /* 0x00000028000079c8 */ /* 0x001e0000080e0500 */
[----:B------:R-:W-:-:S13]  /*14290*/  ISETP.NE.AND P0, PT, RZ, UR6, PT ;  /* 0x00000006ff007c0c */ /* 0x000fda000bf05270 */
[----:B------:R-:W-:Y:S05]  /*142a0*/  @P0 EXIT ;  /* 0x000000000000094d */ /* 0x000fea0003800000 */
[----:B0-----:R-:W-:Y:S01]  /*142b0*/  LOP3.LUT P0, RZ, R0, 0xff, RZ, 0xc0, !PT ;  /* 0x000000ff00ff7812 */ /* 0x001fe2000780c0ff */
[----:B------:R-:W-:Y:S02]  /*142c0*/  IMAD.MOV.U32 R8, RZ, RZ, 0x1 ;  /* 0x00000001ff087424 */ /* 0x000fe400078e00ff */
[----:B------:R-:W-:-:S10]  /*142d0*/  IMAD.MOV.U32 R11, RZ, RZ, RZ ;  /* 0x000000ffff0b7224 */ /* 0x000fd400078e00ff */
[----:B------:R-:W-:Y:S05]  /*142e0*/  @!P0 BRA `(.L_x_49) ;  /* 0x0000000c00648947 */ /* 0x000fea0003800000 */
[----:B------:R-:W0:Y:S01]  /*142f0*/  S2R R0, SR_CgaCtaId ;  /* 0x0000000000007919 */ /* 0x000e220000008800 */
[----:B------:R-:W-:Y:S01]  /*14300*/  ULDC UR4, c[0x0][0x28c] ;  /* 0x0000a30000047ab9 */ /* 0x000fe20000000800 */
[----:B------:R-:W-:Y:S01]  /*14310*/  ULDC UR5, c[0x0][0x600] ;  /* 0x0001800000057ab9 */ /* 0x000fe20000000800 */
[----:B------:R-:W-:Y:S01]  /*14320*/  UIADD3 UR10, UR4, 0x7f, URZ ;  /* 0x0000007f040a7890 */ /* 0x000fe2000fffe03f */
[----:B------:R-:W-:Y:S01]  /*14330*/  BSSY B0, `(.L_x_49) ;  /* 0x00000d4000007945 */ /* 0x000fe20003800000 */
[----:B------:R-:W-:Y:S01]  /*14340*/  ULDC UR6, c[0x0][0x658] ;  /* 0x0001960000067ab9 */ /* 0x000fe20000000800 */
[----:B------:R-:W-:Y:S01]  /*14350*/  UMOV UR11, 0x1 ;  /* 0x00000001000b7882 */ /* 0x000fe20000000000 */
[----:B------:R-:W-:Y:S01]  /*14360*/  UIADD3 UR4, UR5, -0x1, URZ ;  /* 0xffffffff05047890 */ /* 0x000fe2000fffe03f */
[----:B------:R-:W-:Y:S01]  /*14370*/  IMAD.MOV.U32 R10, RZ, RZ, 0x1 ;  /* 0x00000001ff0a7424 */ /* 0x000fe200078e00ff */
[----:B------:R-:W-:Y:S01]  /*14380*/  UMOV UR9, 0xffffffff ;  /* 0xffffffff00097882 */ /* 0x000fe20000000000 */
[----:B------:R-:W-:Y:S01]  /*14390*/  USHF.L.U32 UR5, UR11, UR6, URZ ;  /* 0x000000060b057299 */ /* 0x000fe2000800063f */
[----:B------:R-:W-:Y:S01]  /*143a0*/  IMAD.MOV.U32 R8, RZ, RZ, 0x1 ;  /* 0x00000001ff087424 */ /* 0x000fe200078e00ff */
[----:B------:R-:W-:Y:S01]  /*143b0*/  USHF.R.S32.HI UR11, URZ, 0x1f, UR10 ;  /* 0x0000001f3f0b7899 */ /* 0x000fe2000801140a */
[----:B------:R-:W-:Y:S01]  /*143c0*/  IMAD.MOV.U32 R11, RZ, RZ, RZ ;  /* 0x000000ffff0b7224 */ /* 0x000fe200078e00ff */
[----:B------:R-:W-:Y:S01]  /*143d0*/  ULDC UR8, c[0x0][0xc] ;  /* 0x0000030000087ab9 */ /* 0x000fe20000000800 */
[----:B------:R-:W-:-:S02]  /*143e0*/  USHF.L.U32 UR12, UR9, UR6, URZ ;  /* 0x00000006090c7299 */ /* 0x000fc4000800063f */
[----:B------:R-:W-:Y:S01]  /*143f0*/  ULEA.HI UR11, UR11, UR10, URZ, 0x7 ;  /* 0x0000000a0b0b7291 */ /* 0x000fe2000f8f383f */
[----:B------:R-:W-:Y:S01]  /*14400*/  ULDC UR9, c[0x0][0x10] ;  /* 0x0000040000097ab9 */ /* 0x000fe20000000800 */
[----:B------:R-:W-:Y:S01]  /*14410*/  ULDC UR6, c[0x0][0x14] ;  /* 0x0000050000067ab9 */ /* 0x000fe20000000800 */
[----:B------:R-:W-:Y:S02]  /*14420*/  UIMAD.WIDE.U32 UR8, UR8, UR9, URZ ;  /* 0x00000009080872a5 */ /* 0x000fe4000f8e003f */
[----:B------:R-:W-:Y:S02]  /*14430*/  USHF.R.S32.HI UR19, URZ, 0x7, UR11 ;  /* 0x000000073f137899 */ /* 0x000fe4000801140b */
[----:B------:R-:W-:Y:S02]  /*14440*/  UIMAD.WIDE.U32 UR22, UR8, UR6, URZ ;  /* 0x00000006081672a5 */ /* 0x000fe4000f8e003f */
[----:B------:R-:W-:Y:S02]  /*14450*/  UIMAD UR13, UR9, UR6, URZ ;  /* 0x00000006090d72a4 */ /* 0x000fe4000f8e023f */
[----:B------:R-:W-:-:S02]  /*14460*/  ULOP3.LUT UR26, UR7, 0x2, URZ, 0xfc, !UPT ;  /* 0x00000002071a7892 */ /* 0x000fc4000f8efc3f */
[----:B------:R-:W-:Y:S01]  /*14470*/  ULOP3.LUT UR20, URZ, UR12, URZ, 0x33, !UPT ;  /* 0x0000000c3f147292 */ /* 0x000fe2000f8e333f */
[----:B0-----:R-:W-:Y:S01]  /*14480*/  LOP3.LUT R0, R0, 0x1, RZ, 0xc0, !PT ;  /* 0x0000000100007812 */ /* 0x001fe200078ec0ff */
[----:B------:R-:W-:Y:S02]  /*14490*/  UIADD3 UR13, UR23, UR13, URZ ;  /* 0x0000000d170d7290 */ /* 0x000fe4000fffe03f */
[----:B------:R-:W-:Y:S01]  /*144a0*/  UIADD3 UR27, UR19, 0x1, URZ ;  /* 0x00000001131b7890 */ /* 0x000fe2000fffe03f */
[----:B------:R-:W-:-:S11]  /*144b0*/  ULDC.64 UR24, c[0x0][0x198] ;  /* 0x0000660000187ab9 */ /* 0x000fd60000000a00 */
.L_x_60:
[----:B------:R-:W-:-:S03]  /*144c0*/  UMOV UR6, 0xffffffff ;  /* 0xffffffff00067882 */ /* 0x000fc60000000000 */
[----:B------:R-:W-:Y:S05]  /*144d0*/  BRA.DIV UR6, `(.L_x_50) ;  /* 0x0000000e06c07947 */ /* 0x000fea000b800000 */
[----:B------:R-:W-:-:S13]  /*144e0*/  ELECT P0, URZ, PT ;  /* 0x00000000003f782f */ /* 0x000fda0003800000 */
.L_x_70:
[----:B------:R-:W0:Y:S01]  /*144f0*/  LDC R2, c[0x0][0x28c] ;  /* 0x0000a300ff027b82 */ /* 0x000e220000000800 */
[----:B------:R-:W-:Y:S01]  /*14500*/  BSSY B1, `(.L_x_51) ;  /* 0x000003b000017945 */ /* 0x000fe20003800000 */
[----:B0-----:R-:W-:-:S13]  /*14510*/  ISETP.LT.OR P0, PT, R2, 0x1, !P0 ;  /* 0x000000010200780c */ /* 0x001fda0004701670 */
[----:B------:R-:W-:Y:S05]  /*14520*/  @P0 BRA `(.L_x_52) ;  /* 0x0000000000e00947 */ /* 0x000fea0003800000 */
[----:B------:R-:W-:Y:S02]  /*14530*/  IMAD R7, R7, 0x2, R0 ;  /* 0x0000000207077824 */ /* 0x000fe400078e0200 */
[----:B------:R-:W-:Y:S02]  /*14540*/  IMAD R9, R5, 0x180, RZ ;  /* 0x0000018005097824 */ /* 0x000fe400078e02ff */
[----:B------:R-:W-:Y:S02]  /*14550*/  IMAD.MOV.U32 R14, RZ, RZ, RZ ;  /* 0x000000ffff0e7224 */ /* 0x000fe400078e00ff */
[----:B------:R-:W-:Y:S02]  /*14560*/  IMAD.U32 R15, RZ, RZ, UR27 ;  /* 0x0000001bff0f7e24 */ /* 0x000fe4000f8e00ff */
[----:B------:R-:W-:Y:S02]  /*14570*/  IMAD.MOV.U32 R2, RZ, RZ, R8 ;  /* 0x000000ffff027224 */ /* 0x000fe400078e0008 */
[----:B------:R-:W-:-:S02]  /*14580*/  IMAD.MOV.U32 R3, RZ, RZ, R11 ;  /* 0x000000ffff037224 */ /* 0x000fc400078e000b */
[----:B------:R-:W-:-:S07]  /*14590*/  IMAD R7, R7, 0x28, RZ ;  /* 0x0000002807077824 */ /* 0x000fce00078e02ff */
.L_x_55:
[----:B------:R-:W0:Y:S01]  /*145a0*/  S2R R5, SR_CgaCtaId ;  /* 0x0000000000057919 */ /* 0x000e220000008800 */
[----:B------:R-:W-:Y:S01]  /*145b0*/  MOV R4, 0x400 ;  /* 0x0000040000047802 */ /* 0x000fe20000000f00 */
[----:B------:R-:W1:Y:S03]  /*145c0*/  S2R R16, SR_TID.X ;  /* 0x0000000000107919 */ /* 0x000e660000002100 */
[----:B0-----:R-:W-:Y:S02]  /*145d0*/  LEA R12, R5, R4, 0x18 ;  /* 0x00000004050c7211 */ /* 0x001fe400078ec0ff */
[----:B------:R-:W-:Y:S02]  /*145e0*/  SHF.L.U32 R4, R2, 0x1f, RZ ;  /* 0x0000001f02047819 */ /* 0x000fe400000006ff */
[----:B-1----:R-:W-:Y:S01]  /*145f0*/  LOP3.LUT P1, RZ, R16, 0x7f, RZ, 0xc0, !PT ;  /* 0x0000007f10ff7812 */ /* 0x002fe2000782c0ff */
[----:B------:R-:W-:-:S04]  /*14600*/  IMAD R13, R3, 0x8, R12 ;  /* 0x00000008030d7824 */ /* 0x000fc800078e020c */
[----:B------:R-:W0:Y:S08]  /*14610*/  SYNCS.PHASECHK.TRANS64.TRYWAIT P0, [R13+URZ+0x18], R4 ;  /* 0x000018040d0075a7 */ /* 0x000e30000800017f */
[----:B------:R-:W1:Y:S01]  /*14620*/  @!P1 LDC R5, c[0x0][0x500] ;  /* 0x00014000ff059b82 */ /* 0x000e620000000800 */
[----:B0-----:R-:W-:Y:S05]  /*14630*/  @!P0 BRA `(.L_x_53) ;  /* 0x0000000c00888947 */ /* 0x001fea0003800000 */
.L_x_71:
[----:B------:R-:W-:Y:S01]  /*14640*/  UPRMT UR6, UR26, 0x9910, URZ ;  /* 0x000099101a067896 */ /* 0x000fe2000800003f */
[----:B-1----:R1:W-:Y:S03]  /*14650*/  @!P1 SYNCS.ARRIVE.TRANS64 RZ, [R13+URZ], R5 ;  /* 0x000000050dff99a7 */ /* 0x0023e6000800003f */
[----:B------:R-:W-:-:S06]  /*14660*/  UISETP.NE.AND UP0, UPT, UR6, 0x2, UPT ;  /* 0x000000020600788c */ /* 0x000fcc000bf05270 */
[----:B------:R-:W-:-:S13]  /*14670*/  PLOP3.LUT P0, PT, PT, PT, UP0, 0x80, 0x0 ;  /* 0x000000000000781c */ /* 0x000fda0003f0f008 */
[----:B-1----:R-:W-:Y:S05]  /*14680*/  @P0 BRA `(.L_x_54) ;  /* 0x0000000000040947 */ /* 0x002fea0003800000 */
[----:B------:R-:W-:Y:S01]  /*14690*/  BPT.TRAP 0x1 ;  /* 0x000000040000795c */ /* 0x000fe20000300000 */
.L_x_54:
[----:B0-----:R-:W-:Y:S01]  /*146a0*/  IMAD R4, R3, 0x2, R0 ;  /* 0x0000000203047824 */ /* 0x001fe200078e0200 */
[----:B------:R-:W-:Y:S01]  /*146b0*/  R2UR UR9, R13 ;  /* 0x000000000d0972ca */ /* 0x000fe200000e0000 */
[--C-:B------:R-:W-:Y:S01]  /*146c0*/  IMAD R5, R3, 0xc000, R12.reuse ;  /* 0x0000c00003057824 */ /* 0x100fe200078e020c */
[----:B------:R-:W-:Y:S01]  /*146d0*/  UIADD3 UR14, UP0, UR24, 0xf0, URZ ;  /* 0x000000f0180e7890 */ /* 0x000fe2000ff1e03f */
[----:B------:R-:W-:Y:S01]  /*146e0*/  IMAD R4, R4, 0x1400, R12 ;  /* 0x0000140004047824 */ /* 0x000fe200078e020c */
[----:B------:R-:W-:Y:S01]  /*146f0*/  R2UR UR11, R9 ;  /* 0x00000000090b72ca */ /* 0x000fe200000e0000 */
[----:B------:R-:W-:Y:S01]  /*14700*/  VIADD R15, R15, 0xffffffff ;  /* 0xffffffff0f0f7836 */ /* 0x000fe20000000000 */
[----:B------:R-:W-:Y:S01]  /*14710*/  R2UR UR6, R5 ;  /* 0x00000000050672ca */ /* 0x000fe200000e0000 */
[----:B------:R-:W-:Y:S01]  /*14720*/  UIADD3 UR28, UP1, UR24, 0x1f0, URZ ;  /* 0x000001f0181c7890 */ /* 0x000fe2000ff3e03f */
[----:B------:R-:W-:Y:S01]  /*14730*/  R2UR UR8, R4 ;  /* 0x00000000040872ca */ /* 0x000fe200000e0000 */
[----:B------:R-:W-:Y:S01]  /*14740*/  UIADD3.X UR15, URZ, UR25, URZ, UP0, !UPT ;  /* 0x000000193f0f7290 */ /* 0x000fe200087fe43f */
[----:B------:R-:W-:Y:S01]  /*14750*/  R2UR UR10, R14 ;  /* 0x000000000e0a72ca */ /* 0x000fe200000e0000 */
[----:B------:R-:W-:Y:S01]  /*14760*/  VIADD R3, R3, 0x1 ;  /* 0x0000000103037836 */ /* 0x000fe20000000000 */
[----:B------:R-:W-:Y:S01]  /*14770*/  R2UR UR12, R6 ;  /* 0x00000000060c72ca */ /* 0x000fe200000e0000 */
[----:B------:R-:W-:Y:S01]  /*14780*/  UIADD3.X UR29, URZ, UR25, URZ, UP1, !UPT ;  /* 0x000000193f1d7290 */ /* 0x000fe20008ffe43f */
[----:B------:R-:W-:Y:S01]  /*14790*/  R2UR UR21, R7 ;  /* 0x00000000071572ca */ /* 0x000fe200000e0000 */
[----:B------:R-:W-:Y:S01]  /*147a0*/  UMOV UR16, 0x0 ;  /* 0x0000000000107882 */ /* 0x000fe20000000000 */
[----:B------:R-:W-:Y:S01]  /*147b0*/  ISETP.GT.AND P1, PT, R15, 0x1, PT ;  /* 0x000000010f00780c */ /* 0x000fe20003f24270 */
[----:B------:R-:W-:Y:S01]  /*147c0*/  UMOV UR17, 0x10000000 ;  /* 0x1000000000117882 */ /* 0x000fe20000000000 */
[C---:B------:R-:W-:Y:S01]  /*147d0*/  ISETP.NE.AND P0, PT, R3.reuse, 0x3, PT ;  /* 0x000000030300780c */ /* 0x040fe20003f05270 */
[----:B------:R-:W-:Y:S01]  /*147e0*/  UIADD3 UR6, UR6, 0x100, URZ ;  /* 0x0000010006067890 */ /* 0x000fe2000fffe03f */
[----:B------:R-:W-:Y:S01]  /*147f0*/  VIADD R14, R14, 0x80 ;  /* 0x000000800e0e7836 */ /* 0x000fe20000000000 */
[----:B------:R-:W-:Y:S01]  /*14800*/  UIADD3 UR18, UR8, 0x24100, URZ ;  /* 0x0002410008127890 */ /* 0x000fe2000fffe03f */
[----:B------:R-:W-:Y:S01]  /*14810*/  SEL R5, RZ, 0x1, P0 ;  /* 0x00000001ff057807 */ /* 0x000fe20000000000 */
[----:B------:R-:W-:Y:S01]  /*14820*/  UMOV UR30, 0x30000 ;  /* 0x00030000001e7882 */ /* 0x000fe20000000000 */
[----:B------:R-:W-:-:S02]  /*14830*/  SEL R3, R3, RZ, P0 ;  /* 0x000000ff03037207 */ /* 0x000fc40000000000 */
[----:B------:R-:W-:Y:S01]  /*14840*/  UMOV UR8, UR6 ;  /* 0x0000000600087c82 */ /* 0x000fe20008000000 */
[----:B------:R-:W-:Y:S01]  /*14850*/  LOP3.LUT R2, R2, R5, RZ, 0x3c, !PT ;  /* 0x0000000502027212 */ /* 0x000fe200078e3cff */
[----:B------:R0:W-:Y:S02]  /*14860*/  UTMALDG.3D [UR8], [UR14], desc[UR16] ;  /* 0x000010080e0075b4 */ /* 0x0001e40008011000 */
[----:B0-----:R-:W-:Y:S01]  /*14870*/  UMOV UR8, UR18 ;  /* 0x0000001200087c82 */ /* 0x001fe20008000000 */
[----:B------:R-:W-:Y:S02]  /*14880*/  UMOV UR11, UR21 ;  /* 0x00000015000b7c82 */ /* 0x000fe40008000000 */
[----:B------:R0:W-:Y:S02]  /*14890*/  UTMALDG.3D.MULTICAST [UR8], [UR28], UR30, desc[UR16] ;  /* 0x000010081c0073b4 */ /* 0x0001e4000801181e */
[----:B0-----:R-:W-:Y:S05]  /*148a0*/  @P1 BRA `(.L_x_55) ;  /* 0xfffffffc003c1947 */ /* 0x001fea000383ffff */
.L_x_52:
[----:B------:R-:W-:Y:S05]  /*148b0*/  BSYNC B1 ;  /* 0x0000000000017941 */ /* 0x000fea0003800000 */
.L_x_51:
[----:B------:R-:W2:Y:S01]  /*148c0*/  LDL.LU R17, [R1+0x5c] ;  /* 0x00005c0001117983 */ /* 0x000ea20000300800 */
[----:B------:R-:W-:Y:S01]  /*148d0*/  LOP3.LUT P1, RZ, R10, 0xff, RZ, 0xc0, !PT ;  /* 0x000000ff0aff7812 */ /* 0x000fe2000782c0ff */
[----:B------:R-:W-:Y:S01]  /*148e0*/  VIADD R4, R11, UR19 ;  /* 0x000000130b047c36 */ /* 0x000fe20008000000 */
[----:B------:R-:W-:Y:S01]  /*148f0*/  ULDC.64 UR8, c[0x0][0x650] ;  /* 0x0001940000087ab9 */ /* 0x000fe20000000a00 */
[----:B------:R-:W3:Y:S01]  /*14900*/  LDL.LU R16, [R1+0x60] ;  /* 0x0000600001107983 */ /* 0x000ee20000300800 */
[----:B------:R-:W-:Y:S01]  /*14910*/  IMAD.U32 R6, RZ, RZ, UR19 ;  /* 0x00000013ff067e24 */ /* 0x000fe2000f8e00ff */
[----:B------:R-:W-:Y:S01]  /*14920*/  UISETP.GE.U32.AND UP0, UPT, UR19, 0x3, UPT ;  /* 0x000000031300788c */ /* 0x000fe2000bf06070 */
[----:B------:R-:W-:Y:S01]  /*14930*/  ISETP.GT.U32.AND P0, PT, R4, 0x2, PT ;  /* 0x000000020400780c */ /* 0x000fe20003f04070 */
[----:B------:R-:W-:Y:S01]  /*14940*/  BSSY B1, `(.L_x_56) ;  /* 0x0000070000017945 */ /* 0x000fe20003800000 */
[----:B------:R-:W-:Y:S01]  /*14950*/  IMAD.MOV.U32 R7, RZ, RZ, -0x1 ;  /* 0xffffffffff077424 */ /* 0x000fe200078e00ff */
[----:B------:R-:W-:-:S02]  /*14960*/  PRMT R10, RZ, 0x7610, R10 ;  /* 0x00007610ff0a7816 */ /* 0x000fc4000000000a */
[----:B------:R-:W-:Y:S01]  /*14970*/  ISETP.LT.U32.AND P0, PT, R6, 0x3, P0 ;  /* 0x000000030600780c */ /* 0x000fe20000701070 */
[----:B------:R-:W-:Y:S01]  /*14980*/  IMAD.MOV.U32 R6, RZ, RZ, -0x1 ;  /* 0xffffffffff067424 */ /* 0x000fe200078e00ff */
[----:B------:R-:W0:Y:S01]  /*14990*/  @P1 S2R R3, SR_CgaCtaId ;  /* 0x0000000000031919 */ /* 0x000e220000008800 */
[----:B------:R-:W-:Y:S02]  /*149a0*/  @P1 MOV R2, 0x400 ;  /* 0x0000040000021802 */ /* 0x000fe40000000f00 */
[----:B------:R-:W-:Y:S02]  /*149b0*/  PLOP3.LUT P2, PT, PT, PT, UP0, 0x80, 0x0 ;  /* 0x000000000000781c */ /* 0x000fe40003f4f008 */
[----:B0-----:R-:W-:Y:S01]  /*149c0*/  @P1 LEA R5, R3, R2, 0x18 ;  /* 0x0000000203051211 */ /* 0x001fe200078ec0ff */
[----:B------:R-:W-:-:S03]  /*149d0*/  IMAD.WIDE.U32 R2, R4, -0x55555555, RZ ;  /* 0xaaaaaaab04027825 */ /* 0x000fc600078e00ff */
[----:B------:R0:W-:Y:S01]  /*149e0*/  @P1 SYNCS.ARRIVE.TRANS64.A1T0 RZ, [R5+URZ+0x48], RZ ;  /* 0x000048ff05ff19a7 */ /* 0x0001e2000810003f */
[----:B------:R-:W-:Y:S02]  /*149f0*/  PRMT R2, RZ, 0x7610, R2 ;  /* 0x00007610ff027816 */ /* 0x000fe40000000002 */
[----:B0-----:R-:W-:Y:S02]  /*14a00*/  SHF.R.U32.HI R5, RZ, 0x1, R3 ;  /* 0x00000001ff057819 */ /* 0x001fe40000011603 */
[----:B------:R-:W-:-:S03]  /*14a10*/  SEL R3, RZ, 0x1, !P0 ;  /* 0x00000001ff037807 */ /* 0x000fc60004000000 */
[----:B------:R-:W-:Y:S01]  /*14a20*/  IMAD R11, R5, -0x3, R4 ;  /* 0xfffffffd050b7824 */ /* 0x000fe200078e0204 */
[----:B------:R-:W-:-:S04]  /*14a30*/  LOP3.LUT R8, R8, R3, RZ, 0x3c, !PT ;  /* 0x0000000308087212 */ /* 0x000fc800078e3cff */
[----:B------:R-:W-:Y:S01]  /*14a40*/  @P2 LOP3.LUT R8, R8, 0x1, R5, 0x78, !PT ;  /* 0x0000000108082812 */ /* 0x000fe200078e7805 */
[----:B------:R-:W-:Y:S01]  /*14a50*/  IMAD.MOV.U32 R5, RZ, RZ, -0x1 ;  /* 0xffffffffff057424 */ /* 0x000fe200078e00ff */
[----:B---3--:R-:W-:-:S04]  /*14a60*/  IADD3 R16, P1, R16, UR22, RZ ;  /* 0x0000001610107c10 */ /* 0x008fc8000ff3e0ff */
[----:B--2---:R-:W-:Y:S01]  /*14a70*/  IADD3.X R17, R17, UR13, RZ, P1, !PT ;  /* 0x0000000d11117c10 */ /* 0x004fe20008ffe4ff */
[----:B------:R0:W-:Y:S01]  /*14a80*/  STL [R1+0x60], R16 ;  /* 0x0000601001007387 */ /* 0x0001e20000100800 */
[----:B------:R-:W-:-:S03]  /*14a90*/  ISETP.GE.U32.AND P0, PT, R16, UR8, PT ;  /* 0x0000000810007c0c */ /* 0x000fc6000bf06070 */
[----:B------:R0:W-:Y:S01]  /*14aa0*/  STL [R1+0x5c], R17 ;  /* 0x00005c1101007387 */ /* 0x0001e20000100800 */
[----:B------:R-:W-:-:S13]  /*14ab0*/  ISETP.GE.U32.AND.EX P0, PT, R17, UR9, PT, P0 ;  /* 0x0000000911007c0c */ /* 0x000fda000bf06100 */
[----:B0-----:R-:W-:Y:S05]  /*14ac0*/  @P0 BRA `(.L_x_57) ;  /* 0x00000004005c0947 */ /* 0x001fea0003800000 */
[----:B------:R-:W-:Y:S01]  /*14ad0*/  ULDC.64 UR8, c[0x0][0x628] ;  /* 0x00018a0000087ab9 */ /* 0x000fe20000000a00 */
[----:B------:R-:W0:Y:S01]  /*14ae0*/  S2R R12, SR_CTAID.X ;  /* 0x00000000000c7919 */ /* 0x000e220000002500 */
[----:B------:R-:W-:Y:S01]  /*14af0*/  ISETP.NE.U32.AND P0, PT, RZ, UR8, PT ;  /* 0x00000008ff007c0c */ /* 0x000fe2000bf05070 */
[----:B------:R-:W-:Y:S01]  /*14b00*/  ULDC UR10, c[0x0][0x630] ;  /* 0x00018c00000a7ab9 */ /* 0x000fe20000000800 */
[----:B------:R-:W-:Y:S01]  /*14b10*/  IMAD.MOV.U32 R2, RZ, RZ, R16 ;  /* 0x000000ffff027224 */ /* 0x000fe200078e0010 */
[----:B------:R-:W1:Y:S01]  /*14b20*/  S2R R9, SR_CTAID.Y ;  /* 0x0000000000097919 */ /* 0x000e620000002600 */
[----:B------:R-:W-:Y:S01]  /*14b30*/  ISETP.NE.AND.EX P0, PT, RZ, UR9, PT, P0 ;  /* 0x00000009ff007c0c */ /* 0x000fe2000bf05300 */
[----:B------:R-:W-:-:S12]  /*14b40*/  IMAD.MOV.U32 R3, RZ, RZ, R17 ;  /* 0x000000ffff037224 */ /* 0x000fd800078e0011 */
[----:B------:R-:W-:Y:S05]  /*14b50*/  @!P0 BRA `(.L_x_58) ;  /* 0x0000000000288947 */ /* 0x000fea0003800000 */
[----:B------:R-:W-:Y:S02]  /*14b60*/  ULDC UR6, c[0x0][0x634] ;  /* 0x00018d0000067ab9 */ /* 0x000fe40000000800 */
[----:B------:R-:W-:-:S05]  /*14b70*/  IADD3 R7, P0, R16, UR6, RZ ;  /* 0x0000000610077c10 */ /* 0x000fca000ff1e0ff */
[----:B------:R-:W-:-:S04]  /*14b80*/  IMAD.X R13, RZ, RZ, R17, P0 ;  /* 0x000000ffff0d7224 */ /* 0x000fc800000e0611 */
[----:B------:R-:W-:-:S04]  /*14b90*/  IMAD.WIDE.U32 R4, R13, UR8, RZ ;  /* 0x000000080d047c25 */ /* 0x000fc8000f8e00ff */
[----:B------:R-:W-:-:S04]  /*14ba0*/  IMAD.WIDE.U32 R4, P0, R7, UR9, R4 ;  /* 0x0000000907047c25 */ /* 0x000fc8000f800004 */
[----:B------:R-:W-:-:S04]  /*14bb0*/  IMAD.WIDE.U32 R6, R7, UR8, RZ ;  /* 0x0000000807067c25 */ /* 0x000fc8000f8e00ff */
[----:B------:R-:W-:Y:S01]  /*14bc0*/  IMAD.X R3, RZ, RZ, RZ, P0 ;  /* 0x000000ffff037224 */ /* 0x000fe200000e06ff */
[----:B------:R-:W-:Y:S01]  /*14bd0*/  IADD3 RZ, P0, R7, R4, RZ ;  /* 0x0000000407ff7210 */ /* 0x000fe20007f1e0ff */
[----:B------:R-:W-:-:S04]  /*14be0*/  IMAD.MOV.U32 R2, RZ, RZ, R5 ;  /* 0x000000ffff027224 */ /* 0x000fc800078e0005 */
[----:B------:R-:W-:-:S08]  /*14bf0*/  IMAD.WIDE.U32.X R2, R13, UR9, R2, P0 ;  /* 0x000000090d027c25 */ /* 0x000fd000080e0402 */
.L_x_58:
[--C-:B------:R-:W-:Y:S01]  /*14c00*/  SHF.R.U64 R6, R2, UR10, R3.reuse ;  /* 0x0000000a02067c19 */ /* 0x100fe20008001203 */
[----:B------:R-:W-:Y:S01]  /*14c10*/  ULDC.64 UR8, c[0x0][0x620] ;  /* 0x0001880000087ab9 */ /* 0x000fe20000000a00 */
[----:B------:R-:W-:Y:S01]  /*14c20*/  SHF.R.U32.HI R2, RZ, UR10, R3 ;  /* 0x0000000aff027c19 */ /* 0x000fe20008011603 */
[----:B------:R-:W-:Y:S01]  /*14c30*/  IMAD.MOV.U32 R3, RZ, RZ, R17 ;  /* 0x000000ffff037224 */ /* 0x000fe200078e0011 */
[----:B------:R-:W-:Y:S01]  /*14c40*/  IADD3 R5, P0, RZ, -R6, RZ ;  /* 0x80000006ff057210 */ /* 0x000fe20007f1e0ff */
[----:B------:R-:W-:Y:S01]  /*14c50*/  ULDC UR6, c[0x0][0x150] ;  /* 0x0000540000067ab9 */ /* 0x000fe20000000800 */
[----:B0-----:R-:W-:Y:S01]  /*14c60*/  I2FP.F32.U32 R7, R12 ;  /* 0x0000000c00077245 */ /* 0x001fe20000201000 */
[----:B------:R-:W0:Y:S01]  /*14c70*/  LDC R19, c[0x0][0x144] ;  /* 0x00005100ff137b82 */ /* 0x000e220000000800 */
[----:B------:R-:W-:Y:S01]  /*14c80*/  ULDC.64 UR10, c[0x0][0x640] ;  /* 0x00019000000a7ab9 */ /* 0x000fe20000000a00 */
[----:B------:R-:W-:Y:S01]  /*14c90*/  IMAD.X R2, RZ, RZ, ~R2, P0 ;  /* 0x000000ffff027224 */ /* 0x000fe200000e0e02 */
[----:B------:R-:W-:-:S03]  /*14ca0*/  ISETP.NE.U32.AND P0, PT, RZ, UR10, PT ;  /* 0x0000000aff007c0c */ /* 0x000fc6000bf05070 */
[----:B------:R-:W-:Y:S01]  /*14cb0*/  IMAD R4, R2, UR8, RZ ;  /* 0x0000000802047c24 */ /* 0x000fe2000f8e02ff */
[----:B------:R-:W-:Y:S01]  /*14cc0*/  ISETP.NE.AND.EX P0, PT, RZ, UR11, PT, P0 ;  /* 0x0000000bff007c0c */ /* 0x000fe2000bf05300 */
[----:B------:R-:W-:Y:S01]  /*14cd0*/  IMAD.MOV.U32 R2, RZ, RZ, R16 ;  /* 0x000000ffff027224 */ /* 0x000fe200078e0010 */
[----:B------:R-:W2:Y:S03]  /*14ce0*/  LDC R14, c[0x0][0x148] ;  /* 0x00005200ff0e7b82 */ /* 0x000ea60000000800 */
[----:B------:R-:W-:Y:S01]  /*14cf0*/  IMAD.WIDE.U32 R2, R5, UR8, R2 ;  /* 0x0000000805027c25 */ /* 0x000fe2000f8e0002 */
[----:B------:R-:W-:-:S03]  /*14d00*/  ULDC UR8, c[0x0][0x154] ;  /* 0x0000550000087ab9 */ /* 0x000fc60000000800 */
[----:B------:R-:W-:Y:S02]  /*14d10*/  IMAD R5, R5, UR9, R4 ;  /* 0x0000000905057c24 */ /* 0x000fe4000f8e0204 */
[----:B------:R-:W-:Y:S01]  /*14d20*/  FMUL R4, R7, UR6 ;  /* 0x0000000607047c20 */ /* 0x000fe20008400000 */
[----:B------:R-:W-:Y:S01]  /*14d30*/  ULDC UR6, c[0x0][0x618] ;  /* 0x0001860000067ab9 */ /* 0x000fe20000000800 */
[----:B------:R-:W-:Y:S01]  /*14d40*/  ULDC UR9, c[0x0][0x608] ;  /* 0x0001820000097ab9 */ /* 0x000fe20000000800 */
[----:B------:R-:W-:-:S03]  /*14d50*/  IMAD.IADD R3, R3, 0x1, R5 ;  /* 0x0000000103037824 */ /* 0x000fc600078e0205 */
[----:B------:R-:W3:Y:S02]  /*14d60*/  F2I.U32.TRUNC.NTZ R4, R4 ;  /* 0x0000000400047305 */ /* 0x000ee4000020f000 */
[----:B------:R-:W-:Y:S02]  /*14d70*/  SHF.R.U64 R7, R2, UR6, R3 ;  /* 0x0000000602077c19 */ /* 0x000fe40008001203 */
[----:B-1----:R-:W-:-:S05]  /*14d80*/  I2FP.F32.U32 R2, R9 ;  /* 0x0000000900027245 */ /* 0x002fca0000201000 */
[----:B------:R-:W-:Y:S01]  /*14d90*/  FMUL R5, R2, UR8 ;  /* 0x0000000802057c20 */ /* 0x000fe20008400000 */
[----:B------:R-:W-:Y:S01]  /*14da0*/  SHF.R.U32.HI R2, RZ, UR6, R3 ;  /* 0x00000006ff027c19 */ /* 0x000fe20008011603 */
[----:B------:R-:W-:Y:S02]  /*14db0*/  ULDC UR6, c[0x0][0x658] ;  /* 0x0001960000067ab9 */ /* 0x000fe40000000800 */
[----:B------:R1:W4:Y:S01]  /*14dc0*/  F2I.U32.TRUNC.NTZ R16, R5 ;  /* 0x0000000500107305 */ /* 0x000322000020f000 */
[----:B------:R-:W-:Y:S01]  /*14dd0*/  SHF.R.U64 R15, R7, UR9, R2 ;  /* 0x00000009070f7c19 */ /* 0x000fe20008001202 */
[----:B---3--:R-:W-:Y:S01]  /*14de0*/  IMAD.MOV R4, RZ, RZ, -R4 ;  /* 0x000000ffff047224 */ /* 0x008fe200078e0a04 */
[----:B------:R-:W-:-:S03]  /*14df0*/  SHF.R.U32.HI R2, RZ, UR9, R2 ;  /* 0x00000009ff027c19 */ /* 0x000fc60008011602 */
[----:B0-----:R-:W-:Y:S01]  /*14e00*/  IMAD R12, R19, R4, R12 ;  /* 0x00000004130c7224 */ /* 0x001fe200078e020c */
[--C-:B------:R-:W-:Y:S02]  /*14e10*/  SHF.R.U64 R13, R15, UR6, R2.reuse ;  /* 0x000000060f0d7c19 */ /* 0x100fe40008001202 */
[----:B------:R-:W-:-:S03]  /*14e20*/  SHF.R.U32.HI R17, RZ, UR6, R2 ;  /* 0x00000006ff117c19 */ /* 0x000fc60008011602 */
[----:B------:R-:W-:Y:S02]  /*14e30*/  IMAD.MOV.U32 R2, RZ, RZ, R13 ;  /* 0x000000ffff027224 */ /* 0x000fe400078e000d */
[----:B------:R-:W-:Y:S01]  /*14e40*/  IMAD.MOV.U32 R3, RZ, RZ, R17 ;  /* 0x000000ffff037224 */ /* 0x000fe200078e0011 */
[----:B-12-4-:R-:W-:Y:S06]  /*14e50*/  @!P0 BRA `(.L_x_59) ;  /* 0x0000000000288947 */ /* 0x016fec0003800000 */
[----:B------:R-:W-:Y:S02]  /*14e60*/  ULDC UR6, c[0x0][0x64c] ;  /* 0x0001930000067ab9 */ /* 0x000fe40000000800 */
[----:B------:R-:W-:-:S05]  /*14e70*/  IADD3 R3, P0, R13, UR6, RZ ;  /* 0x000000060d037c10 */ /* 0x000fca000ff1e0ff */
[----:B------:R-:W-:-:S04]  /*14e80*/  IMAD.X R17, RZ, RZ, R17, P0 ;  /* 0x000000ffff117224 */ /* 0x000fc800000e0611 */
[----:B------:R-:W-:-:S04]  /*14e90*/  IMAD.WIDE.U32 R4, R17, UR10, RZ ;  /* 0x0000000a11047c25 */ /* 0x000fc8000f8e00ff */
[----:B------:R-:W-:-:S04]  /*14ea0*/  IMAD.WIDE.U32 R4, P0, R3, UR11, R4 ;  /* 0x0000000b03047c25 */ /* 0x000fc8000f800004 */
[----:B------:R-:W-:-:S04]  /*14eb0*/  IMAD.WIDE.U32 R2, R3, UR10, RZ ;  /* 0x0000000a03027c25 */ /* 0x000fc8000f8e00ff */
[----:B------:R-:W-:Y:S01]  /*14ec0*/  IMAD.MOV.U32 R2, RZ, RZ, R5 ;  /* 0x000000ffff027224 */ /* 0x000fe200078e0005 */
[----:B------:R-:W-:Y:S01]  /*14ed0*/  IADD3 RZ, P1, R3, R4, RZ ;  /* 0x0000000403ff7210 */ /* 0x000fe20007f3e0ff */
[----:B------:R-:W-:-:S04]  /*14ee0*/  IMAD.X R3, RZ, RZ, RZ, P0 ;  /* 0x000000ffff037224 */ /* 0x000fc800000e06ff */
[----:B------:R-:W-:-:S08]  /*14ef0*/  IMAD.WIDE.U32.X R2, R17, UR11, R2, P1 ;  /* 0x0000000b11027c25 */ /* 0x000fd000088e0402 */
.L_x_59:
[----:B------:R-:W0:Y:S01]  /*14f00*/  LDC R4, c[0x0][0x65c] ;  /* 0x00019700ff047b82 */ /* 0x000e220000000800 */
[----:B------:R-:W-:Y:S01]  /*14f10*/  ULDC UR6, c[0x0][0x648] ;  /* 0x0001920000067ab9 */ /* 0x000fe20000000800 */
[----:B------:R-:W-:Y:S01]  /*14f20*/  LOP3.LUT R15, R15, UR20, RZ, 0xc0, !PT ;  /* 0x000000140f0f7c12 */ /* 0x000fe2000f8ec0ff */
[----:B------:R-:W-:Y:S01]  /*14f30*/  IMAD.MOV R16, RZ, RZ, -R16 ;  /* 0x000000ffff107224 */ /* 0x000fe200078e0a10 */
[----:B------:R-:W-:Y:S01]  /*14f40*/  SHF.R.U64 R2, R2, UR6, R3 ;  /* 0x0000000602027c19 */ /* 0x000fe20008001203 */
[----:B------:R-:W-:Y:S01]  /*14f50*/  ULDC UR6, c[0x0][0x638] ;  /* 0x00018e0000067ab9 */ /* 0x000fe20000000800 */
[----:B------:R-:W-:Y:S01]  /*14f60*/  ULDC UR8, c[0x0][0x610] ;  /* 0x0001840000087ab9 */ /* 0x000fe20000000800 */
[----:B------:R-:W-:Y:S02]  /*14f70*/  IMAD.MOV.U32 R3, RZ, RZ, 0x1 ;  /* 0x00000001ff037424 */ /* 0x000fe400078e00ff */
[----:B------:R-:W-:Y:S01]  /*14f80*/  IMAD R15, R2, UR5, R15 ;  /* 0x00000005020f7c24 */ /* 0x000fe2000f8e020f */
[----:B0-----:R-:W-:Y:S01]  /*14f90*/  ISETP.NE.AND P0, PT, R4, 0x1, PT ;  /* 0x000000010400780c */ /* 0x001fe20003f05270 */
[----:B------:R-:W-:Y:S01]  /*14fa0*/  IMAD.MOV R4, RZ, RZ, -R2 ;  /* 0x000000ffff047224 */ /* 0x000fe200078e0a02 */
[----:B------:R-:W-:-:S03]  /*14fb0*/  LOP3.LUT R2, R7, UR4, RZ, 0xc0, !PT ;  /* 0x0000000407027c12 */ /* 0x000fc6000f8ec0ff */
[----:B------:R-:W-:Y:S01]  /*14fc0*/  IMAD R13, R4, UR6, R13 ;  /* 0x00000006040d7c24 */ /* 0x000fe2000f8e020d */
[----:B------:R-:W-:-:S03]  /*14fd0*/  ULDC UR6, c[0x0][0x600] ;  /* 0x0001800000067ab9 */ /* 0x000fc60000000800 */
[--C-:B------:R-:W-:Y:S01]  /*14fe0*/  IMAD R13, R13, UR6, R2.reuse ;  /* 0x000000060d0d7c24 */ /* 0x100fe2000f8e0202 */
[----:B------:R-:W-:-:S03]  /*14ff0*/  PRMT R2, R3, 0x7610, R2 ;  /* 0x0000761003027816 */ /* 0x000fc60000000002 */
[----:B------:R-:W-:-:S04]  /*15000*/  @P0 IMAD R12, R14, R16, R9 ;  /* 0x000000100e0c0224 */ /* 0x000fc800078e0209 */
[----:B------:R-:W-:-:S05]  /*15010*/  IMAD R12, R15, UR8, R12 ;  /* 0x000000080f0c7c24 */ /* 0x000fca000f8e020c */
[----:B------:R-:W-:Y:S02]  /*15020*/  SEL R7, R13, R12, !P0 ;  /* 0x0000000c0d077207 */ /* 0x000fe40004000000 */
[----:B------:R-:W-:-:S07]  /*15030*/  SEL R5, R12, R13, !P0 ;  /* 0x0000000d0c057207 */ /* 0x000fce0004000000 */
.L_x_57:
[----:B------:R-:W-:Y:S05]  /*15040*/  BSYNC B1 ;  /* 0x0000000000017941 */ /* 0x000fea0003800000 */
.L_x_56:
[----:B------:R-:W-:-:S13]  /*15050*/  LOP3.LUT P0, RZ, R2, 0xff, RZ, 0xc0, !PT ;  /* 0x000000ff02ff7812 */ /* 0x000fda000780c0ff */
[----:B------:R-:W-:Y:S05]  /*15060*/  @P0 BRA `(.L_x_60) ;  /* 0xfffffff400140947 */ /* 0x000fea000383ffff */
[----:B------:R-:W-:Y:S05]  /*15070*/  BSYNC B0 ;  /* 0x0000000000007941 */ /* 0x000fea0003800000 */
.L_x_49:
[----:B------:R-:W-:-:S03]  /*15080*/  UMOV UR6, 0xffffffff ;  /* 0xffffffff00067882 */ /* 0x000fc60000000000 */
[----:B------:R-:W-:Y:S05]  /*15090*/  BRA.DIV UR6, `(.L_x_61) ;  /* 0x0000000606047947 */ /* 0x000fea000b800000 */
[----:B------:R-:W-:-:S13]  /*150a0*/  ELECT P0, URZ, PT ;  /* 0x00000000003f782f */ /* 0x000fda0003800000 */
.L_x_74:
[----:B------:R-:W-:Y:S04]  /*150b0*/  BSSY B0, `(.L_x_62) ;  /* 0x0000023000007945 */ /* 0x000fe80003800000 */
[----:B------:R-:W-:Y:S05]  /*150c0*/  @!P0 BRA `(.L_x_63) ;  /* 0x0000000000848947 */ /* 0x000fea0003800000 */
[----:B------:R-:W-:-:S04]  /*150d0*/  ULOP3.LUT UR6, UR7, 0x2, URZ, 0xfc, !UPT ;  /* 0x0000000207067892 */ /* 0x000fc8000f8efc3f */
[----:B------:R-:W-:-:S06]  /*150e0*/  UISETP.NE.AND UP0, UPT, UR6, 0x3, UPT ;  /* 0x000000030600788c */ /* 0x000fcc000bf05270 */
[----:B------:R-:W-:-:S13]  /*150f0*/  PLOP3.LUT P0, PT, PT, PT, UP0, 0x80, 0x0 ;  /* 0x000000000000781c */ /* 0x000fda0003f0f008 */
[----:B------:R-:W-:Y:S05]  /*15100*/  @!P0 BRA `(.L_x_64) ;  /* 0x0000000000048947 */ /* 0x000fea0003800000 */
[----:B------:R-:W-:Y:S01]  /*15110*/  BPT.TRAP 0x1 ;  /* 0x000000040000795c */ /* 0x000fe20000300000 */
.L_x_64:
[----:B------:R-:W0:Y:S01]  /*15120*/  S2R R3, SR_CgaCtaId ;  /* 0x0000000000037919 */ /* 0x000e220000008800 */
[----:B------:R-:W-:Y:S02]  /*15130*/  MOV R0, 0x400 ;  /* 0x0000040000007802 */ /* 0x000fe40000000f00 */
[----:B------:R-:W-:Y:S02]  /*15140*/  SHF.L.U32 R2, R8, 0x1f, RZ ;  /* 0x0000001f08027819 */ /* 0x000fe400000006ff */
[----:B0-----:R-:W-:-:S05]  /*15150*/  LEA R0, R3, R0, 0x18 ;  /* 0x0000000003007211 */ /* 0x001fca00078ec0ff */
[----:B------:R-:W-:-:S04]  /*15160*/  VIADD R0, R0, 0x18 ;  /* 0x0000001800007836 */ /* 0x000fc80000000000 */
[C---:B------:R-:W-:Y:S02]  /*15170*/  IMAD R7, R11.reuse, 0x8, R0 ;  /* 0x000000080b077824 */ /* 0x040fe400078e0200 */
[----:B------:R-:W-:Y:S02]  /*15180*/  VIADD R11, R11, 0x1 ;  /* 0x000000010b0b7836 */ /* 0x000fe40000000000 */
[----:B------:R-:W0:Y:S03]  /*15190*/  SYNCS.PHASECHK.TRANS64.TRYWAIT P0, [R7+URZ], R2 ;  /* 0x00000002070075a7 */ /* 0x000e26000800017f */
[----:B------:R-:W-:-:S04]  /*151a0*/  ISETP.NE.AND P1, PT, R11, 0x3, PT ;  /* 0x000000030b00780c */ /* 0x000fc80003f25270 */
[----:B------:R-:W-:Y:S02]  /*151b0*/  SEL R3, RZ, 0x1, P1 ;  /* 0x00000001ff037807 */ /* 0x000fe40000800000 */
[----:B------:R-:W-:Y:S02]  /*151c0*/  SEL R11, R11, RZ, P1 ;  /* 0x000000ff0b0b7207 */ /* 0x000fe40000800000 */
[----:B------:R-:W-:-:S03]  /*151d0*/  LOP3.LUT R9, R8, R3, RZ, 0x3c, !PT ;  /* 0x0000000308097212 */ /* 0x000fc600078e3cff */
[----:B------:R-:W-:Y:S01]  /*151e0*/  IMAD R6, R11, 0x8, R0 ;  /* 0x000000080b067824 */ /* 0x000fe200078e0200 */
[----:B------:R-:W-:Y:S01]  /*151f0*/  SHF.L.U32 R5, R9, 0x1f, RZ ;  /* 0x0000001f09057819 */ /* 0x000fe200000006ff */
[----:B0-----:R-:W-:Y:S06]  /*15200*/  @!P0 BRA `(.L_x_65) ;  /* 0x0000000000c88947 */ /* 0x001fec0003800000 */
.L_x_75:
[----:B------:R-:W1:Y:S01]  /*15210*/  SYNCS.PHASECHK.TRANS64.TRYWAIT P0, [R6+URZ], R5 ;  /* 0x00000005060075a7 */ /* 0x000e62000800017f */
[----:B0-----:R-:W-:-:S05]  /*15220*/  VIADD R2, R11, 0x1 ;  /* 0x000000010b027836 */ /* 0x001fca0000000000 */
[----:B------:R-:W-:-:S04]  /*15230*/  ISETP.NE.AND P1, PT, R2, 0x3, PT ;  /* 0x000000030200780c */ /* 0x000fc80003f25270 */
[----:B------:R-:W-:Y:S02]  /*15240*/  SEL R4, RZ, 0x1, P1 ;  /* 0x00000001ff047807 */ /* 0x000fe40000800000 */
[----:B------:R-:W-:Y:S02]  /*15250*/  SEL R3, R2, RZ, P1 ;  /* 0x000000ff02037207 */ /* 0x000fe40000800000 */
[----:B------:R-:W-:Y:S01]  /*15260*/  LOP3.LUT R4, R9, R4, RZ, 0x3c, !PT ;  /* 0x0000000409047212 */ /* 0x000fe200078e3cff */
[----:B-1----:R-:W-:Y:S06]  /*15270*/  @!P0 BRA `(.L_x_66) ;  /* 0x0000000000c08947 */ /* 0x002fec0003800000 */
.L_x_76:
[----:B------:R-:W-:Y:S01]  /*15280*/  IMAD R3, R3, 0x8, R0 ;  /* 0x0000000803037824 */ /* 0x000fe200078e0200 */
[----:B------:R-:W-:-:S07]  /*15290*/  SHF.L.U32 R0, R4, 0x1f, RZ ;  /* 0x0000001f04007819 */ /* 0x000fce00000006ff */
.L_x_67:
[----:B-1----:R1:W2:Y:S02]  /*152a0*/  SYNCS.PHASECHK.TRANS64.TRYWAIT P0, [R3+URZ], R0 ;  /* 0x00000000030075a7 */ /* 0x0022a4000800017f */
[----:B--2---:R-:W-:Y:S05]  /*152b0*/  @!P0 NANOSLEEP.SYNCS 0x989680 ;  /* 0x009896800000895d */ /* 0x004fea0003900000 */
[----:B------:R-:W2:Y:S02]  /*152c0*/  @!P0 SYNCS.PHASECHK.TRANS64 P0, [R3+URZ], R0 ;  /* 0x00000000030085a7 */ /* 0x000ea4000800007f */
[----:B--2---:R-:W-:Y:S05]  /*152d0*/  @!P0 BRA `(.L_x_67) ;  /* 0xfffffffc00f08947 */ /* 0x004fea000383ffff */
.L_x_63:
[----:B------:R-:W-:Y:S05]  /*152e0*/  BSYNC B0 ;  /* 0x0000000000007941 */ /* 0x000fea0003800000 */
.L_x_62:
[----:B------:R-:W-:Y:S05]  /*152f0*/  EXIT ;  /* 0x000000000000794d */ /* 0x000fea0003800000 */
.L_x_21:
[----:B-1----:R-:W-:-:S04]  /*15300*/  IMAD.U32 R9, RZ, RZ, UR12 ;  /* 0x0000000cff097e24 */ /* 0x002fc8000f8e00ff */
[----:B------:R1:W3:Y:S03]  /*15310*/  SYNCS.PHASECHK.TRANS64.TRYWAIT P0, [R9+URZ], R8 ;  /* 0x00000008090075a7 */ /* 0x0002e6000800017f */
[----:B---3--:R-:W-:Y:S05]  /*15320*/  @!P0 NANOSLEEP.SYNCS 0x989680 ;  /* 0x009896800000895d */ /* 0x008fea0003900000 */
[----:B------:R-:W3:Y:S02]  /*15330*/  @!P0 SYNCS.PHASECHK.TRANS64 P0, [R9+URZ], R8 ;  /* 0x00000008090085a7 */ /* 0x000ee4000800007f */
[----:B---3--:R-:W-:Y:S05]  /*15340*/  @!P0 BRA `(.L_x_21) ;  /* 0xfffffffc00ec8947 */ /* 0x008fea000383ffff */
[----:B------:R-:W-:Y:S05]  /*15350*/  BRA `(.L_x_20) ;  /* 0xfffffec800a47947 */ /* 0x000fea000383ffff */
.L_x_27:
[----:B-----5:R1:W-:Y:S02]  /*15360*/  STL [R1+0x6c], R0 ;  /* 0x00006c0001007387 */ /* 0x0203e40000100800 */
[----:B-1----:R-:W-:-:S04]  /*15370*/  IMAD.U32 R0, RZ, RZ, UR14 ;  /* 0x0000000eff007e24 */ /* 0x002fc8000f8e00ff */
[----:B------:R1:W3:Y:S03]  /*15380*/  SYNCS.PHASECHK.TRANS64.TRYWAIT P0, [R0+URZ], R227 ;  /* 0x000000e3000075a7 */ /* 0x0002e6000800017f */
[----:B---3--:R-:W-:Y:S05]  /*15390*/  @!P0 NANOSLEEP.SYNCS 0x989680 ;  /* 0x009896800000895d */ /* 0x008fea0003900000 */
[----:B------:R1:W3:Y:S02]  /*153a0*/  @!P0 SYNCS.PHASECHK.TRANS64 P0, [R0+URZ], R227 ;  /* 0x000000e3000085a7 */ /* 0x0002e4000800007f */
[----:B-1----:R1:W5:Y:S02]  /*153b0*/  LDL.LU R0, [R1+0x6c] ;  /* 0x00006c0001007983 */ /* 0x0023640000300800 */
[----:B-1-3--:R-:W-:Y:S05]  /*153c0*/  @!P0 BRA `(.L_x_27) ;  /* 0xfffffffc00e48947 */ /* 0x00afea000383ffff */
[----:B------:R-:W-:Y:S05]  /*153d0*/  BRA `(.L_x_26) ;  /* 0xfffffee800287947 */ /* 0x000fea000383ffff */
.L_x_50:
[----:B------:R-:W-:Y:S01]  /*153e0*/  BSSY B1, `(.L_x_68) ;  /* 0x0000006000017945 */ /* 0x000fe20003800000 */
[----:B------:R-:W-:-:S07]  /*153f0*/  IMAD.MOV.U32 R2, RZ, RZ, -0x1 ;  /* 0xffffffffff027424 */ /* 0x000fce00078e00ff */
[----:B------:R-:W-:Y:S05]  /*15400*/  WARPSYNC.COLLECTIVE R2, `(.L_x_69) ;  /* 0x00000000020c7348 */ /* 0x000fea0003c00000 */
[----:B------:R-:W-:Y:S02]  /*15410*/  ELECT P0, UR62, PT ;  /* 0x00000000003e782f */ /* 0x000fe40003800000 */
[----:B------:R-:W-:Y:S01]  /*15420*/  MOV R2, UR62 ;  /* 0x0000003e00027c02 */ /* 0x000fe20008000f00 */
[----:B------:R-:W-:Y:S10]  /*15430*/  ENDCOLLECTIVE ;  /* 0x000000000000791b */ /* 0x000ff40003800000 */
.L_x_69:
[----:B------:R-:W-:Y:S05]  /*15440*/  BSYNC B1 ;  /* 0x0000000000017941 */ /* 0x000fea0003800000 */
.L_x_68:
[----:B------:R-:W-:Y:S05]  /*15450*/  BRA `(.L_x_70) ;  /* 0xfffffff000247947 */ /* 0x000fea000383ffff */
.L_x_53:
[----:B0-----:R0:W2:Y:S02]  /*15460*/  SYNCS.PHASECHK.TRANS64.TRYWAIT P0, [R13+URZ+0x18], R4 ;  /* 0x000018040d0075a7 */ /* 0x0010a4000800017f */
[----:B--2---:R-:W-:Y:S05]  /*15470*/  @!P0 NANOSLEEP.SYNCS 0x989680 ;  /* 0x009896800000895d */ /* 0x004fea0003900000 */
[----:B------:R-:W2:Y:S02]  /*15480*/  @!P0 SYNCS.PHASECHK.TRANS64 P0, [R13+URZ+0x18], R4 ;  /* 0x000018040d0085a7 */ /* 0x000ea4000800007f */
[----:B--2---:R-:W-:Y:S05]  /*15490*/  @!P0 BRA `(.L_x_53) ;  /* 0xfffffffc00f08947 */ /* 0x004fea000383ffff */
[----:B------:R-:W-:Y:S05]  /*154a0*/  BRA `(.L_x_71) ;  /* 0xfffffff000647947 */ /* 0x000fea000383ffff */
.L_x_61:
[----:B------:R-:W-:Y:S01]  /*154b0*/  BSSY B0, `(.L_x_72) ;  /* 0x0000006000007945 */ /* 0x000fe20003800000 */
[----:B------:R-:W-:-:S07]  /*154c0*/  IMAD.MOV.U32 R2, RZ, RZ, -0x1 ;  /* 0xffffffffff027424 */ /* 0x000fce00078e00ff */
[----:B------:R-:W-:Y:S05]  /*154d0*/  WARPSYNC.COLLECTIVE R2, `(.L_x_73) ;  /* 0x00000000020c7348 */ /* 0x000fea0003c00000 */
[----:B------:R-:W-:Y:S02]  /*154e0*/  ELECT P0, UR62, PT ;  /* 0x00000000003e782f */ /* 0x000fe40003800000 */
[----:B------:R-:W-:Y:S01]  /*154f0*/  MOV R2, UR62 ;  /* 0x0000003e00027c02 */ /* 0x000fe20008000f00 */
[----:B------:R-:W-:Y:S10]  /*15500*/  ENDCOLLECTIVE ;  /* 0x000000000000791b */ /* 0x000ff40003800000 */
.L_x_73:
[----:B------:R-:W-:Y:S05]  /*15510*/  BSYNC B0 ;  /* 0x0000000000007941 */ /* 0x000fea0003800000 */
.L_x_72:
[----:B------:R-:W-:Y:S05]  /*15520*/  BRA `(.L_x_74) ;  /* 0xfffffff800e07947 */ /* 0x000fea000383ffff */
.L_x_65:
[----:B0-----:R0:W1:Y:S02]  /*15530*/  SYNCS.PHASECHK.TRANS64.TRYWAIT P0, [R7+URZ], R2 ;  /* 0x00000002070075a7 */ /* 0x001064000800017f */
[----:B-1----:R-:W-:Y:S05]  /*15540*/  @!P0 NANOSLEEP.SYNCS 0x989680 ;  /* 0x009896800000895d */ /* 0x002fea0003900000 */
[----:B------:R-:W1:Y:S02]  /*15550*/  @!P0 SYNCS.PHASECHK.TRANS64 P0, [R7+URZ], R2 ;  /* 0x00000002070085a7 */ /* 0x000e64000800007f */
[----:B-1----:R-:W-:Y:S05]  /*15560*/  @!P0 BRA `(.L_x_65) ;  /* 0xfffffffc00f08947 */ /* 0x002fea000383ffff */
[----:B------:R-:W-:Y:S05]  /*15570*/  BRA `(.L_x_75) ;  /* 0xfffffffc00247947 */ /* 0x000fea000383ffff */
.L_x_66:
[----:B0-----:R0:W1:Y:S02]  /*15580*/  SYNCS.PHASECHK.TRANS64.TRYWAIT P0, [R6+URZ], R5 ;  /* 0x00000005060075a7 */ /* 0x001064000800017f */
[----:B-1----:R-:W-:Y:S05]  /*15590*/  @!P0 NANOSLEEP.SYNCS 0x989680 ;  /* 0x009896800000895d */ /* 0x002fea0003900000 */
[----:B------:R-:W1:Y:S02]  /*155a0*/  @!P0 SYNCS.PHASECHK.TRANS64 P0, [R6+URZ], R5 ;  /* 0x00000005060085a7 */ /* 0x000e64000800007f */
[----:B-1----:R-:W-:Y:S05]  /*155b0*/  @!P0 BRA `(.L_x_66) ;  /* 0xfffffffc00f08947 */ /* 0x002fea000383ffff */
[----:B------:R-:W-:Y:S05]  /*155c0*/  BRA `(.L_x_76) ;  /* 0xfffffffc002c7947 */ /* 0x000fea000383ffff */
.L_x_77:
[----:B------:R-:W-:-:S00]  /*155d0*/  BRA `(.L_x_77) ;  /* 0xfffffffc00fc7947 */ /* 0x000fc0000383ffff */
[----:B------:R-:W-:-:S00]  /*155e0*/  NOP ;  /* 0x0000000000007918 */ /* 0x000fc00000000000 */
        /* <DEDUP_REMOVED lines=9> */
.L_x_78:


//--------------------- .nv.shared._ZN7cutlass13device_kernelINS_4gemm6kernel13GemmUniversalIN4cute5tupleIJiiiiEEENS1_10collective13CollectiveMmaINS1_37MainloopSm90TmaGmmaWarpSpecializedFP8ILi3ENS5_IJNS4_1CILi2EEENSA_ILi1EEESC_EEENS1_35KernelTmaWarpSpecializedCooperativeEEENS5_IJNSA_ILi384EEENSA_ILi80EEENSA_ILi128EEEEEENS_12float_e4m3_tENS5_IJlSC_lEEESK_SL_NS4_8TiledMMAINS4_8MMA_AtomIJNS4_4SM904GMMA30MMA_64x16x32_F32E4M3E4M3_SS_TNILNSP_7ScaleInE1ELSR_1EEEEEENS4_6LayoutISD_NS5_IJSC_NSA_ILi0EEESV_EEEEENS5_IJNS4_10UnderscoreESY_SY_EEEEENS4_13SM90_TMA_LOADENS4_14ComposedLayoutINS4_7SwizzleILi3ELi4ELi3EEENS4_18smem_ptr_flag_bitsILi8EEENSU_INS5_IJNSA_ILi8EEESI_EEENS5_IJSI_SC_EEEEEEEvNS4_8identityENS4_23SM90_TMA_LOAD_MULTICASTES1B_vS1C_EENS_8epilogue10collective6detail29Sm90TmaWarpSpecializedAdapterINS1G_15DefaultEpilogueISK_SL_SL_NS1F_6thread17LinearCombinationISK_Li1EffLNS1K_9ScaleType4KindE0ELNS_15FloatRoundStyleE2ESK_EENS1_15EpilogueDefaultEEEEEvvEEEEvNT_6ParamsE --------------------------
	.section	.nv.shared._ZN7cutlass13device_kernelINS_4gemm6kernel13GemmUniversalIN4cute5tupleIJiiiiEEENS1_10collective13CollectiveMmaINS1_37MainloopSm90TmaGmmaWarpSpecializedFP8ILi3ENS5_IJNS4_1CILi2EEENSA_ILi1EEESC_EEENS1_35KernelTmaWarpSpecializedCooperativeEEENS5_IJNSA_ILi384EEENSA_ILi80EEENSA_ILi128EEEEEENS_12float_e4m3_tENS5_IJlSC_lEEESK_SL_NS4_8TiledMMAINS4_8MMA_AtomIJNS4_4SM904GMMA30MMA_64x16x32_F32E4M3E4M3_SS_TNILNSP_7ScaleInE1ELSR_1EEEEEENS4_6LayoutISD_NS5_IJSC_NSA_ILi0EEESV_EEEEENS5_IJNS4_10UnderscoreESY_SY_EEEEENS4_13SM90_TMA_LOADENS4_14ComposedLayoutINS4_7SwizzleILi3ELi4ELi3EEENS4_18smem_ptr_flag_bitsILi8EEENSU_INS5_IJNSA_ILi8EEESI_EEENS5_IJSI_SC_EEEEEEEvNS4_8identityENS4_23SM90_TMA_LOAD_MULTICASTES1B_vS1C_EENS_8epilogue10collective6detail29Sm90TmaWarpSpecializedAdapterINS1G_15DefaultEpilogueISK_SL_SL_NS1F_6thread17LinearCombinationISK_Li1EffLNS1K_9ScaleType4KindE0ELNS_15FloatRoundStyleE2ESK_EENS1_15EpilogueDefaultEEEEEvvEEEEvNT_6ParamsE,"aw",@nobits
	.sectionflags	@""
	.align	16
	.zero		1024


//--------------------- .nv.shared.reserved.0     --------------------------
	.section	.nv.shared.reserved.0,"aw",@nobits
	.weak		__nv_reservedSMEM_offset_0_alias
	.size		__nv_reservedSMEM_offset_0_alias, 0, 0
	.other		__nv_reservedSMEM_offset_0_alias,@"STO_CUDA_RESERVED_SHARED STV_DEFAULT"
__nv_reservedSMEM_offset_0_alias:
	.zero		0


//--------------------- .nv.global                --------------------------
	.section	.nv.global,"aw",@nobits
.nv.global:
	.type		_ZN40_INTERNAL_c97932c0_4_k_cu_a5709033_108834cute1_E,@object
	.size		_ZN40_INTERNAL_c97932c0_4_k_cu_a5709033_108834cute1_E,(_ZN40_INTERNAL_c97932c0_4_k_cu_a5709033_108834cuda3std3__45__cpo6cbeginE - _ZN40_INTERNAL_c97932c0_4_k_cu_a5709033_108834cute1_E)
_ZN40_INTERNAL_c97932c0_4_k_cu_a5709033_108834cute1_E:
	.zero		1
	.type		_ZN40_INTERNAL_c97932c0_4_k_cu_a5709033_108834cuda3std3__45__cpo6cbeginE,@object
	.size		_ZN40_INTERNAL_c97932c0_4_k_cu_a5709033_108834cuda3std3__45__cpo6cbeginE,(_ZN40_INTERNAL_c97932c0_4_k_cu_a5709033_108834cuda3std3__48in_placeE - _ZN40_INTERNAL_c97932c0_4_k_cu_a5709033_108834cuda3std3__45__cpo6cbeginE)
_ZN40_INTERNAL_c97932c0_4_k_cu_a5709033_108834cuda3std3__45__cpo6cbeginE:
	.zero		1
	.type		_ZN40_INTERNAL_c97932c0_4_k_cu_a5709033_108834cuda3std3__48in_placeE,@object
	.size		_ZN40_INTERNAL_c97932c0_4_k_cu_a5709033_108834cuda3std3__48in_placeE,(_ZN40_INTERNAL_c97932c0_4_k_cu_a5709033_108834cuda3std6ranges3__45__cpo9iter_moveE - _ZN40_INTERNAL_c97932c0_4_k_cu_a5709033_108834cuda3std3__48in_placeE)
_ZN40_INTERNAL_c97932c0_4_k_cu_a5709033_108834cuda3std3__48in_placeE:
	.zero		1
	.type		_ZN40_INTERNAL_c97932c0_4_k_cu_a5709033_108834cuda3std6ranges3__45__cpo9iter_moveE,@object
	.size		_ZN40_INTERNAL_c97932c0_4_k_cu_a5709033_108834cuda3std6ranges3__45__cpo9iter_moveE,(_ZN40_INTERNAL_c97932c0_4_k_cu_a5709033_108834cuda3std3__45__cpo5beginE - _ZN40_INTERNAL_c97932c0_4_k_cu_a5709033_108834cuda3std6ranges3__45__cpo9iter_moveE)
_ZN40_INTERNAL_c97932c0_4_k_cu_a5709033_108834cuda3std6ranges3__45__cpo9iter_moveE:
	.zero		1
	.type		_ZN40_INTERNAL_c97932c0_4_k_cu_a5709033_108834cuda3std3__45__cpo5beginE,@object
	.size		_ZN40_INTERNAL_c97932c0_4_k_cu_a5709033_108834cuda3std3__45__cpo5beginE,(_ZN40_INTERNAL_c97932c0_4_k_cu_a5709033_108834cuda3std3__442_GLOBAL__N__c97932c0_4_k_cu_a5709033_108836ignoreE - _ZN40_INTERNAL_c97932c0_4_k_cu_a5709033_108834cuda3std3__45__cpo5beginE)
_ZN40_INTERNAL_c97932c0_4_k_cu_a5709033_108834cuda3std3__45__cpo5beginE:
	.zero		1
	.type		_ZN40_INTERNAL_c97932c0_4_k_cu_a5709033_108834cuda3std3__442_GLOBAL__N__c97932c0_4_k_cu_a5709033_108836ignoreE,@object
	.size		_ZN40_INTERNAL_c97932c0_4_k_cu_a5709033_108834cuda3std3__442_GLOBAL__N__c97932c0_4_k_cu_a5709033_108836ignoreE,(_ZN40_INTERNAL_c97932c0_4_k_cu_a5709033_108834cute7productE - _ZN40_INTERNAL_c97932c0_4_k_cu_a5709033_108834cuda3std3__442_GLOBAL__N__c97932c0_4_k_cu_a5709033_108836ignoreE)
_ZN40_INTERNAL_c97932c0_4_k_cu_a5709033_108834cuda3std3__442_GLOBAL__N__c97932c0_4_k_cu_a5709033_108836ignoreE:
	.zero		1
	.type		_ZN40_INTERNAL_c97932c0_4_k_cu_a5709033_108834cute7productE,@object
	.size		_ZN40_INTERNAL_c97932c0_4_k_cu_a5709033_108834cute7productE,(_ZN40_INTERNAL_c97932c0_4_k_cu_a5709033_108834cuda3std3__45__cpo3endE - _ZN40_INTERNAL_c97932c0_4_k_cu_a5709033_108834cute7productE)
_ZN40_INTERNAL_c97932c0_4_k_cu_a5709033_108834cute7productE:
	.zero		1
	.type		_ZN40_INTERNAL_c97932c0_4_k_cu_a5709033_108834cuda3std3__45__cpo3endE,@object
	.size		_ZN40_INTERNAL_c97932c0_4_k_cu_a5709033_108834cuda3std3__45__cpo3endE,(_ZN40_INTERNAL_c97932c0_4_k_cu_a5709033_108834cuda3std3__419piecewise_constructE - _ZN40_INTERNAL_c97932c0_4_k_cu_a5709033_108834cuda3std3__45__cpo3endE)
_ZN40_INTERNAL_c97932c0_4_k_cu_a5709033_108834cuda3std3__45__cpo3endE:
	.zero		1
	.type		_ZN40_INTERNAL_c97932c0_4_k_cu_a5709033_108834cuda3std3__419piecewise_constructE,@object
	.size		_ZN40_INTERNAL_c97932c0_4_k_cu_a5709033_108834cuda3std3__419piecewise_constructE,(_ZN40_INTERNAL_c97932c0_4_k_cu_a5709033_108834cuda3std3__45__cpo4cendE - _ZN40_INTERNAL_c97932c0_4_k_cu_a5709033_108834cuda3std3__419piecewise_constructE)
_ZN40_INTERNAL_c97932c0_4_k_cu_a5709033_108834cuda3std3__419piecewise_constructE:
	.zero		1
	.type		_ZN40_INTERNAL_c97932c0_4_k_cu_a5709033_108834cuda3std3__45__cpo4cendE,@object
	.size		_ZN40_INTERNAL_c97932c0_4_k_cu_a5709033_108834cuda3std3__45__cpo4cendE,(_ZN40_INTERNAL_c97932c0_4_k_cu_a5709033_108834cuda3std6ranges3__45__cpo4swapE - _ZN40_INTERNAL_c97932c0_4_k_cu_a5709033_108834cuda3std3__45__cpo4cendE)
_ZN40_INTERNAL_c97932c0_4_k_cu_a5709033_108834cuda3std3__45__cpo4cendE:
	.zero		1
	.type		_ZN40_INTERNAL_c97932c0_4_k_cu_a5709033_108834cuda3std6ranges3__45__cpo4swapE,@object
	.size		_ZN40_INTERNAL_c97932c0_4_k_cu_a5709033_108834cuda3std6ranges3__45__cpo4swapE,(.L_7 - _ZN40_INTERNAL_c97932c0_4_k_cu_a5709033_108834cuda3std6ranges3__45__cpo4swapE)
_ZN40_INTERNAL_c97932c0_4_k_cu_a5709033_108834cuda3std6ranges3__45__cpo4swapE:
	.zero		1
.L_7:


//--------------------- .nv.constant0._ZN7cutlass13device_kernelINS_4gemm6kernel13GemmUniversalIN4cute5tupleIJiiiiEEENS1_10collective13CollectiveMmaINS1_37MainloopSm90TmaGmmaWarpSpecializedFP8ILi3ENS5_IJNS4_1CILi2EEENSA_ILi1EEESC_EEENS1_35KernelTmaWarpSpecializedCooperativeEEENS5_IJNSA_ILi384EEENSA_ILi80EEENSA_ILi128EEEEEENS_12float_e4m3_tENS5_IJlSC_lEEESK_SL_NS4_8TiledMMAINS4_8MMA_AtomIJNS4_4SM904GMMA30MMA_64x16x32_F32E4M3E4M3_SS_TNILNSP_7ScaleInE1ELSR_1EEEEEENS4_6LayoutISD_NS5_IJSC_NSA_ILi0EEESV_EEEEENS5_IJNS4_10UnderscoreESY_SY_EEEEENS4_13SM90_TMA_LOADENS4_14ComposedLayoutINS4_7SwizzleILi3ELi4ELi3EEENS4_18smem_ptr_flag_bitsILi8EEENSU_INS5_IJNSA_ILi8EEESI_EEENS5_IJSI_SC_EEEEEEEvNS4_8identityENS4_23SM90_TMA_LOAD_MULTICASTES1B_vS1C_EENS_8epilogue10collective6detail29Sm90TmaWarpSpecializedAdapterINS1G_15DefaultEpilogueISK_SL_SL_NS1F_6thread17LinearCombinationISK_Li1EffLNS1K_9ScaleType4KindE0ELNS_15FloatRoundStyleE2ESK_EENS1_15EpilogueDefaultEEEEEvvEEEEvNT_6ParamsE --------------------------
	.section	.nv.constant0._ZN7cutlass13device_kernelINS_4gemm6kernel13GemmUniversalIN4cute5tupleIJiiiiEEENS1_10collective13CollectiveMmaINS1_37MainloopSm90TmaGmmaWarpSpecializedFP8ILi3ENS5_IJNS4_1CILi2EEENSA_ILi1EEESC_EEENS1_35KernelTmaWarpSpecializedCooperativeEEENS5_IJNSA_ILi384EEENSA_ILi80EEENSA_ILi128EEEEEENS_12float_e4m3_tENS5_IJlSC_lEEESK_SL_NS4_8TiledMMAINS4_8MMA_AtomIJNS4_4SM904GMMA30MMA_64x16x32_F32E4M3E4M3_SS_TNILNSP_7ScaleInE1ELSR_1EEEEEENS4_6LayoutISD_NS5_IJSC_NSA_ILi0EEESV_EEEEENS5_IJNS4_10UnderscoreESY_SY_EEEEENS4_13SM90_TMA_LOADENS4_14ComposedLayoutINS4_7SwizzleILi3ELi4ELi3EEENS4_18smem_ptr_flag_bitsILi8EEENSU_INS5_IJNSA_ILi8EEESI_EEENS5_IJSI_SC_EEEEEEEvNS4_8identityENS4_23SM90_TMA_LOAD_MULTICASTES1B_vS1C_EENS_8epilogue10collective6detail29Sm90TmaWarpSpecializedAdapterINS1G_15DefaultEpilogueISK_SL_SL_NS1F_6thread17LinearCombinationISK_Li1EffLNS1K_9ScaleType4KindE0ELNS_15FloatRoundStyleE2ESK_EENS1_15EpilogueDefaultEEEEEvvEEEEvNT_6ParamsE,"a",@progbits
	.sectionflags	@""
	.align	4
.nv.constant0._ZN7cutlass13device_kernelINS_4gemm6kernel13GemmUniversalIN4cute5tupleIJiiiiEEENS1_10collective13CollectiveMmaINS1_37MainloopSm90TmaGmmaWarpSpecializedFP8ILi3ENS5_IJNS4_1CILi2EEENSA_ILi1EEESC_EEENS1_35KernelTmaWarpSpecializedCooperativeEEENS5_IJNSA_ILi384EEENSA_ILi80EEENSA_ILi128EEEEEENS_12float_e4m3_tENS5_IJlSC_lEEESK_SL_NS4_8TiledMMAINS4_8MMA_AtomIJNS4_4SM904GMMA30MMA_64x16x32_F32E4M3E4M3_SS_TNILNSP_7ScaleInE1ELSR_1EEEEEENS4_6LayoutISD_NS5_IJSC_NSA_ILi0EEESV_EEEEENS5_IJNS4_10UnderscoreESY_SY_EEEEENS4_13SM90_TMA_LOADENS4_14ComposedLayoutINS4_7SwizzleILi3ELi4ELi3EEENS4_18smem_ptr_flag_bitsILi8EEENSU_INS5_IJNSA_ILi8EEESI_EEENS5_IJSI_SC_EEEEEEEvNS4_8identityENS4_23SM90_TMA_LOAD_MULTICASTES1B_vS1C_EENS_8epilogue10collective6detail29Sm90TmaWarpSpecializedAdapterINS1G_15DefaultEpilogueISK_SL_SL_NS1F_6thread17LinearCombinationISK_Li1EffLNS1K_9ScaleType4KindE0ELNS_15FloatRoundStyleE2ESK_EENS1_15EpilogueDefaultEEEEEvvEEEEvNT_6ParamsE:
	.zero		1664


//--------------------- SYMBOLS --------------------------

	.type		.nv.reservedSmem.offset0,@object
	.size		.nv.reservedSmem.offset0,0x4
